// auto-generated by cutlass_sweep.grouped_gemm — config: {"arch": "sm_90", "cluster_m": 1, "cluster_n": 1, "dtype": "e4m3", "schedule": "pingpong", "tile_k": 128, "tile_m": 256, "tile_n": 128}
#include "cutlass/cutlass.h"
#include "cutlass/gemm/group_array_problem_shape.hpp"
#include "cutlass/gemm/collective/collective_builder.hpp"
#include "cutlass/gemm/device/gemm_universal_adapter.h"
#include "cutlass/gemm/kernel/gemm_universal.hpp"
#include "cutlass/epilogue/collective/collective_builder.hpp"

using Elem = cutlass::float_e4m3_t;
using Acc  = float;
using ElemC = cutlass::half_t;
using TileShape    = cute::Shape<cute::_256, cute::_128, cute::_128>;
using ClusterShape = cute::Shape<cute::_1, cute::_1, cute::_1>;
using ProblemShape = cutlass::gemm::GroupProblemShape<cute::Shape<int,int,int>>;

using CollectiveEpilogue = typename cutlass::epilogue::collective::CollectiveBuilder<
    cutlass::arch::Sm90, cutlass::arch::OpClassTensorOp,
    TileShape, ClusterShape,
    cutlass::epilogue::collective::EpilogueTileAuto,
    Acc, Acc,
    ElemC, cutlass::layout::ColumnMajor *, 128 / cutlass::sizeof_bits<ElemC>::value,
    ElemC, cutlass::layout::ColumnMajor *, 128 / cutlass::sizeof_bits<ElemC>::value,
    cutlass::epilogue::PtrArrayTmaWarpSpecializedPingpong
  >::CollectiveOp;

using CollectiveMainloop = typename cutlass::gemm::collective::CollectiveBuilder<
    cutlass::arch::Sm90, cutlass::arch::OpClassTensorOp,
    Elem, cutlass::layout::RowMajor *, 128 / cutlass::sizeof_bits<Elem>::value,
    Elem, cutlass::layout::ColumnMajor *, 128 / cutlass::sizeof_bits<Elem>::value,
    Acc,
    TileShape, ClusterShape,
    cutlass::gemm::collective::StageCountAutoCarveout<
        static_cast<int>(sizeof(typename CollectiveEpilogue::SharedStorage))>,
    cutlass::gemm::KernelPtrArrayTmaWarpSpecializedPingpongFP8FastAccum
  >::CollectiveOp;

using GemmKernel = cutlass::gemm::kernel::GemmUniversal<
    ProblemShape, CollectiveMainloop, CollectiveEpilogue>;
using Gemm = cutlass::gemm::device::GemmUniversalAdapter<GemmKernel>;

auto* _anchor = &cutlass::device_kernel<GemmKernel>;


// ===== COMPILED SASS (sm_90a) =====

	.target	sm_90a

	.elftype	@"ET_EXEC"


//--------------------- .note.nv.tkinfo           --------------------------
	.section	.note.nv.tkinfo,"",@"SHT_NOTE"
	.sectionflags	@"SHF_NOTE_NV_TKINFO"
	.tkinfo
        /*0018*/ 	.word	0x00000002
        /*0030*/ 	.string	""
        /*0030*/ 	.string	"ptxas"
        /*0030*/ 	.string	"Cuda compilation tools, release 13.0, V13.0.88"
        /*0030*/ 	.string	"Build cuda_13.0.r13.0/compiler.36424714_0"
        /*0030*/ 	.string	"-arch sm_90a -m 64 "



//--------------------- .note.nv.cuinfo           --------------------------
	.section	.note.nv.cuinfo,"",@"SHT_NOTE"
	.sectionflags	@"SHF_NOTE_NV_CUINFO"
        /*0018*/ 	.short	0x0002
        /*001a*/ 	.short	0x005a
        /*001c*/ 	.short	0x0082
	.zero		2


//--------------------- .nv.info                  --------------------------
	.section	.nv.info,"",@"SHT_CUDA_INFO"
	.align	4


	//----- nvinfo : EIATTR_REGCOUNT
	.align		4
        /*0000*/ 	.byte	0x04, 0x2f
        /*0002*/ 	.short	(.L_15 - .L_14)
	.align		4
.L_14:
        /*0004*/ 	.word	index@(_ZN7cutlass13device_kernelINS_4gemm6kernel13GemmUniversalINS1_17GroupProblemShapeIN4cute5tupleIJiiiEEEEENS1_10collective13CollectiveMmaINS1_39MainloopSm90ArrayTmaGmmaWarpSpecializedILi4ENS6_IJNS5_1CILi1EEESD_SD_EEENS1_52KernelPtrArrayTmaWarpSpecializedPingpongFP8FastAccumEEENS6_IJNSC_ILi256EEENSC_ILi128EEESI_EEENS_12float_e4m3_tEPNS6_IJlSD_NSC_ILi0EEEEEESK_SN_NS5_8TiledMMAINS5_8MMA_AtomIJNS5_4SM904GMMA31MMA_64x128x32_F32E4M3E4M3_SS_TNILNSR_7ScaleInE1ELST_1EEEEEENS5_6LayoutISE_NS6_IJSL_SL_SL_EEEEENS6_IJNS5_10UnderscoreESZ_SZ_EEEEENS5_13SM90_TMA_LOADENS5_14ComposedLayoutINS5_7SwizzleILi3ELi4ELi3EEENS5_18smem_ptr_flag_bitsILi8EEENSW_INS6_IJNSC_ILi8EEESI_EEENS6_IJSI_SD_EEEEEEEvNS5_8identityES12_S1C_vS1D_EENS_8epilogue10collective18CollectiveEpilogueINS1F_30Sm90PtrArrayTmaWarpSpecializedILi4ELi2ELi16ELb1ELb0ELi2EEEJSJ_NS6_IJNSC_ILi64EEENSC_ILi32EEEEEENS_6half_tEPNS6_IJSD_lSL_EEES1N_S1P_NS1F_6fusion15FusionCallbacksIS1J_NS1Q_17LinearCombinationIS1N_fS1N_fLNS_15FloatRoundStyleE2EEESJ_S1M_JEEES12_NS13_IS15_NS16_ILi16EEENSW_INS6_IJS1K_S18_EEENS6_IJSD_S1K_EEEEEEENS5_17SM75_U16x8_LDSM_TENS5_14SM90_TMA_STOREES20_NS5_17SM90_U16x8_STSM_TENS5_9Copy_AtomIJNS5_17SM90_U32x4_STSM_NES1N_EEEvEEEvvEEEEvNT_6ParamsE)
        /*0008*/ 	.word	0x000000a8


	//----- nvinfo : EIATTR_FRAME_SIZE
	.align		4
.L_15:
        /*000c*/ 	.byte	0x04, 0x11
        /*000e*/ 	.short	(.L_17 - .L_16)
	.align		4
.L_16:
        /*0010*/ 	.word	index@($__internal_0_$__cuda_sm20_div_u64)
        /*0014*/ 	.word	0x000004f0


	//----- nvinfo : EIATTR_FRAME_SIZE
	.align		4
.L_17:
        /*0018*/ 	.byte	0x04, 0x11
        /*001a*/ 	.short	(.L_19 - .L_18)
	.align		4
.L_18:
        /*001c*/ 	.word	index@(_ZN7cutlass13device_kernelINS_4gemm6kernel13GemmUniversalINS1_17GroupProblemShapeIN4cute5tupleIJiiiEEEEENS1_10collective13CollectiveMmaINS1_39MainloopSm90ArrayTmaGmmaWarpSpecializedILi4ENS6_IJNS5_1CILi1EEESD_SD_EEENS1_52KernelPtrArrayTmaWarpSpecializedPingpongFP8FastAccumEEENS6_IJNSC_ILi256EEENSC_ILi128EEESI_EEENS_12float_e4m3_tEPNS6_IJlSD_NSC_ILi0EEEEEESK_SN_NS5_8TiledMMAINS5_8MMA_AtomIJNS5_4SM904GMMA31MMA_64x128x32_F32E4M3E4M3_SS_TNILNSR_7ScaleInE1ELST_1EEEEEENS5_6LayoutISE_NS6_IJSL_SL_SL_EEEEENS6_IJNS5_10UnderscoreESZ_SZ_EEEEENS5_13SM90_TMA_LOADENS5_14ComposedLayoutINS5_7SwizzleILi3ELi4ELi3EEENS5_18smem_ptr_flag_bitsILi8EEENSW_INS6_IJNSC_ILi8EEESI_EEENS6_IJSI_SD_EEEEEEEvNS5_8identityES12_S1C_vS1D_EENS_8epilogue10collective18CollectiveEpilogueINS1F_30Sm90PtrArrayTmaWarpSpecializedILi4ELi2ELi16ELb1ELb0ELi2EEEJSJ_NS6_IJNSC_ILi64EEENSC_ILi32EEEEEENS_6half_tEPNS6_IJSD_lSL_EEES1N_S1P_NS1F_6fusion15FusionCallbacksIS1J_NS1Q_17LinearCombinationIS1N_fS1N_fLNS_15FloatRoundStyleE2EEESJ_S1M_JEEES12_NS13_IS15_NS16_ILi16EEENSW_INS6_IJS1K_S18_EEENS6_IJSD_S1K_EEEEEEENS5_17SM75_U16x8_LDSM_TENS5_14SM90_TMA_STOREES20_NS5_17SM90_U16x8_STSM_TENS5_9Copy_AtomIJNS5_17SM90_U32x4_STSM_NES1N_EEEvEEEvvEEEEvNT_6ParamsE)
        /*0020*/ 	.word	0x000004f0


	//----- nvinfo : EIATTR_MIN_STACK_SIZE
	.align		4
.L_19:
        /*0024*/ 	.byte	0x04, 0x12
        /*0026*/ 	.short	(.L_21 - .L_20)
	.align		4
.L_20:
        /*0028*/ 	.word	index@(_ZN7cutlass13device_kernelINS_4gemm6kernel13GemmUniversalINS1_17GroupProblemShapeIN4cute5tupleIJiiiEEEEENS1_10collective13CollectiveMmaINS1_39MainloopSm90ArrayTmaGmmaWarpSpecializedILi4ENS6_IJNS5_1CILi1EEESD_SD_EEENS1_52KernelPtrArrayTmaWarpSpecializedPingpongFP8FastAccumEEENS6_IJNSC_ILi256EEENSC_ILi128EEESI_EEENS_12float_e4m3_tEPNS6_IJlSD_NSC_ILi0EEEEEESK_SN_NS5_8TiledMMAINS5_8MMA_AtomIJNS5_4SM904GMMA31MMA_64x128x32_F32E4M3E4M3_SS_TNILNSR_7ScaleInE1ELST_1EEEEEENS5_6LayoutISE_NS6_IJSL_SL_SL_EEEEENS6_IJNS5_10UnderscoreESZ_SZ_EEEEENS5_13SM90_TMA_LOADENS5_14ComposedLayoutINS5_7SwizzleILi3ELi4ELi3EEENS5_18smem_ptr_flag_bitsILi8EEENSW_INS6_IJNSC_ILi8EEESI_EEENS6_IJSI_SD_EEEEEEEvNS5_8identityES12_S1C_vS1D_EENS_8epilogue10collective18CollectiveEpilogueINS1F_30Sm90PtrArrayTmaWarpSpecializedILi4ELi2ELi16ELb1ELb0ELi2EEEJSJ_NS6_IJNSC_ILi64EEENSC_ILi32EEEEEENS_6half_tEPNS6_IJSD_lSL_EEES1N_S1P_NS1F_6fusion15FusionCallbacksIS1J_NS1Q_17LinearCombinationIS1N_fS1N_fLNS_15FloatRoundStyleE2EEESJ_S1M_JEEES12_NS13_IS15_NS16_ILi16EEENSW_INS6_IJS1K_S18_EEENS6_IJSD_S1K_EEEEEEENS5_17SM75_U16x8_LDSM_TENS5_14SM90_TMA_STOREES20_NS5_17SM90_U16x8_STSM_TENS5_9Copy_AtomIJNS5_17SM90_U32x4_STSM_NES1N_EEEvEEEvvEEEEvNT_6ParamsE)
        /*002c*/ 	.word	0x000004f0
.L_21:


//--------------------- .nv.compat                --------------------------
	.section	.nv.compat,"",@"SHT_CUDA_COMPAT_INFO"
	.align	4
        /*0000*/ 	.byte	0x02, 0x09, 0x01, 0x00, 0x02, 0x02, 0x04, 0x00, 0x02, 0x05, 0x05, 0x00, 0x03, 0x07, 0x01, 0x01
        /*0010*/ 	.byte	0x02, 0x03, 0x03, 0x00, 0x02, 0x06, 0x01, 0x00, 0x04, 0x0b, 0x08, 0x00, 0x00, 0x00, 0x00, 0x00
        /*0020*/ 	.byte	0x00, 0x00, 0x00, 0x00


//--------------------- .nv.info._ZN7cutlass13device_kernelINS_4gemm6kernel13GemmUniversalINS1_17GroupProblemShapeIN4cute5tupleIJiiiEEEEENS1_10collective13CollectiveMmaINS1_39MainloopSm90ArrayTmaGmmaWarpSpecializedILi4ENS6_IJNS5_1CILi1EEESD_SD_EEENS1_52KernelPtrArrayTmaWarpSpecializedPingpongFP8FastAccumEEENS6_IJNSC_ILi256EEENSC_ILi128EEESI_EEENS_12float_e4m3_tEPNS6_IJlSD_NSC_ILi0EEEEEESK_SN_NS5_8TiledMMAINS5_8MMA_AtomIJNS5_4SM904GMMA31MMA_64x128x32_F32E4M3E4M3_SS_TNILNSR_7ScaleInE1ELST_1EEEEEENS5_6LayoutISE_NS6_IJSL_SL_SL_EEEEENS6_IJNS5_10UnderscoreESZ_SZ_EEEEENS5_13SM90_TMA_LOADENS5_14ComposedLayoutINS5_7SwizzleILi3ELi4ELi3EEENS5_18smem_ptr_flag_bitsILi8EEENSW_INS6_IJNSC_ILi8EEESI_EEENS6_IJSI_SD_EEEEEEEvNS5_8identityES12_S1C_vS1D_EENS_8epilogue10collective18CollectiveEpilogueINS1F_30Sm90PtrArrayTmaWarpSpecializedILi4ELi2ELi16ELb1ELb0ELi2EEEJSJ_NS6_IJNSC_ILi64EEENSC_ILi32EEEEEENS_6half_tEPNS6_IJSD_lSL_EEES1N_S1P_NS1F_6fusion15FusionCallbacksIS1J_NS1Q_17LinearCombinationIS1N_fS1N_fLNS_15FloatRoundStyleE2EEESJ_S1M_JEEES12_NS13_IS15_NS16_ILi16EEENSW_INS6_IJS1K_S18_EEENS6_IJSD_S1K_EEEEEEENS5_17SM75_U16x8_LDSM_TENS5_14SM90_TMA_STOREES20_NS5_17SM90_U16x8_STSM_TENS5_9Copy_AtomIJNS5_17SM90_U32x4_STSM_NES1N_EEEvEEEvvEEEEvNT_6ParamsE --------------------------
	.section	.nv.info._ZN7cutlass13device_kernelINS_4gemm6kernel13GemmUniversalINS1_17GroupProblemShapeIN4cute5tupleIJiiiEEEEENS1_10collective13CollectiveMmaINS1_39MainloopSm90ArrayTmaGmmaWarpSpecializedILi4ENS6_IJNS5_1CILi1EEESD_SD_EEENS1_52KernelPtrArrayTmaWarpSpecializedPingpongFP8FastAccumEEENS6_IJNSC_ILi256EEENSC_ILi128EEESI_EEENS_12float_e4m3_tEPNS6_IJlSD_NSC_ILi0EEEEEESK_SN_NS5_8TiledMMAINS5_8MMA_AtomIJNS5_4SM904GMMA31MMA_64x128x32_F32E4M3E4M3_SS_TNILNSR_7ScaleInE1ELST_1EEEEEENS5_6LayoutISE_NS6_IJSL_SL_SL_EEEEENS6_IJNS5_10UnderscoreESZ_SZ_EEEEENS5_13SM90_TMA_LOADENS5_14ComposedLayoutINS5_7SwizzleILi3ELi4ELi3EEENS5_18smem_ptr_flag_bitsILi8EEENSW_INS6_IJNSC_ILi8EEESI_EEENS6_IJSI_SD_EEEEEEEvNS5_8identityES12_S1C_vS1D_EENS_8epilogue10collective18CollectiveEpilogueINS1F_30Sm90PtrArrayTmaWarpSpecializedILi4ELi2ELi16ELb1ELb0ELi2EEEJSJ_NS6_IJNSC_ILi64EEENSC_ILi32EEEEEENS_6half_tEPNS6_IJSD_lSL_EEES1N_S1P_NS1F_6fusion15FusionCallbacksIS1J_NS1Q_17LinearCombinationIS1N_fS1N_fLNS_15FloatRoundStyleE2EEESJ_S1M_JEEES12_NS13_IS15_NS16_ILi16EEENSW_INS6_IJS1K_S18_EEENS6_IJSD_S1K_EEEEEEENS5_17SM75_U16x8_LDSM_TENS5_14SM90_TMA_STOREES20_NS5_17SM90_U16x8_STSM_TENS5_9Copy_AtomIJNS5_17SM90_U32x4_STSM_NES1N_EEEvEEEvvEEEEvNT_6ParamsE,"",@"SHT_CUDA_INFO"
	.sectionflags	@""
	.align	4


	//----- nvinfo : EIATTR_CUDA_API_VERSION
	.align		4
        /*0000*/ 	.byte	0x04, 0x37
        /*0002*/ 	.short	(.L_23 - .L_22)
.L_22:
        /*0004*/ 	.word	0x00000082


	//----- nvinfo : EIATTR_KPARAM_INFO
	.align		4
.L_23:
        /*0008*/ 	.byte	0x04, 0x17
        /*000a*/ 	.short	(.L_25 - .L_24)
.L_24:
        /*000c*/ 	.word	0x00000000
        /*0010*/ 	.short	0x0000
        /*0012*/ 	.short	0x0070
        /*0014*/ 	.byte	0x00, 0xf0, 0x01, 0x1c


	//----- nvinfo : EIATTR_SPARSE_MMA_MASK
	.align		4
.L_25:
        /*0018*/ 	.byte	0x03, 0x50
        /*001a*/ 	.short	0x0000


	//----- nvinfo : EIATTR_MAXREG_COUNT
	.align		4
        /*001c*/ 	.byte	0x03, 0x1b
        /*001e*/ 	.short	0x00a8


	//----- nvinfo : EIATTR_NUM_BARRIERS
	.align		4
        /*0020*/ 	.byte	0x02, 0x4c
        /*0022*/ 	.byte	0x02
	.zero		1


	//----- nvinfo : EIATTR_EXTERNS
	.align		4
        /*0024*/ 	.byte	0x04, 0x0f
        /*0026*/ 	.short	(.L_27 - .L_26)


	//   ....[0]....
	.align		4
.L_26:
        /*0028*/ 	.word	index@(__assertfail)


	//----- nvinfo : EIATTR_ANNOTATIONS
	.align		4
.L_27:
        /*002c*/ 	.byte	0x04, 0x55
        /*002e*/ 	.short	(.L_29 - .L_28)


	//   ....[0]....
.L_28:
        /*0030*/ 	.word	0x00000001
        /*0034*/ 	.byte	0x10, 0x3b, 0x00, 0x00, 0x01, 0x00, 0x00, 0x00, 0x50, 0x3b, 0x00, 0x00, 0x01, 0x00, 0x00, 0x00
        /* <DEDUP_REMOVED lines=486> */
        /*1ea4*/ 	.byte	0xd0, 0x33, 0x01, 0x00, 0x01, 0x00, 0x00, 0x00, 0x20, 0x34, 0x01, 0x00


	//----- nvinfo : EIATTR_MERCURY_ISA_VERSION
	.align		4
.L_29:
        /*1eb0*/ 	.byte	0x03, 0x5f
        /*1eb2*/ 	.short	0x0101


	//----- nvinfo : EIATTR_INT_WARP_WIDE_INSTR_OFFSETS
	.align		4
        /*1eb4*/ 	.byte	0x04, 0x31
        /*1eb6*/ 	.short	(.L_31 - .L_30)


	//   ....[0]....
.L_30:
        /*1eb8*/ 	.word	0x00001190


	//   ....[1]....
        /*1ebc*/ 	.word	0x000011a0


	//   ....[2]....
        /*1ec0*/ 	.word	0x00001220


	//   ....[3]....
        /*1ec4*/ 	.word	0x00001280


	//   ....[4]....
        /*1ec8*/ 	.word	0x000012d0


	//   ....[5]....
        /*1ecc*/ 	.word	0x00001300


	//   ....[6]....
        /*1ed0*/ 	.word	0x00001370


	//   ....[7]....
        /*1ed4*/ 	.word	0x000013b0


	//----- nvinfo : EIATTR_COOP_GROUP_MASK_REGIDS
	.align		4
.L_31:
        /*1ed8*/ 	.byte	0x04, 0x29
        /*1eda*/ 	.short	(.L_33 - .L_32)


	//   ....[0]....
.L_32:
        /*1edc*/ 	.word	0xffffffff


	//   ....[1]....
        /*1ee0*/ 	.word	0xffffffff


	//   ....[2]....
        /*1ee4*/ 	.word	0xffffffff


	//   ....[3]....
        /*1ee8*/ 	.word	0xffffffff


	//   ....[4]....
        /*1eec*/ 	.word	0xffffffff


	//   ....[5]....
        /*1ef0*/ 	.word	0xffffffff


	//   ....[6]....
        /*1ef4*/ 	.word	0xffffffff


	//   ....[7]....
        /*1ef8*/ 	.word	0xffffffff


	//   ....[8]....
        /*1efc*/ 	.word	0xffffffff


	//   ....[9]....
        /*1f00*/ 	.word	0xffffffff


	//   ....[10]....
        /*1f04*/ 	.word	0xffffffff


	//   ....[11]....
        /*1f08*/ 	.word	0xffffffff


	//   ....[12]....
        /*1f0c*/ 	.word	0xffffffff


	//   ....[13]....
        /*1f10*/ 	.word	0xffffffff


	//   ....[14]....
        /*1f14*/ 	.word	0xffffffff


	//   ....[15]....
        /*1f18*/ 	.word	0xffffffff


	//   ....[16]....
        /*1f1c*/ 	.word	0xffffffff


	//   ....[17]....
        /*1f20*/ 	.word	0xffffffff


	//   ....[18]....
        /*1f24*/ 	.word	0xffffffff


	//   ....[19]....
        /*1f28*/ 	.word	0xffffffff


	//   ....[20]....
        /*1f2c*/ 	.word	0xffffffff


	//   ....[21]....
        /*1f30*/ 	.word	0xffffffff


	//   ....[22]....
        /*1f34*/ 	.word	0xffffffff


	//   ....[23]....
        /*1f38*/ 	.word	0xffffffff


	//   ....[24]....
        /*1f3c*/ 	.word	0xffffffff


	//   ....[25]....
        /*1f40*/ 	.word	0xffffffff


	//   ....[26]....
        /*1f44*/ 	.word	0xffffffff


	//   ....[27]....
        /*1f48*/ 	.word	0xffffffff


	//   ....[28]....
        /*1f4c*/ 	.word	0xffffffff


	//   ....[29]....
        /*1f50*/ 	.word	0xffffffff


	//   ....[30]....
        /*1f54*/ 	.word	0xffffffff


	//   ....[31]....
        /*1f58*/ 	.word	0xffffffff


	//   ....[32]....
        /*1f5c*/ 	.word	0xffffffff


	//   ....[33]....
        /*1f60*/ 	.word	0xffffffff


	//   ....[34]....
        /*1f64*/ 	.word	0xffffffff


	//   ....[35]....
        /*1f68*/ 	.word	0xffffffff


	//   ....[36]....
        /*1f6c*/ 	.word	0xffffffff


	//   ....[37]....
        /*1f70*/ 	.word	0xffffffff


	//   ....[38]....
        /*1f74*/ 	.word	0xffffffff


	//   ....[39]....
        /*1f78*/ 	.word	0xffffffff


	//   ....[40]....
        /*1f7c*/ 	.word	0xffffffff


	//   ....[41]....
        /*1f80*/ 	.word	0xffffffff


	//   ....[42]....
        /*1f84*/ 	.word	0xffffffff


	//   ....[43]....
        /*1f88*/ 	.word	0xffffffff


	//   ....[44]....
        /*1f8c*/ 	.word	0xffffffff


	//   ....[45]....
        /*1f90*/ 	.word	0xffffffff


	//   ....[46]....
        /*1f94*/ 	.word	0xffffffff


	//   ....[47]....
        /*1f98*/ 	.word	0xffffffff


	//   ....[48]....
        /*1f9c*/ 	.word	0xffffffff


	//   ....[49]....
        /*1fa0*/ 	.word	0xffffffff


	//   ....[50]....
        /*1fa4*/ 	.word	0xffffffff


	//   ....[51]....
        /*1fa8*/ 	.word	0xffffffff


	//   ....[52]....
        /*1fac*/ 	.word	0xffffffff


	//   ....[53]....
        /*1fb0*/ 	.word	0xffffffff


	//   ....[54]....
        /*1fb4*/ 	.word	0xffffffff


	//   ....[55]....
        /*1fb8*/ 	.word	0xffffffff


	//   ....[56]....
        /*1fbc*/ 	.word	0xffffffff


	//   ....[57]....
        /*1fc0*/ 	.word	0xffffffff


	//   ....[58]....
        /*1fc4*/ 	.word	0xffffffff


	//   ....[59]....
        /*1fc8*/ 	.word	0xffffffff


	//   ....[60]....
        /*1fcc*/ 	.word	0xffffffff


	//   ....[61]....
        /*1fd0*/ 	.word	0xffffffff


	//   ....[62]....
        /*1fd4*/ 	.word	0xffffffff


	//   ....[63]....
        /*1fd8*/ 	.word	0xffffffff


	//   ....[64]....
        /*1fdc*/ 	.word	0xffffffff


	//   ....[65]....
        /*1fe0*/ 	.word	0xffffffff


	//   ....[66]....
        /*1fe4*/ 	.word	0xffffffff


	//   ....[67]....
        /*1fe8*/ 	.word	0xffffffff


	//   ....[68]....
        /*1fec*/ 	.word	0xffffffff


	//   ....[69]....
        /*1ff0*/ 	.word	0xffffffff


	//   ....[70]....
        /*1ff4*/ 	.word	0xffffffff


	//   ....[71]....
        /*1ff8*/ 	.word	0xffffffff


	//   ....[72]....
        /*1ffc*/ 	.word	0xffffffff


	//   ....[73]....
        /*2000*/ 	.word	0xffffffff


	//   ....[74]....
        /*2004*/ 	.word	0xffffffff


	//   ....[75]....
        /*2008*/ 	.word	0xffffffff


	//   ....[76]....
        /*200c*/ 	.word	0xffffffff


	//   ....[77]....
        /*2010*/ 	.word	0xffffffff


	//   ....[78]....
        /*2014*/ 	.word	0x0500000f


	//----- nvinfo : EIATTR_COOP_GROUP_INSTR_OFFSETS
	.align		4
.L_33:
        /*2018*/ 	.byte	0x04, 0x28
        /*201a*/ 	.short	(.L_35 - .L_34)


	//   ....[0]....
.L_34:
        /*201c*/ 	.word	0x00000820


	//   ....[1]....
        /*2020*/ 	.word	0x00000850


	//   ....[2]....
        /*2024*/ 	.word	0x00000cf0


	//   ....[3]....
        /*2028*/ 	.word	0x00000ee0


	//   ....[4]....
        /*202c*/ 	.word	0x000010b0


	//   ....[5]....
        /*2030*/ 	.word	0x000010f0


	//   ....[6]....
        /*2034*/ 	.word	0x00001a40


	//   ....[7]....
        /*2038*/ 	.word	0x00001a70


	//   ....[8]....
        /*203c*/ 	.word	0x00001af0


	//   ....[9]....
        /*2040*/ 	.word	0x00001b00


	//   ....[10]....
        /*2044*/ 	.word	0x00001b40


	//   ....[11]....
        /*2048*/ 	.word	0x00001b60


	//   ....[12]....
        /*204c*/ 	.word	0x00001ba0


	//   ....[13]....
        /*2050*/ 	.word	0x00001bc0


	//   ....[14]....
        /*2054*/ 	.word	0x00001c00


	//   ....[15]....
        /*2058*/ 	.word	0x00001c20


	//   ....[16]....
        /*205c*/ 	.word	0x00001c90


	//   ....[17]....
        /*2060*/ 	.word	0x00001dc0


	//   ....[18]....
        /*2064*/ 	.word	0x00001e40


	//   ....[19]....
        /*2068*/ 	.word	0x00002420


	//   ....[20]....
        /*206c*/ 	.word	0x00002430


	//   ....[21]....
        /*2070*/ 	.word	0x00002480


	//   ....[22]....
        /*2074*/ 	.word	0x00002490


	//   ....[23]....
        /*2078*/ 	.word	0x000024e0


	//   ....[24]....
        /*207c*/ 	.word	0x000024f0


	//   ....[25]....
        /*2080*/ 	.word	0x00002540


	//   ....[26]....
        /*2084*/ 	.word	0x00002550


	//   ....[27]....
        /*2088*/ 	.word	0x000025a0


	//   ....[28]....
        /*208c*/ 	.word	0x000025b0


	//   ....[29]....
        /*2090*/ 	.word	0x00002640


	//   ....[30]....
        /*2094*/ 	.word	0x00002690


	//   ....[31]....
        /*2098*/ 	.word	0x00002720


	//   ....[32]....
        /*209c*/ 	.word	0x00002740


	//   ....[33]....
        /*20a0*/ 	.word	0x00002750


	//   ....[34]....
        /*20a4*/ 	.word	0x00002760


	//   ....[35]....
        /*20a8*/ 	.word	0x00002770


	//   ....[36]....
        /*20ac*/ 	.word	0x00002780


	//   ....[37]....
        /*20b0*/ 	.word	0x00002ff0


	//   ....[38]....
        /*20b4*/ 	.word	0x00003290


	//   ....[39]....
        /*20b8*/ 	.word	0x00003600


	//   ....[40]....
        /*20bc*/ 	.word	0x00010970


	//   ....[41]....
        /*20c0*/ 	.word	0x00010dd0


	//   ....[42]....
        /*20c4*/ 	.word	0x00011170


	//   ....[43]....
        /*20c8*/ 	.word	0x00012ef0


	//   ....[44]....
        /*20cc*/ 	.word	0x00013600


	//   ....[45]....
        /*20d0*/ 	.word	0x00013a70


	//   ....[46]....
        /*20d4*/ 	.word	0x00014870


	//   ....[47]....
        /*20d8*/ 	.word	0x000156a0


	//   ....[48]....
        /*20dc*/ 	.word	0x000156c0


	//   ....[49]....
        /*20e0*/ 	.word	0x00015710


	//   ....[50]....
        /*20e4*/ 	.word	0x00015730


	//   ....[51]....
        /*20e8*/ 	.word	0x00015770


	//   ....[52]....
        /*20ec*/ 	.word	0x000157a0


	//   ....[53]....
        /*20f0*/ 	.word	0x000157e0


	//   ....[54]....
        /*20f4*/ 	.word	0x00015810


	//   ....[55]....
        /*20f8*/ 	.word	0x00015850


	//   ....[56]....
        /*20fc*/ 	.word	0x00015880


	//   ....[57]....
        /*2100*/ 	.word	0x00015910


	//   ....[58]....
        /*2104*/ 	.word	0x00015a30


	//   ....[59]....
        /*2108*/ 	.word	0x00015a50


	//   ....[60]....
        /*210c*/ 	.word	0x000160b0


	//   ....[61]....
        /*2110*/ 	.word	0x000160c0


	//   ....[62]....
        /*2114*/ 	.word	0x00016110


	//   ....[63]....
        /*2118*/ 	.word	0x00016120


	//   ....[64]....
        /*211c*/ 	.word	0x00016170


	//   ....[65]....
        /*2120*/ 	.word	0x00016180


	//   ....[66]....
        /*2124*/ 	.word	0x000161d0


	//   ....[67]....
        /*2128*/ 	.word	0x000161e0


	//   ....[68]....
        /*212c*/ 	.word	0x00016230


	//   ....[69]....
        /*2130*/ 	.word	0x00016240


	//   ....[70]....
        /*2134*/ 	.word	0x000162d0


	//   ....[71]....
        /*2138*/ 	.word	0x00016340


	//   ....[72]....
        /*213c*/ 	.word	0x000163d0


	//   ....[73]....
        /*2140*/ 	.word	0x000163f0


	//   ....[74]....
        /*2144*/ 	.word	0x00016400


	//   ....[75]....
        /*2148*/ 	.word	0x00016410


	//   ....[76]....
        /*214c*/ 	.word	0x00016420


	//   ....[77]....
        /*2150*/ 	.word	0x00016430


	//   ....[78]....
        /*2154*/ 	.word	0x00018300


	//----- nvinfo : EIATTR_REG_RECONFIG
	.align		4
.L_35:
        /*2158*/ 	.byte	0x01, 0x54
	.zero		2


	//----- nvinfo : EIATTR_SYSCALL_OFFSETS
	.align		4
        /*215c*/ 	.byte	0x04, 0x46
        /*215e*/ 	.short	(.L_37 - .L_36)


	//   ....[0]....
.L_36:
        /*2160*/ 	.word	0x0000a1c0


	//   ....[1]....
        /*2164*/ 	.word	0x0000a2b0


	//----- nvinfo : EIATTR_MBARRIER_INSTR_OFFSETS
	.align		4
.L_37:
        /*2168*/ 	.byte	0x04, 0x39
        /*216a*/ 	.short	(.L_39 - .L_38)


	//   ....[0]....
.L_38:
        /*216c*/ 	.word	0x00000bd0
        /*2170*/ 	.word	0x000000ff
        /*2174*/ 	.word	0x00034400
        /*2178*/ 	.short	0x0100
        /*217a*/ 	.byte	0x06
	.zero		1


	//   ....[1]....
        /*217c*/ 	.word	0x00000be0
        /*2180*/ 	.word	0x000000ff
        /*2184*/ 	.word	0x00034440
        /*2188*/ 	.short	0x0100
        /*218a*/ 	.byte	0x06
	.zero		1


	//   ....[2]....
        /*218c*/ 	.word	0x00000bf0
        /*2190*/ 	.word	0x000000ff
        /*2194*/ 	.word	0x00034408
        /*2198*/ 	.short	0x0100
        /*219a*/ 	.byte	0x06
	.zero		1


	//   ....[3]....
        /*219c*/ 	.word	0x00000c00
        /*21a0*/ 	.word	0x000000ff
        /*21a4*/ 	.word	0x00034448
        /*21a8*/ 	.short	0x0100
        /*21aa*/ 	.byte	0x06
	.zero		1


	//   ....[4]....
        /*21ac*/ 	.word	0x00000c10
        /*21b0*/ 	.word	0x000000ff
        /*21b4*/ 	.word	0x00034410
        /*21b8*/ 	.short	0x0100
        /*21ba*/ 	.byte	0x06
	.zero		1


	//   ....[5]....
        /*21bc*/ 	.word	0x00000c20
        /*21c0*/ 	.word	0x000000ff
        /*21c4*/ 	.word	0x00034450
        /*21c8*/ 	.short	0x0100
        /*21ca*/ 	.byte	0x06
	.zero		1


	//   ....[6]....
        /*21cc*/ 	.word	0x00000c30
        /*21d0*/ 	.word	0x000000ff
        /*21d4*/ 	.word	0x00034418
        /*21d8*/ 	.short	0x0100
        /*21da*/ 	.byte	0x06
	.zero		1


	//   ....[7]....
        /*21dc*/ 	.word	0x00000c40
        /*21e0*/ 	.word	0x000000ff
        /*21e4*/ 	.word	0x00034458
        /*21e8*/ 	.short	0x0100
        /*21ea*/ 	.byte	0x06
	.zero		1


	//   ....[8]....
        /*21ec*/ 	.word	0x00000c50
        /*21f0*/ 	.word	0x000000ff
        /*21f4*/ 	.word	0x00034420
        /*21f8*/ 	.short	0x0100
        /*21fa*/ 	.byte	0x06
	.zero		1


	//   ....[9]....
        /*21fc*/ 	.word	0x00000c60
        /*2200*/ 	.word	0x000000ff
        /*2204*/ 	.word	0x00034460
        /*2208*/ 	.short	0x0100
        /*220a*/ 	.byte	0x06
	.zero		1


	//   ....[10]....
        /*220c*/ 	.word	0x00000c70
        /*2210*/ 	.word	0x000000ff
        /*2214*/ 	.word	0x00034428
        /*2218*/ 	.short	0x0100
        /*221a*/ 	.byte	0x06
	.zero		1


	//   ....[11]....
        /*221c*/ 	.word	0x00000c80
        /*2220*/ 	.word	0x000000ff
        /*2224*/ 	.word	0x00034468
        /*2228*/ 	.short	0x0100
        /*222a*/ 	.byte	0x06
	.zero		1


	//   ....[12]....
        /*222c*/ 	.word	0x00000c90
        /*2230*/ 	.word	0x000000ff
        /*2234*/ 	.word	0x00034430
        /*2238*/ 	.short	0x0100
        /*223a*/ 	.byte	0x06
	.zero		1


	//   ....[13]....
        /*223c*/ 	.word	0x00000ca0
        /*2240*/ 	.word	0x000000ff
        /*2244*/ 	.word	0x00034470
        /*2248*/ 	.short	0x0100
        /*224a*/ 	.byte	0x06
	.zero		1


	//   ....[14]....
        /*224c*/ 	.word	0x00000cb0
        /*2250*/ 	.word	0x000000ff
        /*2254*/ 	.word	0x00034438
        /*2258*/ 	.short	0x0100
        /*225a*/ 	.byte	0x06
	.zero		1


	//   ....[15]....
        /*225c*/ 	.word	0x00000cc0
        /*2260*/ 	.word	0x000000ff
        /*2264*/ 	.word	0x00034478
        /*2268*/ 	.short	0x0100
        /*226a*/ 	.byte	0x06
	.zero		1


	//   ....[16]....
        /*226c*/ 	.word	0x00000e50
        /*2270*/ 	.word	0x000000ff
        /*2274*/ 	.word	0x00034480
        /*2278*/ 	.short	0x0100
        /*227a*/ 	.byte	0x06
	.zero		1


	//   ....[17]....
        /*227c*/ 	.word	0x00000e60
        /*2280*/ 	.word	0x000000ff
        /*2284*/ 	.word	0x000344a0
        /*2288*/ 	.short	0x0100
        /*228a*/ 	.byte	0x06
	.zero		1


	//   ....[18]....
        /*228c*/ 	.word	0x00000e70
        /*2290*/ 	.word	0x000000ff
        /*2294*/ 	.word	0x00034488
        /*2298*/ 	.short	0x0100
        /*229a*/ 	.byte	0x06
	.zero		1


	//   ....[19]....
        /*229c*/ 	.word	0x00000e80
        /*22a0*/ 	.word	0x000000ff
        /*22a4*/ 	.word	0x000344a8
        /*22a8*/ 	.short	0x0100
        /*22aa*/ 	.byte	0x06
	.zero		1


	//   ....[20]....
        /*22ac*/ 	.word	0x00000e90
        /*22b0*/ 	.word	0x000000ff
        /*22b4*/ 	.word	0x00034490
        /*22b8*/ 	.short	0x0100
        /*22ba*/ 	.byte	0x06
	.zero		1


	//   ....[21]....
        /*22bc*/ 	.word	0x00000ea0
        /*22c0*/ 	.word	0x000000ff
        /*22c4*/ 	.word	0x000344b0
        /*22c8*/ 	.short	0x0100
        /*22ca*/ 	.byte	0x06
	.zero		1


	//   ....[22]....
        /*22cc*/ 	.word	0x00000eb0
        /*22d0*/ 	.word	0x000000ff
        /*22d4*/ 	.word	0x00034498
        /*22d8*/ 	.short	0x0100
        /*22da*/ 	.byte	0x06
	.zero		1


	//   ....[23]....
        /*22dc*/ 	.word	0x00000ec0
        /*22e0*/ 	.word	0x000000ff
        /*22e4*/ 	.word	0x000344b8
        /*22e8*/ 	.short	0x0100
        /*22ea*/ 	.byte	0x06
	.zero		1


	//   ....[24]....
        /*22ec*/ 	.word	0x00001020
        /*22f0*/ 	.word	0x000000ff
        /*22f4*/ 	.word	0x000344c0
        /*22f8*/ 	.short	0x0100
        /*22fa*/ 	.byte	0x06
	.zero		1


	//   ....[25]....
        /*22fc*/ 	.word	0x00001030
        /*2300*/ 	.word	0x000000ff
        /*2304*/ 	.word	0x000344e0
        /*2308*/ 	.short	0x0100
        /*230a*/ 	.byte	0x06
	.zero		1


	//   ....[26]....
        /*230c*/ 	.word	0x00001040
        /*2310*/ 	.word	0x000000ff
        /*2314*/ 	.word	0x000344c8
        /*2318*/ 	.short	0x0100
        /*231a*/ 	.byte	0x06
	.zero		1


	//   ....[27]....
        /*231c*/ 	.word	0x00001050
        /*2320*/ 	.word	0x000000ff
        /*2324*/ 	.word	0x000344e8
        /*2328*/ 	.short	0x0100
        /*232a*/ 	.byte	0x06
	.zero		1


	//   ....[28]....
        /*232c*/ 	.word	0x00001060
        /*2330*/ 	.word	0x000000ff
        /*2334*/ 	.word	0x000344d0
        /*2338*/ 	.short	0x0100
        /*233a*/ 	.byte	0x06
	.zero		1


	//   ....[29]....
        /*233c*/ 	.word	0x00001070
        /*2340*/ 	.word	0x000000ff
        /*2344*/ 	.word	0x000344f0
        /*2348*/ 	.short	0x0100
        /*234a*/ 	.byte	0x06
	.zero		1


	//   ....[30]....
        /*234c*/ 	.word	0x00001080
        /*2350*/ 	.word	0x000000ff
        /*2354*/ 	.word	0x000344d8
        /*2358*/ 	.short	0x0100
        /*235a*/ 	.byte	0x06
	.zero		1


	//   ....[31]....
        /*235c*/ 	.word	0x00001090
        /*2360*/ 	.word	0x000000ff
        /*2364*/ 	.word	0x000344f8
        /*2368*/ 	.short	0x0100
        /*236a*/ 	.byte	0x06
	.zero		1


	//   ....[32]....
        /*236c*/ 	.word	0x000012b0
        /*2370*/ 	.word	0x000000ff
        /*2374*/ 	.word	0x00034500
        /*2378*/ 	.short	0x0100
        /*237a*/ 	.byte	0x06
	.zero		1


	//   ....[33]....
        /*237c*/ 	.word	0x000012f0
        /*2380*/ 	.word	0x000000ff
        /*2384*/ 	.word	0x00034508
        /*2388*/ 	.short	0x0100
        /*238a*/ 	.byte	0x06
	.zero		1


	//   ....[34]....
        /*238c*/ 	.word	0x00001360
        /*2390*/ 	.word	0x000000ff
        /*2394*/ 	.word	0x00034510
        /*2398*/ 	.short	0x0100
        /*239a*/ 	.byte	0x0b
	.zero		1


	//   ....[35]....
        /*239c*/ 	.word	0x000013a0
        /*23a0*/ 	.word	0x000000ff
        /*23a4*/ 	.word	0x00034518
        /*23a8*/ 	.short	0x0100
        /*23aa*/ 	.byte	0x0b
	.zero		1


	//   ....[36]....
        /*23ac*/ 	.word	0x000013c0
        /*23b0*/ 	.word	0x000000ff
        /*23b4*/ 	.word	0x00034520
        /*23b8*/ 	.short	0x0100
        /*23ba*/ 	.byte	0x0b
	.zero		1


	//   ....[37]....
        /*23bc*/ 	.word	0x000013d0
        /*23c0*/ 	.word	0x000000ff
        /*23c4*/ 	.word	0x00034528
        /*23c8*/ 	.short	0x0100
        /*23ca*/ 	.byte	0x0b
	.zero		1


	//   ....[38]....
        /*23cc*/ 	.word	0x00002d50
        /*23d0*/ 	.word	0x000000ff
        /*23d4*/ 	.word	0x00034400
        /*23d8*/ 	.short	0x010a
        /*23da*/ 	.byte	0x0b
	.zero		1


	//   ....[39]....
        /*23dc*/ 	.word	0x00002e30
        /*23e0*/ 	.word	0x000000ff
        /*23e4*/ 	.word	0x00000000
        /*23e8*/ 	.short	0x0101
        /*23ea*/ 	.byte	0x0b
	.zero		1


	//   ....[40]....
        /*23ec*/ 	.word	0x00003a90
        /*23f0*/ 	.word	0x00000006
        /*23f4*/ 	.word	0x00000000
        /*23f8*/ 	.short	0x010a
        /*23fa*/ 	.byte	0x32
	.zero		1


	//   ....[41]....
        /*23fc*/ 	.word	0x000045d0
        /*2400*/ 	.word	0x000000ff
        /*2404*/ 	.word	0x00034480
        /*2408*/ 	.short	0x010a
        /*240a*/ 	.byte	0x04
	.zero		1


	//   ....[42]....
        /*240c*/ 	.word	0x00004610
        /*2410*/ 	.word	0x000000ff
        /*2414*/ 	.word	0x00034480
        /*2418*/ 	.short	0x010a
        /*241a*/ 	.byte	0x04
	.zero		1


	//   ....[43]....
        /*241c*/ 	.word	0x00006ef0
        /*2420*/ 	.word	0x000000ff
        /*2424*/ 	.word	0x00034480
        /*2428*/ 	.short	0x010a
        /*242a*/ 	.byte	0x07
	.zero		1


	//   ....[44]....
        /*242c*/ 	.word	0x00006f30
        /*2430*/ 	.word	0x000000ff
        /*2434*/ 	.word	0x00034480
        /*2438*/ 	.short	0x010a
        /*243a*/ 	.byte	0x07
	.zero		1


	//   ....[45]....
        /*243c*/ 	.word	0x00009cd0
        /*2440*/ 	.word	0x000000ff
        /*2444*/ 	.word	0x00000000
        /*2448*/ 	.short	0x0101
        /*244a*/ 	.byte	0x07
	.zero		1


	//   ....[46]....
        /*244c*/ 	.word	0x00009dd0
        /*2450*/ 	.word	0x00000000
        /*2454*/ 	.word	0x00000000
        /*2458*/ 	.short	0x0101
        /*245a*/ 	.byte	0x31
	.zero		1


	//   ....[47]....
        /*245c*/ 	.word	0x00009ea0
        /*2460*/ 	.word	0x000000ff
        /*2464*/ 	.word	0x00000000
        /*2468*/ 	.short	0x0101
        /*246a*/ 	.byte	0x10
	.zero		1


	//   ....[48]....
        /*246c*/ 	.word	0x00009ef0
        /*2470*/ 	.word	0x00000006
        /*2474*/ 	.word	0x00000010
        /*2478*/ 	.short	0x010a
        /*247a*/ 	.byte	0x32
	.zero		1


	//   ....[49]....
        /*247c*/ 	.word	0x0000a650
        /*2480*/ 	.word	0x000000ff
        /*2484*/ 	.word	0x000344c0
        /*2488*/ 	.short	0x010a
        /*248a*/ 	.byte	0x2f
	.zero		1


	//   ....[50]....
        /*248c*/ 	.word	0x0000ad30
        /*2490*/ 	.word	0x000000ff
        /*2494*/ 	.word	0x000344c8
        /*2498*/ 	.short	0x010a
        /*249a*/ 	.byte	0x2f
	.zero		1


	//   ....[51]....
        /*249c*/ 	.word	0x0000b280
        /*24a0*/ 	.word	0x000000ff
        /*24a4*/ 	.word	0x00000000
        /*24a8*/ 	.short	0x0101
        /*24aa*/ 	.byte	0x07
	.zero		1


	//   ....[52]....
        /*24ac*/ 	.word	0x0000b2b0
        /*24b0*/ 	.word	0x000000ff
        /*24b4*/ 	.word	0x000344d0
        /*24b8*/ 	.short	0x010a
        /*24ba*/ 	.byte	0x2f
	.zero		1


	//   ....[53]....
        /*24bc*/ 	.word	0x0000b800
        /*24c0*/ 	.word	0x000000ff
        /*24c4*/ 	.word	0x00000000
        /*24c8*/ 	.short	0x0101
        /*24ca*/ 	.byte	0x08
	.zero		1


	//   ....[54]....
        /*24cc*/ 	.word	0x0000b830
        /*24d0*/ 	.word	0x000000ff
        /*24d4*/ 	.word	0x000344d8
        /*24d8*/ 	.short	0x010a
        /*24da*/ 	.byte	0x2f
	.zero		1


	//   ....[55]....
        /*24dc*/ 	.word	0x0000bd80
        /*24e0*/ 	.word	0x000000ff
        /*24e4*/ 	.word	0x00000000
        /*24e8*/ 	.short	0x0101
        /*24ea*/ 	.byte	0x09
	.zero		1


	//   ....[56]....
        /*24ec*/ 	.word	0x0000bdd0
        /*24f0*/ 	.word	0x000000ff
        /*24f4*/ 	.word	0x000344c0
        /*24f8*/ 	.short	0x010a
        /*24fa*/ 	.byte	0x2f
	.zero		1


	//   ....[57]....
        /*24fc*/ 	.word	0x0000c420
        /*2500*/ 	.word	0x000000ff
        /*2504*/ 	.word	0x00000000
        /*2508*/ 	.short	0x0101
        /*250a*/ 	.byte	0x0a
	.zero		1


	//   ....[58]....
        /*250c*/ 	.word	0x0000c450
        /*2510*/ 	.word	0x000000ff
        /*2514*/ 	.word	0x000344c8
        /*2518*/ 	.short	0x010a
        /*251a*/ 	.byte	0x2f
	.zero		1


	//   ....[59]....
        /*251c*/ 	.word	0x0000c980
        /*2520*/ 	.word	0x000000ff
        /*2524*/ 	.word	0x00000000
        /*2528*/ 	.short	0x0101
        /*252a*/ 	.byte	0x07
	.zero		1


	//   ....[60]....
        /*252c*/ 	.word	0x0000c9b0
        /*2530*/ 	.word	0x000000ff
        /*2534*/ 	.word	0x000344d0
        /*2538*/ 	.short	0x010a
        /*253a*/ 	.byte	0x2f
	.zero		1


	//   ....[61]....
        /*253c*/ 	.word	0x0000cee0
        /*2540*/ 	.word	0x000000ff
        /*2544*/ 	.word	0x00000000
        /*2548*/ 	.short	0x0101
        /*254a*/ 	.byte	0x08
	.zero		1


	//   ....[62]....
        /*254c*/ 	.word	0x0000cf10
        /*2550*/ 	.word	0x000000ff
        /*2554*/ 	.word	0x000344d8
        /*2558*/ 	.short	0x010a
        /*255a*/ 	.byte	0x2f
	.zero		1


	//   ....[63]....
        /*255c*/ 	.word	0x0000d440
        /*2560*/ 	.word	0x000000ff
        /*2564*/ 	.word	0x00000000
        /*2568*/ 	.short	0x0101
        /*256a*/ 	.byte	0x09
	.zero		1


	//   ....[64]....
        /*256c*/ 	.word	0x0000d470
        /*2570*/ 	.word	0x000000ff
        /*2574*/ 	.word	0x000344c0
        /*2578*/ 	.short	0x010a
        /*257a*/ 	.byte	0x2f
	.zero		1


	//   ....[65]....
        /*257c*/ 	.word	0x0000daa0
        /*2580*/ 	.word	0x000000ff
        /*2584*/ 	.word	0x00000000
        /*2588*/ 	.short	0x0101
        /*258a*/ 	.byte	0x0a
	.zero		1


	//   ....[66]....
        /*258c*/ 	.word	0x0000dad0
        /*2590*/ 	.word	0x000000ff
        /*2594*/ 	.word	0x000344c8
        /*2598*/ 	.short	0x010a
        /*259a*/ 	.byte	0x2f
	.zero		1


	//   ....[67]....
        /*259c*/ 	.word	0x0000e000
        /*25a0*/ 	.word	0x000000ff
        /*25a4*/ 	.word	0x00000000
        /*25a8*/ 	.short	0x0101
        /*25aa*/ 	.byte	0x07
	.zero		1


	//   ....[68]....
        /*25ac*/ 	.word	0x0000e030
        /*25b0*/ 	.word	0x000000ff
        /*25b4*/ 	.word	0x000344d0
        /*25b8*/ 	.short	0x010a
        /*25ba*/ 	.byte	0x2f
	.zero		1


	//   ....[69]....
        /*25bc*/ 	.word	0x0000e560
        /*25c0*/ 	.word	0x000000ff
        /*25c4*/ 	.word	0x00000000
        /*25c8*/ 	.short	0x0101
        /*25ca*/ 	.byte	0x08
	.zero		1


	//   ....[70]....
        /*25cc*/ 	.word	0x0000e590
        /*25d0*/ 	.word	0x000000ff
        /*25d4*/ 	.word	0x000344d8
        /*25d8*/ 	.short	0x010a
        /*25da*/ 	.byte	0x2f
	.zero		1


	//   ....[71]....
        /*25dc*/ 	.word	0x0000eac0
        /*25e0*/ 	.word	0x000000ff
        /*25e4*/ 	.word	0x00000000
        /*25e8*/ 	.short	0x0101
        /*25ea*/ 	.byte	0x09
	.zero		1


	//   ....[72]....
        /*25ec*/ 	.word	0x0000eaf0
        /*25f0*/ 	.word	0x000000ff
        /*25f4*/ 	.word	0x000344c0
        /*25f8*/ 	.short	0x010a
        /*25fa*/ 	.byte	0x2f
	.zero		1


	//   ....[73]....
        /*25fc*/ 	.word	0x0000f120
        /*2600*/ 	.word	0x000000ff
        /*2604*/ 	.word	0x00000000
        /*2608*/ 	.short	0x0101
        /*260a*/ 	.byte	0x0a
	.zero		1


	//   ....[74]....
        /*260c*/ 	.word	0x0000f150
        /*2610*/ 	.word	0x000000ff
        /*2614*/ 	.word	0x000344c8
        /*2618*/ 	.short	0x010a
        /*261a*/ 	.byte	0x2f
	.zero		1


	//   ....[75]....
        /*261c*/ 	.word	0x0000f680
        /*2620*/ 	.word	0x000000ff
        /*2624*/ 	.word	0x00000000
        /*2628*/ 	.short	0x0101
        /*262a*/ 	.byte	0x07
	.zero		1


	//   ....[76]....
        /*262c*/ 	.word	0x0000f6b0
        /*2630*/ 	.word	0x000000ff
        /*2634*/ 	.word	0x000344d0
        /*2638*/ 	.short	0x010a
        /*263a*/ 	.byte	0x2f
	.zero		1


	//   ....[77]....
        /*263c*/ 	.word	0x0000fbe0
        /*2640*/ 	.word	0x000000ff
        /*2644*/ 	.word	0x00000000
        /*2648*/ 	.short	0x0101
        /*264a*/ 	.byte	0x08
	.zero		1


	//   ....[78]....
        /*264c*/ 	.word	0x0000fc10
        /*2650*/ 	.word	0x000000ff
        /*2654*/ 	.word	0x000344d8
        /*2658*/ 	.short	0x010a
        /*265a*/ 	.byte	0x2f
	.zero		1


	//   ....[79]....
        /*265c*/ 	.word	0x00010150
        /*2660*/ 	.word	0x000000ff
        /*2664*/ 	.word	0x00000000
        /*2668*/ 	.short	0x0101
        /*266a*/ 	.byte	0x09
	.zero		1


	//   ....[80]....
        /*266c*/ 	.word	0x000101d0
        /*2670*/ 	.word	0x000000ff
        /*2674*/ 	.word	0x00034400
        /*2678*/ 	.short	0x010a
        /*267a*/ 	.byte	0x04
	.zero		1


	//   ....[81]....
        /*267c*/ 	.word	0x000102f0
        /*2680*/ 	.word	0x000000ff
        /*2684*/ 	.word	0x00000000
        /*2688*/ 	.short	0x0101
        /*268a*/ 	.byte	0x04
	.zero		1


	//   ....[82]....
        /*268c*/ 	.word	0x000104b0
        /*2690*/ 	.word	0x000000ff
        /*2694*/ 	.word	0x00034400
        /*2698*/ 	.short	0x010a
        /*269a*/ 	.byte	0x04
	.zero		1


	//   ....[83]....
        /*269c*/ 	.word	0x000105d0
        /*26a0*/ 	.word	0x000000ff
        /*26a4*/ 	.word	0x00000000
        /*26a8*/ 	.short	0x0101
        /*26aa*/ 	.byte	0x04
	.zero		1


	//   ....[84]....
        /*26ac*/ 	.word	0x00010a60
        /*26b0*/ 	.word	0x000000ff
        /*26b4*/ 	.word	0x00000000
        /*26b8*/ 	.short	0x0101
        /*26ba*/ 	.byte	0x0a
	.zero		1


	//   ....[85]....
        /*26bc*/ 	.word	0x00010a90
        /*26c0*/ 	.word	0x00000000
        /*26c4*/ 	.word	0x00000000
        /*26c8*/ 	.short	0x0101
        /*26ca*/ 	.byte	0x31
	.zero		1


	//   ....[86]....
        /*26cc*/ 	.word	0x00011270
        /*26d0*/ 	.word	0x000000ff
        /*26d4*/ 	.word	0x00034508
        /*26d8*/ 	.short	0x010a
        /*26da*/ 	.byte	0x06
	.zero		1


	//   ....[87]....
        /*26dc*/ 	.word	0x00011390
        /*26e0*/ 	.word	0x000000ff
        /*26e4*/ 	.word	0x00034400
        /*26e8*/ 	.short	0x010a
        /*26ea*/ 	.byte	0x07
	.zero		1


	//   ....[88]....
        /*26ec*/ 	.word	0x000114b0
        /*26f0*/ 	.word	0x000000ff
        /*26f4*/ 	.word	0x00000000
        /*26f8*/ 	.short	0x0101
        /*26fa*/ 	.byte	0x07
	.zero		1


	//   ....[89]....
        /*26fc*/ 	.word	0x000116a0
        /*2700*/ 	.word	0x000000ff
        /*2704*/ 	.word	0x000344e0
        /*2708*/ 	.short	0x010a
        /*270a*/ 	.byte	0x06
	.zero		1


	//   ....[90]....
        /*270c*/ 	.word	0x00011760
        /*2710*/ 	.word	0x000000ff
        /*2714*/ 	.word	0x000344c0
        /*2718*/ 	.short	0x010b
        /*271a*/ 	.byte	0x06
	.zero		1


	//   ....[91]....
        /*271c*/ 	.word	0x000117c0
        /*2720*/ 	.word	0x000000ff
        /*2724*/ 	.word	0x00000000
        /*2728*/ 	.short	0x0101
        /*272a*/ 	.byte	0x0f
	.zero		1


	//   ....[92]....
        /*272c*/ 	.word	0x000117f0
        /*2730*/ 	.word	0x000000ff
        /*2734*/ 	.word	0x000344e8
        /*2738*/ 	.short	0x010a
        /*273a*/ 	.byte	0x06
	.zero		1


	//   ....[93]....
        /*273c*/ 	.word	0x000118d0
        /*2740*/ 	.word	0x000000ff
        /*2744*/ 	.word	0x000344c8
        /*2748*/ 	.short	0x010b
        /*274a*/ 	.byte	0x06
	.zero		1


	//   ....[94]....
        /*274c*/ 	.word	0x00011930
        /*2750*/ 	.word	0x000000ff
        /*2754*/ 	.word	0x00000000
        /*2758*/ 	.short	0x0101
        /*275a*/ 	.byte	0x07
	.zero		1


	//   ....[95]....
        /*275c*/ 	.word	0x00011960
        /*2760*/ 	.word	0x000000ff
        /*2764*/ 	.word	0x000344f0
        /*2768*/ 	.short	0x010a
        /*276a*/ 	.byte	0x06
	.zero		1


	//   ....[96]....
        /*276c*/ 	.word	0x00011a40
        /*2770*/ 	.word	0x000000ff
        /*2774*/ 	.word	0x000344d0
        /*2778*/ 	.short	0x010b
        /*277a*/ 	.byte	0x06
	.zero		1


	//   ....[97]....
        /*277c*/ 	.word	0x00011aa0
        /*2780*/ 	.word	0x000000ff
        /*2784*/ 	.word	0x00000000
        /*2788*/ 	.short	0x0101
        /*278a*/ 	.byte	0x0e
	.zero		1


	//   ....[98]....
        /*278c*/ 	.word	0x00011ad0
        /*2790*/ 	.word	0x000000ff
        /*2794*/ 	.word	0x000344f8
        /*2798*/ 	.short	0x010a
        /*279a*/ 	.byte	0x06
	.zero		1


	//   ....[99]....
        /*279c*/ 	.word	0x00011bb0
        /*27a0*/ 	.word	0x000000ff
        /*27a4*/ 	.word	0x000344d8
        /*27a8*/ 	.short	0x010b
        /*27aa*/ 	.byte	0x06
	.zero		1


	//   ....[100]....
        /*27ac*/ 	.word	0x00011c20
        /*27b0*/ 	.word	0x000000ff
        /*27b4*/ 	.word	0x00000000
        /*27b8*/ 	.short	0x0101
        /*27ba*/ 	.byte	0x24
	.zero		1


	//   ....[101]....
        /*27bc*/ 	.word	0x00011c60
        /*27c0*/ 	.word	0x000000ff
        /*27c4*/ 	.word	0x000344e0
        /*27c8*/ 	.short	0x010a
        /*27ca*/ 	.byte	0x06
	.zero		1


	//   ....[102]....
        /*27cc*/ 	.word	0x00011d20
        /*27d0*/ 	.word	0x000000ff
        /*27d4*/ 	.word	0x000344c0
        /*27d8*/ 	.short	0x010b
        /*27da*/ 	.byte	0x06
	.zero		1


	//   ....[103]....
        /*27dc*/ 	.word	0x00011d60
        /*27e0*/ 	.word	0x000000ff
        /*27e4*/ 	.word	0x00000000
        /*27e8*/ 	.short	0x0101
        /*27ea*/ 	.byte	0x0f
	.zero		1


	//   ....[104]....
        /*27ec*/ 	.word	0x00011d90
        /*27f0*/ 	.word	0x000000ff
        /*27f4*/ 	.word	0x000344e8
        /*27f8*/ 	.short	0x010a
        /*27fa*/ 	.byte	0x06
	.zero		1


	//   ....[105]....
        /*27fc*/ 	.word	0x00011e60
        /*2800*/ 	.word	0x000000ff
        /*2804*/ 	.word	0x000344c8
        /*2808*/ 	.short	0x010b
        /*280a*/ 	.byte	0x06
	.zero		1


	//   ....[106]....
        /*280c*/ 	.word	0x00011ea0
        /*2810*/ 	.word	0x000000ff
        /*2814*/ 	.word	0x00000000
        /*2818*/ 	.short	0x0101
        /*281a*/ 	.byte	0x07
	.zero		1


	//   ....[107]....
        /*281c*/ 	.word	0x00011ed0
        /*2820*/ 	.word	0x000000ff
        /*2824*/ 	.word	0x000344f0
        /*2828*/ 	.short	0x010a
        /*282a*/ 	.byte	0x06
	.zero		1


	//   ....[108]....
        /*282c*/ 	.word	0x00011fa0
        /*2830*/ 	.word	0x000000ff
        /*2834*/ 	.word	0x000344d0
        /*2838*/ 	.short	0x010b
        /*283a*/ 	.byte	0x06
	.zero		1


	//   ....[109]....
        /*283c*/ 	.word	0x00011fe0
        /*2840*/ 	.word	0x000000ff
        /*2844*/ 	.word	0x00000000
        /*2848*/ 	.short	0x0101
        /*284a*/ 	.byte	0x0e
	.zero		1


	//   ....[110]....
        /*284c*/ 	.word	0x00012010
        /*2850*/ 	.word	0x000000ff
        /*2854*/ 	.word	0x000344f8
        /*2858*/ 	.short	0x010a
        /*285a*/ 	.byte	0x06
	.zero		1


	//   ....[111]....
        /*285c*/ 	.word	0x000120e0
        /*2860*/ 	.word	0x000000ff
        /*2864*/ 	.word	0x000344d8
        /*2868*/ 	.short	0x010b
        /*286a*/ 	.byte	0x06
	.zero		1


	//   ....[112]....
        /*286c*/ 	.word	0x00012120
        /*2870*/ 	.word	0x000000ff
        /*2874*/ 	.word	0x00000000
        /*2878*/ 	.short	0x0101
        /*287a*/ 	.byte	0x24
	.zero		1


	//   ....[113]....
        /*287c*/ 	.word	0x00012160
        /*2880*/ 	.word	0x000000ff
        /*2884*/ 	.word	0x000344e0
        /*2888*/ 	.short	0x010a
        /*288a*/ 	.byte	0x06
	.zero		1


	//   ....[114]....
        /*288c*/ 	.word	0x00012220
        /*2890*/ 	.word	0x000000ff
        /*2894*/ 	.word	0x000344c0
        /*2898*/ 	.short	0x010b
        /*289a*/ 	.byte	0x06
	.zero		1


	//   ....[115]....
        /*289c*/ 	.word	0x00012260
        /*28a0*/ 	.word	0x000000ff
        /*28a4*/ 	.word	0x00000000
        /*28a8*/ 	.short	0x0101
        /*28aa*/ 	.byte	0x0f
	.zero		1


	//   ....[116]....
        /*28ac*/ 	.word	0x00012290
        /*28b0*/ 	.word	0x000000ff
        /*28b4*/ 	.word	0x000344e8
        /*28b8*/ 	.short	0x010a
        /*28ba*/ 	.byte	0x06
	.zero		1


	//   ....[117]....
        /*28bc*/ 	.word	0x00012360
        /*28c0*/ 	.word	0x000000ff
        /*28c4*/ 	.word	0x000344c8
        /*28c8*/ 	.short	0x010b
        /*28ca*/ 	.byte	0x06
	.zero		1


	//   ....[118]....
        /*28cc*/ 	.word	0x000123a0
        /*28d0*/ 	.word	0x000000ff
        /*28d4*/ 	.word	0x00000000
        /*28d8*/ 	.short	0x0101
        /*28da*/ 	.byte	0x07
	.zero		1


	//   ....[119]....
        /*28dc*/ 	.word	0x000123d0
        /*28e0*/ 	.word	0x000000ff
        /*28e4*/ 	.word	0x000344f0
        /*28e8*/ 	.short	0x010a
        /*28ea*/ 	.byte	0x06
	.zero		1


	//   ....[120]....
        /*28ec*/ 	.word	0x000124a0
        /*28f0*/ 	.word	0x000000ff
        /*28f4*/ 	.word	0x000344d0
        /*28f8*/ 	.short	0x010b
        /*28fa*/ 	.byte	0x06
	.zero		1


	//   ....[121]....
        /*28fc*/ 	.word	0x000124e0
        /*2900*/ 	.word	0x000000ff
        /*2904*/ 	.word	0x00000000
        /*2908*/ 	.short	0x0101
        /*290a*/ 	.byte	0x0e
	.zero		1


	//   ....[122]....
        /*290c*/ 	.word	0x00012510
        /*2910*/ 	.word	0x000000ff
        /*2914*/ 	.word	0x000344f8
        /*2918*/ 	.short	0x010a
        /*291a*/ 	.byte	0x06
	.zero		1


	//   ....[123]....
        /*291c*/ 	.word	0x000125e0
        /*2920*/ 	.word	0x000000ff
        /*2924*/ 	.word	0x000344d8
        /*2928*/ 	.short	0x010b
        /*292a*/ 	.byte	0x06
	.zero		1


	//   ....[124]....
        /*292c*/ 	.word	0x00012620
        /*2930*/ 	.word	0x000000ff
        /*2934*/ 	.word	0x00000000
        /*2938*/ 	.short	0x0101
        /*293a*/ 	.byte	0x24
	.zero		1


	//   ....[125]....
        /*293c*/ 	.word	0x00012660
        /*2940*/ 	.word	0x000000ff
        /*2944*/ 	.word	0x000344e0
        /*2948*/ 	.short	0x010a
        /*294a*/ 	.byte	0x06
	.zero		1


	//   ....[126]....
        /*294c*/ 	.word	0x00012720
        /*2950*/ 	.word	0x000000ff
        /*2954*/ 	.word	0x000344c0
        /*2958*/ 	.short	0x010b
        /*295a*/ 	.byte	0x06
	.zero		1


	//   ....[127]....
        /*295c*/ 	.word	0x00012760
        /*2960*/ 	.word	0x000000ff
        /*2964*/ 	.word	0x00000000
        /*2968*/ 	.short	0x0101
        /*296a*/ 	.byte	0x0f
	.zero		1


	//   ....[128]....
        /*296c*/ 	.word	0x00012790
        /*2970*/ 	.word	0x000000ff
        /*2974*/ 	.word	0x000344e8
        /*2978*/ 	.short	0x010a
        /*297a*/ 	.byte	0x06
	.zero		1


	//   ....[129]....
        /*297c*/ 	.word	0x00012870
        /*2980*/ 	.word	0x000000ff
        /*2984*/ 	.word	0x000344c8
        /*2988*/ 	.short	0x010b
        /*298a*/ 	.byte	0x06
	.zero		1


	//   ....[130]....
        /*298c*/ 	.word	0x000128b0
        /*2990*/ 	.word	0x000000ff
        /*2994*/ 	.word	0x00000000
        /*2998*/ 	.short	0x0101
        /*299a*/ 	.byte	0x07
	.zero		1


	//   ....[131]....
        /*299c*/ 	.word	0x000128e0
        /*29a0*/ 	.word	0x000000ff
        /*29a4*/ 	.word	0x000344f0
        /*29a8*/ 	.short	0x010a
        /*29aa*/ 	.byte	0x06
	.zero		1


	//   ....[132]....
        /*29ac*/ 	.word	0x000129c0
        /*29b0*/ 	.word	0x000000ff
        /*29b4*/ 	.word	0x000344d0
        /*29b8*/ 	.short	0x010b
        /*29ba*/ 	.byte	0x06
	.zero		1


	//   ....[133]....
        /*29bc*/ 	.word	0x00012a00
        /*29c0*/ 	.word	0x000000ff
        /*29c4*/ 	.word	0x00000000
        /*29c8*/ 	.short	0x0101
        /*29ca*/ 	.byte	0x0e
	.zero		1


	//   ....[134]....
        /*29cc*/ 	.word	0x00012a30
        /*29d0*/ 	.word	0x000000ff
        /*29d4*/ 	.word	0x000344f8
        /*29d8*/ 	.short	0x010a
        /*29da*/ 	.byte	0x06
	.zero		1


	//   ....[135]....
        /*29dc*/ 	.word	0x00012b10
        /*29e0*/ 	.word	0x000000ff
        /*29e4*/ 	.word	0x000344d8
        /*29e8*/ 	.short	0x010b
        /*29ea*/ 	.byte	0x06
	.zero		1


	//   ....[136]....
        /*29ec*/ 	.word	0x00012b60
        /*29f0*/ 	.word	0x000000ff
        /*29f4*/ 	.word	0x00000000
        /*29f8*/ 	.short	0x0101
        /*29fa*/ 	.byte	0x24
	.zero		1


	//   ....[137]....
        /*29fc*/ 	.word	0x000130b0
        /*2a00*/ 	.word	0x000000ff
        /*2a04*/ 	.word	0x000344e0
        /*2a08*/ 	.short	0x010a
        /*2a0a*/ 	.byte	0x06
	.zero		1


	//   ....[138]....
        /*2a0c*/ 	.word	0x000130f0
        /*2a10*/ 	.word	0x000000ff
        /*2a14*/ 	.word	0x000344e8
        /*2a18*/ 	.short	0x010a
        /*2a1a*/ 	.byte	0x06
	.zero		1


	//   ....[139]....
        /*2a1c*/ 	.word	0x00013130
        /*2a20*/ 	.word	0x000000ff
        /*2a24*/ 	.word	0x000344f0
        /*2a28*/ 	.short	0x010a
        /*2a2a*/ 	.byte	0x06
	.zero		1


	//   ....[140]....
        /*2a2c*/ 	.word	0x000131a0
        /*2a30*/ 	.word	0x00000003
        /*2a34*/ 	.word	0x000344f8
        /*2a38*/ 	.short	0x010a
        /*2a3a*/ 	.byte	0x3f
	.zero		1


	//   ....[141]....
        /*2a3c*/ 	.word	0x00013e60
        /*2a40*/ 	.word	0x00000008
        /*2a44*/ 	.word	0x000344a0
        /*2a48*/ 	.short	0x010a
        /*2a4a*/ 	.byte	0x3f
	.zero		1


	//   ....[142]....
        /*2a4c*/ 	.word	0x000140e0
        /*2a50*/ 	.word	0x000000ff
        /*2a54*/ 	.word	0x00034508
        /*2a58*/ 	.short	0x0101
        /*2a5a*/ 	.byte	0x10
	.zero		1


	//   ....[143]....
        /*2a5c*/ 	.word	0x000141e0
        /*2a60*/ 	.word	0x00000003
        /*2a64*/ 	.word	0x00034400
        /*2a68*/ 	.short	0x010a
        /*2a6a*/ 	.byte	0x3f
	.zero		1


	//   ....[144]....
        /*2a6c*/ 	.word	0x00014320
        /*2a70*/ 	.word	0x00000002
        /*2a74*/ 	.word	0x00000000
        /*2a78*/ 	.short	0x0101
        /*2a7a*/ 	.byte	0x3f
	.zero		1


	//   ....[145]....
        /*2a7c*/ 	.word	0x00014b00
        /*2a80*/ 	.word	0x00000007
        /*2a84*/ 	.word	0x00000000
        /*2a88*/ 	.short	0x010a
        /*2a8a*/ 	.byte	0x3f
	.zero		1


	//   ....[146]....
        /*2a8c*/ 	.word	0x00014b80
        /*2a90*/ 	.word	0x00000009
        /*2a94*/ 	.word	0x00000000
        /*2a98*/ 	.short	0x010a
        /*2a9a*/ 	.byte	0x3f
	.zero		1


	//   ....[147]....
        /*2a9c*/ 	.word	0x00014c10
        /*2aa0*/ 	.word	0x00000006
        /*2aa4*/ 	.word	0x00000000
        /*2aa8*/ 	.short	0x010a
        /*2aaa*/ 	.byte	0x3f
	.zero		1


	//   ....[148]....
        /*2aac*/ 	.word	0x00014ca0
        /*2ab0*/ 	.word	0x00000003
        /*2ab4*/ 	.word	0x00000000
        /*2ab8*/ 	.short	0x010a
        /*2aba*/ 	.byte	0x3f
	.zero		1


	//   ....[149]....
        /*2abc*/ 	.word	0x00016920
        /*2ac0*/ 	.word	0x0000000c
        /*2ac4*/ 	.word	0x00034440
        /*2ac8*/ 	.short	0x010a
        /*2aca*/ 	.byte	0x3f
	.zero		1


	//   ....[150]....
        /*2acc*/ 	.word	0x00016a40
        /*2ad0*/ 	.word	0x0000000c
        /*2ad4*/ 	.word	0x00034400
        /*2ad8*/ 	.short	0x0101
        /*2ada*/ 	.byte	0x3f
	.zero		1


	//   ....[151]....
        /*2adc*/ 	.word	0x00016b10
        /*2ae0*/ 	.word	0x00000003
        /*2ae4*/ 	.word	0x00034440
        /*2ae8*/ 	.short	0x010a
        /*2aea*/ 	.byte	0x3f
	.zero		1


	//   ....[152]....
        /*2aec*/ 	.word	0x00016bc0
        /*2af0*/ 	.word	0x00000003
        /*2af4*/ 	.word	0x00034440
        /*2af8*/ 	.short	0x010a
        /*2afa*/ 	.byte	0x3f
	.zero		1


	//   ....[153]....
        /*2afc*/ 	.word	0x00016c70
        /*2b00*/ 	.word	0x00000003
        /*2b04*/ 	.word	0x00034440
        /*2b08*/ 	.short	0x010a
        /*2b0a*/ 	.byte	0x3f
	.zero		1


	//   ....[154]....
        /*2b0c*/ 	.word	0x00016d20
        /*2b10*/ 	.word	0x00000003
        /*2b14*/ 	.word	0x00034440
        /*2b18*/ 	.short	0x010a
        /*2b1a*/ 	.byte	0x3f
	.zero		1


	//   ....[155]....
        /*2b1c*/ 	.word	0x00016dd0
        /*2b20*/ 	.word	0x00000003
        /*2b24*/ 	.word	0x00034440
        /*2b28*/ 	.short	0x010a
        /*2b2a*/ 	.byte	0x3f
	.zero		1


	//   ....[156]....
        /*2b2c*/ 	.word	0x00016e80
        /*2b30*/ 	.word	0x00000003
        /*2b34*/ 	.word	0x00034440
        /*2b38*/ 	.short	0x010a
        /*2b3a*/ 	.byte	0x3f
	.zero		1


	//   ....[157]....
        /*2b3c*/ 	.word	0x00016f30
        /*2b40*/ 	.word	0x00000003
        /*2b44*/ 	.word	0x00034440
        /*2b48*/ 	.short	0x010a
        /*2b4a*/ 	.byte	0x3f
	.zero		1


	//   ....[158]....
        /*2b4c*/ 	.word	0x00016fe0
        /*2b50*/ 	.word	0x00000003
        /*2b54*/ 	.word	0x00034440
        /*2b58*/ 	.short	0x010a
        /*2b5a*/ 	.byte	0x3f
	.zero		1


	//   ....[159]....
        /*2b5c*/ 	.word	0x00017040
        /*2b60*/ 	.word	0x0000000c
        /*2b64*/ 	.word	0x00034400
        /*2b68*/ 	.short	0x010a
        /*2b6a*/ 	.byte	0x3f
	.zero		1


	//   ....[160]....
        /*2b6c*/ 	.word	0x000170b0
        /*2b70*/ 	.word	0x00000000
        /*2b74*/ 	.word	0x00000000
        /*2b78*/ 	.short	0x010a
        /*2b7a*/ 	.byte	0x3f
	.zero		1


	//   ....[161]....
        /*2b7c*/ 	.word	0x00017110
        /*2b80*/ 	.word	0x00000003
        /*2b84*/ 	.word	0x00034480
        /*2b88*/ 	.short	0x010a
        /*2b8a*/ 	.byte	0x3f
	.zero		1


	//   ....[162]....
        /*2b8c*/ 	.word	0x00017170
        /*2b90*/ 	.word	0x00000007
        /*2b94*/ 	.word	0x00034480
        /*2b98*/ 	.short	0x010a
        /*2b9a*/ 	.byte	0x3f
	.zero		1


	//   ....[163]....
        /*2b9c*/ 	.word	0x000171e0
        /*2ba0*/ 	.word	0x00000002
        /*2ba4*/ 	.word	0x00000010
        /*2ba8*/ 	.short	0x010a
        /*2baa*/ 	.byte	0x3f
	.zero		1


	//   ....[164]....
        /*2bac*/ 	.word	0x000172a0
        /*2bb0*/ 	.word	0x00000003
        /*2bb4*/ 	.word	0x000344c0
        /*2bb8*/ 	.short	0x010a
        /*2bba*/ 	.byte	0x3f
	.zero		1


	//   ....[165]....
        /*2bbc*/ 	.word	0x00017300
        /*2bc0*/ 	.word	0x0000000c
        /*2bc4*/ 	.word	0x000344c8
        /*2bc8*/ 	.short	0x010a
        /*2bca*/ 	.byte	0x3f
	.zero		1


	//   ....[166]....
        /*2bcc*/ 	.word	0x00017360
        /*2bd0*/ 	.word	0x0000000c
        /*2bd4*/ 	.word	0x000344d0
        /*2bd8*/ 	.short	0x010a
        /*2bda*/ 	.byte	0x3f
	.zero		1


	//   ....[167]....
        /*2bdc*/ 	.word	0x000173c0
        /*2be0*/ 	.word	0x0000000d
        /*2be4*/ 	.word	0x000344d8
        /*2be8*/ 	.short	0x010a
        /*2bea*/ 	.byte	0x3f
	.zero		1


	//   ....[168]....
        /*2bec*/ 	.word	0x00017420
        /*2bf0*/ 	.word	0x0000000d
        /*2bf4*/ 	.word	0x000344c0
        /*2bf8*/ 	.short	0x010a
        /*2bfa*/ 	.byte	0x3f
	.zero		1


	//   ....[169]....
        /*2bfc*/ 	.word	0x00017480
        /*2c00*/ 	.word	0x0000000d
        /*2c04*/ 	.word	0x000344c8
        /*2c08*/ 	.short	0x010a
        /*2c0a*/ 	.byte	0x3f
	.zero		1


	//   ....[170]....
        /*2c0c*/ 	.word	0x000174e0
        /*2c10*/ 	.word	0x0000000d
        /*2c14*/ 	.word	0x000344d0
        /*2c18*/ 	.short	0x010a
        /*2c1a*/ 	.byte	0x3f
	.zero		1


	//   ....[171]....
        /*2c1c*/ 	.word	0x00017540
        /*2c20*/ 	.word	0x0000000d
        /*2c24*/ 	.word	0x000344d8
        /*2c28*/ 	.short	0x010a
        /*2c2a*/ 	.byte	0x3f
	.zero		1


	//   ....[172]....
        /*2c2c*/ 	.word	0x000175a0
        /*2c30*/ 	.word	0x0000000d
        /*2c34*/ 	.word	0x000344c0
        /*2c38*/ 	.short	0x010a
        /*2c3a*/ 	.byte	0x3f
	.zero		1


	//   ....[173]....
        /*2c3c*/ 	.word	0x00017600
        /*2c40*/ 	.word	0x0000000d
        /*2c44*/ 	.word	0x000344c8
        /*2c48*/ 	.short	0x010a
        /*2c4a*/ 	.byte	0x3f
	.zero		1


	//   ....[174]....
        /*2c4c*/ 	.word	0x00017660
        /*2c50*/ 	.word	0x0000000d
        /*2c54*/ 	.word	0x000344d0
        /*2c58*/ 	.short	0x010a
        /*2c5a*/ 	.byte	0x3f
	.zero		1


	//   ....[175]....
        /*2c5c*/ 	.word	0x000176c0
        /*2c60*/ 	.word	0x0000000d
        /*2c64*/ 	.word	0x000344d8
        /*2c68*/ 	.short	0x010a
        /*2c6a*/ 	.byte	0x3f
	.zero		1


	//   ....[176]....
        /*2c6c*/ 	.word	0x00017720
        /*2c70*/ 	.word	0x0000000d
        /*2c74*/ 	.word	0x000344c0
        /*2c78*/ 	.short	0x010a
        /*2c7a*/ 	.byte	0x3f
	.zero		1


	//   ....[177]....
        /*2c7c*/ 	.word	0x00017780
        /*2c80*/ 	.word	0x0000000d
        /*2c84*/ 	.word	0x000344c8
        /*2c88*/ 	.short	0x010a
        /*2c8a*/ 	.byte	0x3f
	.zero		1


	//   ....[178]....
        /*2c8c*/ 	.word	0x000177e0
        /*2c90*/ 	.word	0x0000000d
        /*2c94*/ 	.word	0x000344d0
        /*2c98*/ 	.short	0x010a
        /*2c9a*/ 	.byte	0x3f
	.zero		1


	//   ....[179]....
        /*2c9c*/ 	.word	0x00017840
        /*2ca0*/ 	.word	0x0000000d
        /*2ca4*/ 	.word	0x000344d8
        /*2ca8*/ 	.short	0x010a
        /*2caa*/ 	.byte	0x3f
	.zero		1


	//   ....[180]....
        /*2cac*/ 	.word	0x000178a0
        /*2cb0*/ 	.word	0x00000003
        /*2cb4*/ 	.word	0x00034400
        /*2cb8*/ 	.short	0x010a
        /*2cba*/ 	.byte	0x3f
	.zero		1


	//   ....[181]....
        /*2cbc*/ 	.word	0x00017900
        /*2cc0*/ 	.word	0x00000003
        /*2cc4*/ 	.word	0x00034400
        /*2cc8*/ 	.short	0x010a
        /*2cca*/ 	.byte	0x3f
	.zero		1


	//   ....[182]....
        /*2ccc*/ 	.word	0x00017960
        /*2cd0*/ 	.word	0x00000003
        /*2cd4*/ 	.word	0x00034508
        /*2cd8*/ 	.short	0x010a
        /*2cda*/ 	.byte	0x3f
	.zero		1


	//   ....[183]....
        /*2cdc*/ 	.word	0x000179c0
        /*2ce0*/ 	.word	0x00000006
        /*2ce4*/ 	.word	0x00034400
        /*2ce8*/ 	.short	0x010a
        /*2cea*/ 	.byte	0x3f
	.zero		1


	//   ....[184]....
        /*2cec*/ 	.word	0x00017a20
        /*2cf0*/ 	.word	0x00000003
        /*2cf4*/ 	.word	0x000344e0
        /*2cf8*/ 	.short	0x010a
        /*2cfa*/ 	.byte	0x3f
	.zero		1


	//   ....[185]....
        /*2cfc*/ 	.word	0x00017a80
        /*2d00*/ 	.word	0x00000003
        /*2d04*/ 	.word	0x000344e8
        /*2d08*/ 	.short	0x010a
        /*2d0a*/ 	.byte	0x3f
	.zero		1


	//   ....[186]....
        /*2d0c*/ 	.word	0x00017ae0
        /*2d10*/ 	.word	0x00000003
        /*2d14*/ 	.word	0x000344f0
        /*2d18*/ 	.short	0x010a
        /*2d1a*/ 	.byte	0x3f
	.zero		1


	//   ....[187]....
        /*2d1c*/ 	.word	0x00017b40
        /*2d20*/ 	.word	0x00000003
        /*2d24*/ 	.word	0x000344f8
        /*2d28*/ 	.short	0x010a
        /*2d2a*/ 	.byte	0x3f
	.zero		1


	//   ....[188]....
        /*2d2c*/ 	.word	0x00017ba0
        /*2d30*/ 	.word	0x00000003
        /*2d34*/ 	.word	0x000344e0
        /*2d38*/ 	.short	0x010a
        /*2d3a*/ 	.byte	0x3f
	.zero		1


	//   ....[189]....
        /*2d3c*/ 	.word	0x00017c00
        /*2d40*/ 	.word	0x00000003
        /*2d44*/ 	.word	0x000344e8
        /*2d48*/ 	.short	0x010a
        /*2d4a*/ 	.byte	0x3f
	.zero		1


	//   ....[190]....
        /*2d4c*/ 	.word	0x00017c60
        /*2d50*/ 	.word	0x00000003
        /*2d54*/ 	.word	0x000344f0
        /*2d58*/ 	.short	0x010a
        /*2d5a*/ 	.byte	0x3f
	.zero		1


	//   ....[191]....
        /*2d5c*/ 	.word	0x00017cc0
        /*2d60*/ 	.word	0x00000003
        /*2d64*/ 	.word	0x000344f8
        /*2d68*/ 	.short	0x010a
        /*2d6a*/ 	.byte	0x3f
	.zero		1


	//   ....[192]....
        /*2d6c*/ 	.word	0x00017d20
        /*2d70*/ 	.word	0x00000003
        /*2d74*/ 	.word	0x000344e0
        /*2d78*/ 	.short	0x010a
        /*2d7a*/ 	.byte	0x3f
	.zero		1


	//   ....[193]....
        /*2d7c*/ 	.word	0x00017d80
        /*2d80*/ 	.word	0x00000003
        /*2d84*/ 	.word	0x000344e8
        /*2d88*/ 	.short	0x010a
        /*2d8a*/ 	.byte	0x3f
	.zero		1


	//   ....[194]....
        /*2d8c*/ 	.word	0x00017de0
        /*2d90*/ 	.word	0x00000003
        /*2d94*/ 	.word	0x000344f0
        /*2d98*/ 	.short	0x010a
        /*2d9a*/ 	.byte	0x3f
	.zero		1


	//   ....[195]....
        /*2d9c*/ 	.word	0x00017e40
        /*2da0*/ 	.word	0x00000003
        /*2da4*/ 	.word	0x000344f8
        /*2da8*/ 	.short	0x010a
        /*2daa*/ 	.byte	0x3f
	.zero		1


	//   ....[196]....
        /*2dac*/ 	.word	0x00017ea0
        /*2db0*/ 	.word	0x00000003
        /*2db4*/ 	.word	0x000344e0
        /*2db8*/ 	.short	0x010a
        /*2dba*/ 	.byte	0x3f
	.zero		1


	//   ....[197]....
        /*2dbc*/ 	.word	0x00017f00
        /*2dc0*/ 	.word	0x00000003
        /*2dc4*/ 	.word	0x000344e8
        /*2dc8*/ 	.short	0x010a
        /*2dca*/ 	.byte	0x3f
	.zero		1


	//   ....[198]....
        /*2dcc*/ 	.word	0x00017f60
        /*2dd0*/ 	.word	0x00000003
        /*2dd4*/ 	.word	0x000344f0
        /*2dd8*/ 	.short	0x010a
        /*2dda*/ 	.byte	0x3f
	.zero		1


	//   ....[199]....
        /*2ddc*/ 	.word	0x00017fc0
        /*2de0*/ 	.word	0x00000003
        /*2de4*/ 	.word	0x000344f8
        /*2de8*/ 	.short	0x010a
        /*2dea*/ 	.byte	0x3f
	.zero		1


	//   ....[200]....
        /*2dec*/ 	.word	0x00018020
        /*2df0*/ 	.word	0x00000003
        /*2df4*/ 	.word	0x000344e0
        /*2df8*/ 	.short	0x010a
        /*2dfa*/ 	.byte	0x3f
	.zero		1


	//   ....[201]....
        /*2dfc*/ 	.word	0x00018080
        /*2e00*/ 	.word	0x00000003
        /*2e04*/ 	.word	0x000344e8
        /*2e08*/ 	.short	0x010a
        /*2e0a*/ 	.byte	0x3f
	.zero		1


	//   ....[202]....
        /*2e0c*/ 	.word	0x000180e0
        /*2e10*/ 	.word	0x00000003
        /*2e14*/ 	.word	0x000344f0
        /*2e18*/ 	.short	0x010a
        /*2e1a*/ 	.byte	0x3f
	.zero		1


	//   ....[203]....
        /*2e1c*/ 	.word	0x000181b0
        /*2e20*/ 	.word	0x00000008
        /*2e24*/ 	.word	0x000344a0
        /*2e28*/ 	.short	0x010a
        /*2e2a*/ 	.byte	0x3f
	.zero		1


	//   ....[204]....
        /*2e2c*/ 	.word	0x00018200
        /*2e30*/ 	.word	0x00000003
        /*2e34*/ 	.word	0x00034400
        /*2e38*/ 	.short	0x010a
        /*2e3a*/ 	.byte	0x3f
	.zero		1


	//   ....[205]....
        /*2e3c*/ 	.word	0x00018410
        /*2e40*/ 	.word	0x00000007
        /*2e44*/ 	.word	0x00000000
        /*2e48*/ 	.short	0x010a
        /*2e4a*/ 	.byte	0x3f
	.zero		1


	//   ....[206]....
        /*2e4c*/ 	.word	0x00018460
        /*2e50*/ 	.word	0x00000009
        /*2e54*/ 	.word	0x00000000
        /*2e58*/ 	.short	0x010a
        /*2e5a*/ 	.byte	0x3f
	.zero		1


	//   ....[207]....
        /*2e5c*/ 	.word	0x000184b0
        /*2e60*/ 	.word	0x00000006
        /*2e64*/ 	.word	0x00000000
        /*2e68*/ 	.short	0x010a
        /*2e6a*/ 	.byte	0x3f
	.zero		1


	//   ....[208]....
        /*2e6c*/ 	.word	0x00018500
        /*2e70*/ 	.word	0x0000000c
        /*2e74*/ 	.word	0x00034440
        /*2e78*/ 	.short	0x010a
        /*2e7a*/ 	.byte	0x3f
	.zero		1


	//   ....[209]....
        /*2e7c*/ 	.word	0x00018550
        /*2e80*/ 	.word	0x00000003
        /*2e84*/ 	.word	0x00034440
        /*2e88*/ 	.short	0x010a
        /*2e8a*/ 	.byte	0x3f
	.zero		1


	//   ....[210]....
        /*2e8c*/ 	.word	0x000185a0
        /*2e90*/ 	.word	0x00000003
        /*2e94*/ 	.word	0x00034440
        /*2e98*/ 	.short	0x010a
        /*2e9a*/ 	.byte	0x3f
	.zero		1


	//   ....[211]....
        /*2e9c*/ 	.word	0x000185f0
        /*2ea0*/ 	.word	0x00000003
        /*2ea4*/ 	.word	0x00034440
        /*2ea8*/ 	.short	0x010a
        /*2eaa*/ 	.byte	0x3f
	.zero		1


	//   ....[212]....
        /*2eac*/ 	.word	0x00018640
        /*2eb0*/ 	.word	0x00000003
        /*2eb4*/ 	.word	0x00034440
        /*2eb8*/ 	.short	0x010a
        /*2eba*/ 	.byte	0x3f
	.zero		1


	//   ....[213]....
        /*2ebc*/ 	.word	0x00018690
        /*2ec0*/ 	.word	0x00000003
        /*2ec4*/ 	.word	0x00034440
        /*2ec8*/ 	.short	0x010a
        /*2eca*/ 	.byte	0x3f
	.zero		1


	//   ....[214]....
        /*2ecc*/ 	.word	0x000186e0
        /*2ed0*/ 	.word	0x00000003
        /*2ed4*/ 	.word	0x00034440
        /*2ed8*/ 	.short	0x010a
        /*2eda*/ 	.byte	0x3f
	.zero		1


	//   ....[215]....
        /*2edc*/ 	.word	0x00018730
        /*2ee0*/ 	.word	0x00000003
        /*2ee4*/ 	.word	0x00034440
        /*2ee8*/ 	.short	0x010a
        /*2eea*/ 	.byte	0x3f
	.zero		1


	//----- nvinfo : EIATTR_NUM_MBARRIERS
	.align		4
.L_39:
        /*2eec*/ 	.byte	0x03, 0x38
        /*2eee*/ 	.short	0x0026


	//----- nvinfo : EIATTR_EXIT_INSTR_OFFSETS
	.align		4
        /*2ef0*/ 	.byte	0x04, 0x1c
        /*2ef2*/ 	.short	(.L_41 - .L_40)


	//   ....[0]....
.L_40:
        /*2ef4*/ 	.word	0x00002c10


	//   ....[1]....
        /*2ef8*/ 	.word	0x00002e40


	//   ....[2]....
        /*2efc*/ 	.word	0x00002fa0


	//   ....[3]....
        /*2f00*/ 	.word	0x00010ab0


	//   ....[4]....
        /*2f04*/ 	.word	0x00010b50


	//   ....[5]....
        /*2f08*/ 	.word	0x000131f0


	//   ....[6]....
        /*2f0c*/ 	.word	0x00014cf0


	//   ....[7]....
        /*2f10*/ 	.word	0x00017010


	//----- nvinfo : EIATTR_MAX_THREADS
	.align		4
.L_41:
        /*2f14*/ 	.byte	0x04, 0x05
        /*2f16*/ 	.short	(.L_43 - .L_42)
.L_42:
        /*2f18*/ 	.word	0x00000180
        /*2f1c*/ 	.word	0x00000001
        /*2f20*/ 	.word	0x00000001


	//----- nvinfo : EIATTR_CRS_STACK_SIZE
	.align		4
.L_43:
        /*2f24*/ 	.byte	0x04, 0x1e
        /*2f26*/ 	.short	(.L_45 - .L_44)
.L_44:
        /*2f28*/ 	.word	0x00000000


	//----- nvinfo : EIATTR_CBANK_PARAM_SIZE
	.align		4
.L_45:
        /*2f2c*/ 	.byte	0x03, 0x19
        /*2f2e*/ 	.short	0x0770


	//----- nvinfo : EIATTR_PARAM_CBANK
	.align		4
        /*2f30*/ 	.byte	0x04, 0x0a
        /*2f32*/ 	.short	(.L_47 - .L_46)
	.align		4
.L_46:
        /*2f34*/ 	.word	index@(.nv.constant0._ZN7cutlass13device_kernelINS_4gemm6kernel13GemmUniversalINS1_17GroupProblemShapeIN4cute5tupleIJiiiEEEEENS1_10collective13CollectiveMmaINS1_39MainloopSm90ArrayTmaGmmaWarpSpecializedILi4ENS6_IJNS5_1CILi1EEESD_SD_EEENS1_52KernelPtrArrayTmaWarpSpecializedPingpongFP8FastAccumEEENS6_IJNSC_ILi256EEENSC_ILi128EEESI_EEENS_12float_e4m3_tEPNS6_IJlSD_NSC_ILi0EEEEEESK_SN_NS5_8TiledMMAINS5_8MMA_AtomIJNS5_4SM904GMMA31MMA_64x128x32_F32E4M3E4M3_SS_TNILNSR_7ScaleInE1ELST_1EEEEEENS5_6LayoutISE_NS6_IJSL_SL_SL_EEEEENS6_IJNS5_10UnderscoreESZ_SZ_EEEEENS5_13SM90_TMA_LOADENS5_14ComposedLayoutINS5_7SwizzleILi3ELi4ELi3EEENS5_18smem_ptr_flag_bitsILi8EEENSW_INS6_IJNSC_ILi8EEESI_EEENS6_IJSI_SD_EEEEEEEvNS5_8identityES12_S1C_vS1D_EENS_8epilogue10collective18CollectiveEpilogueINS1F_30Sm90PtrArrayTmaWarpSpecializedILi4ELi2ELi16ELb1ELb0ELi2EEEJSJ_NS6_IJNSC_ILi64EEENSC_ILi32EEEEEENS_6half_tEPNS6_IJSD_lSL_EEES1N_S1P_NS1F_6fusion15FusionCallbacksIS1J_NS1Q_17LinearCombinationIS1N_fS1N_fLNS_15FloatRoundStyleE2EEESJ_S1M_JEEES12_NS13_IS15_NS16_ILi16EEENSW_INS6_IJS1K_S18_EEENS6_IJSD_S1K_EEEEEEENS5_17SM75_U16x8_LDSM_TENS5_14SM90_TMA_STOREES20_NS5_17SM90_U16x8_STSM_TENS5_9Copy_AtomIJNS5_17SM90_U32x4_STSM_NES1N_EEEvEEEvvEEEEvNT_6ParamsE)
        /*2f38*/ 	.short	0x0210
        /*2f3a*/ 	.short	0x0770


	//----- nvinfo : EIATTR_SW_WAR
	.align		4
.L_47:
        /*2f3c*/ 	.byte	0x04, 0x36
        /*2f3e*/ 	.short	(.L_49 - .L_48)
.L_48:
        /*2f40*/ 	.word	0x00000008
.L_49:


//--------------------- .nv.callgraph             --------------------------
	.section	.nv.callgraph,"",@"SHT_CUDA_CALLGRAPH"
	.align	4
	.sectionentsize	8
	.align		4
        /*0000*/ 	.word	0x00000000
	.align		4
        /*0004*/ 	.word	0xffffffff
	.align		4
        /*0008*/ 	.word	index@(_ZN7cutlass13device_kernelINS_4gemm6kernel13GemmUniversalINS1_17GroupProblemShapeIN4cute5tupleIJiiiEEEEENS1_10collective13CollectiveMmaINS1_39MainloopSm90ArrayTmaGmmaWarpSpecializedILi4ENS6_IJNS5_1CILi1EEESD_SD_EEENS1_52KernelPtrArrayTmaWarpSpecializedPingpongFP8FastAccumEEENS6_IJNSC_ILi256EEENSC_ILi128EEESI_EEENS_12float_e4m3_tEPNS6_IJlSD_NSC_ILi0EEEEEESK_SN_NS5_8TiledMMAINS5_8MMA_AtomIJNS5_4SM904GMMA31MMA_64x128x32_F32E4M3E4M3_SS_TNILNSR_7ScaleInE1ELST_1EEEEEENS5_6LayoutISE_NS6_IJSL_SL_SL_EEEEENS6_IJNS5_10UnderscoreESZ_SZ_EEEEENS5_13SM90_TMA_LOADENS5_14ComposedLayoutINS5_7SwizzleILi3ELi4ELi3EEENS5_18smem_ptr_flag_bitsILi8EEENSW_INS6_IJNSC_ILi8EEESI_EEENS6_IJSI_SD_EEEEEEEvNS5_8identityES12_S1C_vS1D_EENS_8epilogue10collective18CollectiveEpilogueINS1F_30Sm90PtrArrayTmaWarpSpecializedILi4ELi2ELi16ELb1ELb0ELi2EEEJSJ_NS6_IJNSC_ILi64EEENSC_ILi32EEEEEENS_6half_tEPNS6_IJSD_lSL_EEES1N_S1P_NS1F_6fusion15FusionCallbacksIS1J_NS1Q_17LinearCombinationIS1N_fS1N_fLNS_15FloatRoundStyleE2EEESJ_S1M_JEEES12_NS13_IS15_NS16_ILi16EEENSW_INS6_IJS1K_S18_EEENS6_IJSD_S1K_EEEEEEENS5_17SM75_U16x8_LDSM_TENS5_14SM90_TMA_STOREES20_NS5_17SM90_U16x8_STSM_TENS5_9Copy_AtomIJNS5_17SM90_U32x4_STSM_NES1N_EEEvEEEvvEEEEvNT_6ParamsE)
	.align		4
        /*000c*/ 	.word	index@(__assertfail)
	.align		4
        /*0010*/ 	.word	0x00000000
	.align		4
        /*0014*/ 	.word	0xfffffffe
	.align		4
        /*0018*/ 	.word	0x00000000
	.align		4
        /*001c*/ 	.word	0xfffffffd
	.align		4
        /*0020*/ 	.word	0x00000000
	.align		4
        /*0024*/ 	.word	0xfffffffc


//--------------------- .nv.constant4             --------------------------
	.section	.nv.constant4,"a",@progbits
	.align	8
	.align		8
.nv.constant4:
        /*0000*/ 	.dword	__assertfail
	.align		8
        /*0008*/ 	.dword	__unnamed_1
	.align		8
        /*0010*/ 	.dword	_ZN39_INTERNAL_c92c7c8d_4_k_cu_dfd709d3_28354cuda3std3__45__cpo5beginE
	.align		8
        /*0018*/ 	.dword	_ZN39_INTERNAL_c92c7c8d_4_k_cu_dfd709d3_28354cuda3std3__45__cpo3endE
	.align		8
        /*0020*/ 	.dword	_ZN39_INTERNAL_c92c7c8d_4_k_cu_dfd709d3_28354cuda3std3__45__cpo6cbeginE
	.align		8
        /*0028*/ 	.dword	_ZN39_INTERNAL_c92c7c8d_4_k_cu_dfd709d3_28354cuda3std3__45__cpo4cendE
	.align		8
        /*0030*/ 	.dword	_ZN39_INTERNAL_c92c7c8d_4_k_cu_dfd709d3_28354cuda3std3__441_GLOBAL__N__c92c7c8d_4_k_cu_dfd709d3_28356ignoreE
	.align		8
        /*0038*/ 	.dword	_ZN39_INTERNAL_c92c7c8d_4_k_cu_dfd709d3_28354cuda3std3__419piecewise_constructE
	.align		8
        /*0040*/ 	.dword	_ZN39_INTERNAL_c92c7c8d_4_k_cu_dfd709d3_28354cuda3std3__48in_placeE
	.align		8
        /*0048*/ 	.dword	_ZN39_INTERNAL_c92c7c8d_4_k_cu_dfd709d3_28354cuda3std6ranges3__45__cpo4swapE
	.align		8
        /*0050*/ 	.dword	_ZN39_INTERNAL_c92c7c8d_4_k_cu_dfd709d3_28354cuda3std6ranges3__45__cpo9iter_moveE
	.align		8
        /*0058*/ 	.dword	_ZN39_INTERNAL_c92c7c8d_4_k_cu_dfd709d3_28354cute7productE
	.align		8
        /*0060*/ 	.dword	_ZN39_INTERNAL_c92c7c8d_4_k_cu_dfd709d3_28354cute1_E
	.align		8
        /*0068*/ 	.dword	$str$24
	.align		8
        /*0070*/ 	.dword	$str$25


//--------------------- .text._ZN7cutlass13device_kernelINS_4gemm6kernel13GemmUniversalINS1_17GroupProblemShapeIN4cute5tupleIJiiiEEEEENS1_10collective13CollectiveMmaINS1_39MainloopSm90ArrayTmaGmmaWarpSpecializedILi4ENS6_IJNS5_1CILi1EEESD_SD_EEENS1_52KernelPtrArrayTmaWarpSpecializedPingpongFP8FastAccumEEENS6_IJNSC_ILi256EEENSC_ILi128EEESI_EEENS_12float_e4m3_tEPNS6_IJlSD_NSC_ILi0EEEEEESK_SN_NS5_8TiledMMAINS5_8MMA_AtomIJNS5_4SM904GMMA31MMA_64x128x32_F32E4M3E4M3_SS_TNILNSR_7ScaleInE1ELST_1EEEEEENS5_6LayoutISE_NS6_IJSL_SL_SL_EEEEENS6_IJNS5_10UnderscoreESZ_SZ_EEEEENS5_13SM90_TMA_LOADENS5_14ComposedLayoutINS5_7SwizzleILi3ELi4ELi3EEENS5_18smem_ptr_flag_bitsILi8EEENSW_INS6_IJNSC_ILi8EEESI_EEENS6_IJSI_SD_EEEEEEEvNS5_8identityES12_S1C_vS1D_EENS_8epilogue10collective18CollectiveEpilogueINS1F_30Sm90PtrArrayTmaWarpSpecializedILi4ELi2ELi16ELb1ELb0ELi2EEEJSJ_NS6_IJNSC_ILi64EEENSC_ILi32EEEEEENS_6half_tEPNS6_IJSD_lSL_EEES1N_S1P_NS1F_6fusion15FusionCallbacksIS1J_NS1Q_17LinearCombinationIS1N_fS1N_fLNS_15FloatRoundStyleE2EEESJ_S1M_JEEES12_NS13_IS15_NS16_ILi16EEENSW_INS6_IJS1K_S18_EEENS6_IJSD_S1K_EEEEEEENS5_17SM75_U16x8_LDSM_TENS5_14SM90_TMA_STOREES20_NS5_17SM90_U16x8_STSM_TENS5_9Copy_AtomIJNS5_17SM90_U32x4_STSM_NES1N_EEEvEEEvvEEEEvNT_6ParamsE --------------------------
	.section	.text._ZN7cutlass13device_kernelINS_4gemm6kernel13GemmUniversalINS1_17GroupProblemShapeIN4cute5tupleIJiiiEEEEENS1_10collective13CollectiveMmaINS1_39MainloopSm90ArrayTmaGmmaWarpSpecializedILi4ENS6_IJNS5_1CILi1EEESD_SD_EEENS1_52KernelPtrArrayTmaWarpSpecializedPingpongFP8FastAccumEEENS6_IJNSC_ILi256EEENSC_ILi128EEESI_EEENS_12float_e4m3_tEPNS6_IJlSD_NSC_ILi0EEEEEESK_SN_NS5_8TiledMMAINS5_8MMA_AtomIJNS5_4SM904GMMA31MMA_64x128x32_F32E4M3E4M3_SS_TNILNSR_7ScaleInE1ELST_1EEEEEENS5_6LayoutISE_NS6_IJSL_SL_SL_EEEEENS6_IJNS5_10UnderscoreESZ_SZ_EEEEENS5_13SM90_TMA_LOADENS5_14ComposedLayoutINS5_7SwizzleILi3ELi4ELi3EEENS5_18smem_ptr_flag_bitsILi8EEENSW_INS6_IJNSC_ILi8EEESI_EEENS6_IJSI_SD_EEEEEEEvNS5_8identityES12_S1C_vS1D_EENS_8epilogue10collective18CollectiveEpilogueINS1F_30Sm90PtrArrayTmaWarpSpecializedILi4ELi2ELi16ELb1ELb0ELi2EEEJSJ_NS6_IJNSC_ILi64EEENSC_ILi32EEEEEENS_6half_tEPNS6_IJSD_lSL_EEES1N_S1P_NS1F_6fusion15FusionCallbacksIS1J_NS1Q_17LinearCombinationIS1N_fS1N_fLNS_15FloatRoundStyleE2EEESJ_S1M_JEEES12_NS13_IS15_NS16_ILi16EEENSW_INS6_IJS1K_S18_EEENS6_IJSD_S1K_EEEEEEENS5_17SM75_U16x8_LDSM_TENS5_14SM90_TMA_STOREES20_NS5_17SM90_U16x8_STSM_TENS5_9Copy_AtomIJNS5_17SM90_U32x4_STSM_NES1N_EEEvEEEvvEEEEvNT_6ParamsE,"ax",@progbits
	.align	128
.text._ZN7cutlass13device_kernelINS_4gemm6kernel13GemmUniversalINS1_17GroupProblemShapeIN4cute5tupleIJiiiEEEEENS1_10collective13CollectiveMmaINS1_39MainloopSm90ArrayTmaGmmaWarpSpecializedILi4ENS6_IJNS5_1CILi1EEESD_SD_EEENS1_52KernelPtrArrayTmaWarpSpecializedPingpongFP8FastAccumEEENS6_IJNSC_ILi256EEENSC_ILi128EEESI_EEENS_12float_e4m3_tEPNS6_IJlSD_NSC_ILi0EEEEEESK_SN_NS5_8TiledMMAINS5_8MMA_AtomIJNS5_4SM904GMMA31MMA_64x128x32_F32E4M3E4M3_SS_TNILNSR_7ScaleInE1ELST_1EEEEEENS5_6LayoutISE_NS6_IJSL_SL_SL_EEEEENS6_IJNS5_10UnderscoreESZ_SZ_EEEEENS5_13SM90_TMA_LOADENS5_14ComposedLayoutINS5_7SwizzleILi3ELi4ELi3EEENS5_18smem_ptr_flag_bitsILi8EEENSW_INS6_IJNSC_ILi8EEESI_EEENS6_IJSI_SD_EEEEEEEvNS5_8identityES12_S1C_vS1D_EENS_8epilogue10collective18CollectiveEpilogueINS1F_30Sm90PtrArrayTmaWarpSpecializedILi4ELi2ELi16ELb1ELb0ELi2EEEJSJ_NS6_IJNSC_ILi64EEENSC_ILi32EEEEEENS_6half_tEPNS6_IJSD_lSL_EEES1N_S1P_NS1F_6fusion15FusionCallbacksIS1J_NS1Q_17LinearCombinationIS1N_fS1N_fLNS_15FloatRoundStyleE2EEESJ_S1M_JEEES12_NS13_IS15_NS16_ILi16EEENSW_INS6_IJS1K_S18_EEENS6_IJSD_S1K_EEEEEEENS5_17SM75_U16x8_LDSM_TENS5_14SM90_TMA_STOREES20_NS5_17SM90_U16x8_STSM_TENS5_9Copy_AtomIJNS5_17SM90_U32x4_STSM_NES1N_EEEvEEEvvEEEEvNT_6ParamsE:
        .type           _ZN7cutlass13device_kernelINS_4gemm6kernel13GemmUniversalINS1_17GroupProblemShapeIN4cute5tupleIJiiiEEEEENS1_10collective13CollectiveMmaINS1_39MainloopSm90ArrayTmaGmmaWarpSpecializedILi4ENS6_IJNS5_1CILi1EEESD_SD_EEENS1_52KernelPtrArrayTmaWarpSpecializedPingpongFP8FastAccumEEENS6_IJNSC_ILi256EEENSC_ILi128EEESI_EEENS_12float_e4m3_tEPNS6_IJlSD_NSC_ILi0EEEEEESK_SN_NS5_8TiledMMAINS5_8MMA_AtomIJNS5_4SM904GMMA31MMA_64x128x32_F32E4M3E4M3_SS_TNILNSR_7ScaleInE1ELST_1EEEEEENS5_6LayoutISE_NS6_IJSL_SL_SL_EEEEENS6_IJNS5_10UnderscoreESZ_SZ_EEEEENS5_13SM90_TMA_LOADENS5_14ComposedLayoutINS5_7SwizzleILi3ELi4ELi3EEENS5_18smem_ptr_flag_bitsILi8EEENSW_INS6_IJNSC_ILi8EEESI_EEENS6_IJSI_SD_EEEEEEEvNS5_8identityES12_S1C_vS1D_EENS_8epilogue10collective18CollectiveEpilogueINS1F_30Sm90PtrArrayTmaWarpSpecializedILi4ELi2ELi16ELb1ELb0ELi2EEEJSJ_NS6_IJNSC_ILi64EEENSC_ILi32EEEEEENS_6half_tEPNS6_IJSD_lSL_EEES1N_S1P_NS1F_6fusion15FusionCallbacksIS1J_NS1Q_17LinearCombinationIS1N_fS1N_fLNS_15FloatRoundStyleE2EEESJ_S1M_JEEES12_NS13_IS15_NS16_ILi16EEENSW_INS6_IJS1K_S18_EEENS6_IJSD_S1K_EEEEEEENS5_17SM75_U16x8_LDSM_TENS5_14SM90_TMA_STOREES20_NS5_17SM90_U16x8_STSM_TENS5_9Copy_AtomIJNS5_17SM90_U32x4_STSM_NES1N_EEEvEEEvvEEEEvNT_6ParamsE,@function
        .size           _ZN7cutlass13device_kernelINS_4gemm6kernel13GemmUniversalINS1_17GroupProblemShapeIN4cute5tupleIJiiiEEEEENS1_10collective13CollectiveMmaINS1_39MainloopSm90ArrayTmaGmmaWarpSpecializedILi4ENS6_IJNS5_1CILi1EEESD_SD_EEENS1_52KernelPtrArrayTmaWarpSpecializedPingpongFP8FastAccumEEENS6_IJNSC_ILi256EEENSC_ILi128EEESI_EEENS_12float_e4m3_tEPNS6_IJlSD_NSC_ILi0EEEEEESK_SN_NS5_8TiledMMAINS5_8MMA_AtomIJNS5_4SM904GMMA31MMA_64x128x32_F32E4M3E4M3_SS_TNILNSR_7ScaleInE1ELST_1EEEEEENS5_6LayoutISE_NS6_IJSL_SL_SL_EEEEENS6_IJNS5_10UnderscoreESZ_SZ_EEEEENS5_13SM90_TMA_LOADENS5_14ComposedLayoutINS5_7SwizzleILi3ELi4ELi3EEENS5_18smem_ptr_flag_bitsILi8EEENSW_INS6_IJNSC_ILi8EEESI_EEENS6_IJSI_SD_EEEEEEEvNS5_8identityES12_S1C_vS1D_EENS_8epilogue10collective18CollectiveEpilogueINS1F_30Sm90PtrArrayTmaWarpSpecializedILi4ELi2ELi16ELb1ELb0ELi2EEEJSJ_NS6_IJNSC_ILi64EEENSC_ILi32EEEEEENS_6half_tEPNS6_IJSD_lSL_EEES1N_S1P_NS1F_6fusion15FusionCallbacksIS1J_NS1Q_17LinearCombinationIS1N_fS1N_fLNS_15FloatRoundStyleE2EEESJ_S1M_JEEES12_NS13_IS15_NS16_ILi16EEENSW_INS6_IJS1K_S18_EEENS6_IJSD_S1K_EEEEEEENS5_17SM75_U16x8_LDSM_TENS5_14SM90_TMA_STOREES20_NS5_17SM90_U16x8_STSM_TENS5_9Copy_AtomIJNS5_17SM90_U32x4_STSM_NES1N_EEEvEEEvvEEEEvNT_6ParamsE,(.L_x_429 - _ZN7cutlass13device_kernelINS_4gemm6kernel13GemmUniversalINS1_17GroupProblemShapeIN4cute5tupleIJiiiEEEEENS1_10collective13CollectiveMmaINS1_39MainloopSm90ArrayTmaGmmaWarpSpecializedILi4ENS6_IJNS5_1CILi1EEESD_SD_EEENS1_52KernelPtrArrayTmaWarpSpecializedPingpongFP8FastAccumEEENS6_IJNSC_ILi256EEENSC_ILi128EEESI_EEENS_12float_e4m3_tEPNS6_IJlSD_NSC_ILi0EEEEEESK_SN_NS5_8TiledMMAINS5_8MMA_AtomIJNS5_4SM904GMMA31MMA_64x128x32_F32E4M3E4M3_SS_TNILNSR_7ScaleInE1ELST_1EEEEEENS5_6LayoutISE_NS6_IJSL_SL_SL_EEEEENS6_IJNS5_10UnderscoreESZ_SZ_EEEEENS5_13SM90_TMA_LOADENS5_14ComposedLayoutINS5_7SwizzleILi3ELi4ELi3EEENS5_18smem_ptr_flag_bitsILi8EEENSW_INS6_IJNSC_ILi8EEESI_EEENS6_IJSI_SD_EEEEEEEvNS5_8identityES12_S1C_vS1D_EENS_8epilogue10collective18CollectiveEpilogueINS1F_30Sm90PtrArrayTmaWarpSpecializedILi4ELi2ELi16ELb1ELb0ELi2EEEJSJ_NS6_IJNSC_ILi64EEENSC_ILi32EEEEEENS_6half_tEPNS6_IJSD_lSL_EEES1N_S1P_NS1F_6fusion15FusionCallbacksIS1J_NS1Q_17LinearCombinationIS1N_fS1N_fLNS_15FloatRoundStyleE2EEESJ_S1M_JEEES12_NS13_IS15_NS16_ILi16EEENSW_INS6_IJS1K_S18_EEENS6_IJSD_S1K_EEEEEEENS5_17SM75_U16x8_LDSM_TENS5_14SM90_TMA_STOREES20_NS5_17SM90_U16x8_STSM_TENS5_9Copy_AtomIJNS5_17SM90_U32x4_STSM_NES1N_EEEvEEEvvEEEEvNT_6ParamsE)
        .other          _ZN7cutlass13device_kernelINS_4gemm6kernel13GemmUniversalINS1_17GroupProblemShapeIN4cute5tupleIJiiiEEEEENS1_10collective13CollectiveMmaINS1_39MainloopSm90ArrayTmaGmmaWarpSpecializedILi4ENS6_IJNS5_1CILi1EEESD_SD_EEENS1_52KernelPtrArrayTmaWarpSpecializedPingpongFP8FastAccumEEENS6_IJNSC_ILi256EEENSC_ILi128EEESI_EEENS_12float_e4m3_tEPNS6_IJlSD_NSC_ILi0EEEEEESK_SN_NS5_8TiledMMAINS5_8MMA_AtomIJNS5_4SM904GMMA31MMA_64x128x32_F32E4M3E4M3_SS_TNILNSR_7ScaleInE1ELST_1EEEEEENS5_6LayoutISE_NS6_IJSL_SL_SL_EEEEENS6_IJNS5_10UnderscoreESZ_SZ_EEEEENS5_13SM90_TMA_LOADENS5_14ComposedLayoutINS5_7SwizzleILi3ELi4ELi3EEENS5_18smem_ptr_flag_bitsILi8EEENSW_INS6_IJNSC_ILi8EEESI_EEENS6_IJSI_SD_EEEEEEEvNS5_8identityES12_S1C_vS1D_EENS_8epilogue10collective18CollectiveEpilogueINS1F_30Sm90PtrArrayTmaWarpSpecializedILi4ELi2ELi16ELb1ELb0ELi2EEEJSJ_NS6_IJNSC_ILi64EEENSC_ILi32EEEEEENS_6half_tEPNS6_IJSD_lSL_EEES1N_S1P_NS1F_6fusion15FusionCallbacksIS1J_NS1Q_17LinearCombinationIS1N_fS1N_fLNS_15FloatRoundStyleE2EEESJ_S1M_JEEES12_NS13_IS15_NS16_ILi16EEENSW_INS6_IJS1K_S18_EEENS6_IJSD_S1K_EEEEEEENS5_17SM75_U16x8_LDSM_TENS5_14SM90_TMA_STOREES20_NS5_17SM90_U16x8_STSM_TENS5_9Copy_AtomIJNS5_17SM90_U32x4_STSM_NES1N_EEEvEEEvvEEEEvNT_6ParamsE,@"STO_CUDA_ENTRY STV_DEFAULT"
_ZN7cutlass13device_kernelINS_4gemm6kernel13GemmUniversalINS1_17GroupProblemShapeIN4cute5tupleIJiiiEEEEENS1_10collective13CollectiveMmaINS1_39MainloopSm90ArrayTmaGmmaWarpSpecializedILi4ENS6_IJNS5_1CILi1EEESD_SD_EEENS1_52KernelPtrArrayTmaWarpSpecializedPingpongFP8FastAccumEEENS6_IJNSC_ILi256EEENSC_ILi128EEESI_EEENS_12float_e4m3_tEPNS6_IJlSD_NSC_ILi0EEEEEESK_SN_NS5_8TiledMMAINS5_8MMA_AtomIJNS5_4SM904GMMA31MMA_64x128x32_F32E4M3E4M3_SS_TNILNSR_7ScaleInE1ELST_1EEEEEENS5_6LayoutISE_NS6_IJSL_SL_SL_EEEEENS6_IJNS5_10UnderscoreESZ_SZ_EEEEENS5_13SM90_TMA_LOADENS5_14ComposedLayoutINS5_7SwizzleILi3ELi4ELi3EEENS5_18smem_ptr_flag_bitsILi8EEENSW_INS6_IJNSC_ILi8EEESI_EEENS6_IJSI_SD_EEEEEEEvNS5_8identityES12_S1C_vS1D_EENS_8epilogue10collective18CollectiveEpilogueINS1F_30Sm90PtrArrayTmaWarpSpecializedILi4ELi2ELi16ELb1ELb0ELi2EEEJSJ_NS6_IJNSC_ILi64EEENSC_ILi32EEEEEENS_6half_tEPNS6_IJSD_lSL_EEES1N_S1P_NS1F_6fusion15FusionCallbacksIS1J_NS1Q_17LinearCombinationIS1N_fS1N_fLNS_15FloatRoundStyleE2EEESJ_S1M_JEEES12_NS13_IS15_NS16_ILi16EEENSW_INS6_IJS1K_S18_EEENS6_IJSD_S1K_EEEEEEENS5_17SM75_U16x8_LDSM_TENS5_14SM90_TMA_STOREES20_NS5_17SM90_U16x8_STSM_TENS5_9Copy_AtomIJNS5_17SM90_U32x4_STSM_NES1N_EEEvEEEvvEEEEvNT_6ParamsE:
[----:B------:R-:W1:Y:S02]  /*0000*/  LDC R1, c[0x0][0x28] ;  /* 0x00000a00ff017b82 */ /* 0x000e640000000800 */
[----:B-1----:R-:W-:-:S06]  /*0010*/  VIADD R1, R1, 0xfffffb10 ;  /* 0xfffffb1001017836 */ /* 0x002fcc0000000000 */
[----:B------:R-:W1:Y:S01]  /*0020*/  LDC.64 R6, c[0x0][0x918] ;  /* 0x00024600ff067b82 */ /* 0x000e620000000a00 */
[----:B------:R-:W-:Y:S01]  /*0030*/  ULDC.64 UR38, c[0x0][0x208] ;  /* 0x0000820000267ab9 */ /* 0x000fe20000000a00 */
[----:B------:R-:W2:Y:S01]  /*0040*/  S2R R21, SR_TID.X ;  /* 0x0000000000157919 */ /* 0x000ea20000002100 */
[----:B------:R-:W-:Y:S01]  /*0050*/  ULDC UR4, c[0x0][0x910] ;  /* 0x0002440000047ab9 */ /* 0x000fe20000000800 */
[----:B------:R-:W-:Y:S01]  /*0060*/  ULDC.64 UR20, c[0x0][0x8d0] ;  /* 0x0002340000147ab9 */ /* 0x000fe20000000a00 */
[----:B------:R-:W-:Y:S01]  /*0070*/  ULDC.64 UR14, c[0x0][0x8c8] ;  /* 0x00023200000e7ab9 */ /* 0x000fe20000000a00 */
[----:B------:R-:W-:Y:S01]  /*0080*/  ULDC UR5, c[0x0][0x908] ;  /* 0x0002420000057ab9 */ /* 0x000fe20000000800 */
[----:B------:R-:W-:Y:S01]  /*0090*/  MOV R8, RZ ;  /* 0x000000ff00087202 */ /* 0x000fe20000000f00 */
[----:B------:R-:W-:Y:S01]  /*00a0*/  S2UR UR56, SR_CTAID.X ;  /* 0x00000000003879c3 */ /* 0x000fe20000002500 */
[----:B------:R-:W-:Y:S01]  /*00b0*/  IMAD.MOV.U32 R0, RZ, RZ, RZ ;  /* 0x000000ffff007224 */ /* 0x000fe200078e00ff */
[----:B------:R-:W-:Y:S01]  /*00c0*/  ULDC.64 UR22, c[0x0][0x8e8] ;  /* 0x00023a0000167ab9 */ /* 0x000fe20000000a00 */
[----:B------:R-:W-:Y:S01]  /*00d0*/  ULDC.64 UR16, c[0x0][0x8e0] ;  /* 0x0002380000107ab9 */ /* 0x000fe20000000a00 */
[----:B-1----:R-:W3:Y:S01]  /*00e0*/  LDG.E R9, desc[UR38][R6.64] ;  /* 0x0000002606097981 */ /* 0x002ee2000c1e1900 */
[----:B------:R-:W-:-:S03]  /*00f0*/  IMAD.U32 R3, RZ, RZ, UR4 ;  /* 0x00000004ff037e24 */ /* 0x000fc6000f8e00ff */
[----:B------:R-:W4:Y:S01]  /*0100*/  LDG.E R2, desc[UR38][R6.64+0x4] ;  /* 0x0000042606027981 */ /* 0x000f22000c1e1900 */
[----:B--2---:R-:W-:-:S04]  /*0110*/  LOP3.LUT R20, R21, 0x1f, RZ, 0xc0, !PT ;  /* 0x0000001f15147812 */ /* 0x004fc800078ec0ff */
[----:B------:R-:W-:Y:S01]  /*0120*/  ISETP.GE.AND P0, PT, R20, R3, PT ;  /* 0x000000031400720c */ /* 0x000fe20003f06270 */
[----:B------:R-:W-:-:S04]  /*0130*/  UISETP.NE.U32.AND UP0, UPT, UR20, URZ, UPT ;  /* 0x0000003f1400728c */ /* 0x000fc8000bf05070 */
[----:B------:R-:W-:-:S08]  /*0140*/  UISETP.NE.AND.EX UP0, UPT, UR21, URZ, UPT, UP0 ;  /* 0x0000003f1500728c */ /* 0x000fd0000bf05300 */
[----:B------:R-:W1:Y:S03]  /*0150*/  @!P0 LDC.64 R4, c[0x0][0x918] ;  /* 0x00024600ff048b82 */ /* 0x000e660000000a00 */
[----:B------:R-:W-:-:S05]  /*0160*/  @UP0 ULDC UR24, c[0x0][0x8dc] ;  /* 0x0002370000180ab9 */ /* 0x000fca0000000800 */
[----:B------:R-:W2:Y:S01]  /*0170*/  S2UR UR4, SR_CTAID.Y ;  /* 0x00000000000479c3 */ /* 0x000ea20000002600 */
[----:B------:R-:W-:Y:S01]  /*0180*/  UISETP.NE.AND UP3, UPT, UR5, 0x1, UPT ;  /* 0x000000010500788c */ /* 0x000fe2000bf65270 */
[----:B------:R-:W-:Y:S01]  /*0190*/  UMOV UR57, URZ ;  /* 0x0000003f00397c82 */ /* 0x000fe20008000000 */
[----:B-1----:R-:W-:-:S09]  /*01a0*/  @!P0 IMAD.WIDE.U32 R4, R20, 0xc, R4 ;  /* 0x0000000c14048825 */ /* 0x002fd200078e0004 */
[----:B------:R-:W-:Y:S01]  /*01b0*/  @UP3 ULDC UR8, c[0x0][0x10] ;  /* 0x0000040000083ab9 */ /* 0x000fe20000000800 */
[----:B------:R-:W-:Y:S01]  /*01c0*/  @UP3 UMOV UR5, URZ ;  /* 0x0000003f00053c82 */ /* 0x000fe20008000000 */
[----:B------:R1:W5:Y:S04]  /*01d0*/  @!P0 LDG.E R8, desc[UR38][R4.64] ;  /* 0x0000002604088981 */ /* 0x000368000c1e1900 */
[----:B------:R1:W5:Y:S01]  /*01e0*/  @!P0 LDG.E R0, desc[UR38][R4.64+0x4] ;  /* 0x0000042604008981 */ /* 0x000362000c1e1900 */
[----:B------:R-:W-:Y:S01]  /*01f0*/  ISETP.NE.U32.AND P0, PT, RZ, UR22, PT ;  /* 0x00000016ff007c0c */ /* 0x000fe2000bf05070 */
[----:B--2---:R-:W-:-:S03]  /*0200*/  @UP3 UIMAD.WIDE.U32 UR8, UR56, UR8, UR4 ;  /* 0x00000008380832a5 */ /* 0x004fc6000f8e0004 */
[----:B------:R-:W-:Y:S01]  /*0210*/  ISETP.NE.AND.EX P0, PT, RZ, UR23, PT, P0 ;  /* 0x00000017ff007c0c */ /* 0x000fe2000bf05300 */
[----:B------:R-:W-:Y:S01]  /*0220*/  @UP3 UMOV UR7, URZ ;  /* 0x0000003f00073c82 */ /* 0x000fe20008000000 */
[----:B------:R-:W-:Y:S01]  /*0230*/  @!UP3 ULDC UR5, c[0x0][0xc] ;  /* 0x000003000005bab9 */ /* 0x000fe20000000800 */
[----:B------:R-:W-:Y:S02]  /*0240*/  @UP3 UIADD3 UR7, UR9, UR7, URZ ;  /* 0x0000000709073290 */ /* 0x000fe4000fffe03f */
[----:B------:R-:W-:-:S07]  /*0250*/  @!UP3 UIMAD.WIDE.U32 UR4, UR5, UR4, UR56 ;  /* 0x000000040504b2a5 */ /* 0x000fce000f8e0038 */
[----:B------:R-:W-:Y:S01]  /*0260*/  @!UP3 UMOV UR7, UR5 ;  /* 0x000000050007bc82 */ /* 0x000fe20008000000 */
[----:B------:R-:W-:Y:S01]  /*0270*/  @!UP3 UMOV UR8, UR4 ;  /* 0x000000040008bc82 */ /* 0x000fe20008000000 */
[----:B---3--:R-:W-:-:S13]  /*0280*/  R2UR UR11, R9 ;  /* 0x00000000090b72ca */ /* 0x008fda00000e0000 */
[----:B------:R-:W-:-:S04]  /*0290*/  UIADD3 UR6, UP1, UR11, UR14, URZ ;  /* 0x0000000e0b067290 */ /* 0x000fc8000ff3e03f */
[----:B------:R-:W-:Y:S02]  /*02a0*/  ULEA.HI.X.SX32 UR11, UR11, UR15, 0x1, UP1 ;  /* 0x0000000f0b0b7291 */ /* 0x000fe400088f0e3f */
[----:B------:R-:W-:-:S04]  /*02b0*/  UIADD3 UR6, UP1, UR6, -0x1, URZ ;  /* 0xffffffff06067890 */ /* 0x000fc8000ff3e03f */
[----:B------:R-:W-:Y:S02]  /*02c0*/  UIADD3.X UR11, UR11, -0x1, URZ, UP1, !UPT ;  /* 0xffffffff0b0b7890 */ /* 0x000fe40008ffe43f */
[----:B------:R-:W-:Y:S01]  /*02d0*/  @UP0 UIADD3 UR24, UP1, UR6, UR24, URZ ;  /* 0x0000001806180290 */ /* 0x000fe2000ff3e03f */
[----:B----4-:R-:W-:-:S03]  /*02e0*/  R2UR UR27, R2 ;  /* 0x00000000021b72ca */ /* 0x010fc600000e0000 */
[----:B------:R-:W-:-:S04]  /*02f0*/  @UP0 UIADD3.X UR26, URZ, UR11, URZ, UP1, !UPT ;  /* 0x0000000b3f1a0290 */ /* 0x000fc80008ffe43f */
[----:B------:R-:W-:-:S04]  /*0300*/  @UP0 UIMAD.WIDE.U32 UR12, UR26, UR20, URZ ;  /* 0x000000141a0c02a5 */ /* 0x000fc8000f8e003f */
[----:B------:R-:W-:Y:S02]  /*0310*/  @UP0 UIMAD.WIDE.U32 UR18, UP1, UR24, UR21, UR12 ;  /* 0x00000015181202a5 */ /* 0x000fe4000f82000c */
[----:B------:R-:W-:Y:S02]  /*0320*/  @UP0 UIMAD.WIDE.U32 UR12, UR24, UR20, URZ ;  /* 0x00000014180c02a5 */ /* 0x000fe4000f8e003f */
[----:B------:R-:W-:Y:S02]  /*0330*/  @UP0 UIADD3.X UR25, URZ, URZ, URZ, UP1, !UPT ;  /* 0x0000003f3f190290 */ /* 0x000fe40008ffe43f */
[----:B------:R-:W-:Y:S01]  /*0340*/  @UP0 UIADD3 URZ, UP1, UR13, UR18, URZ ;  /* 0x000000120d3f0290 */ /* 0x000fe2000ff3e03f */
[----:B------:R-:W-:Y:S01]  /*0350*/  @UP0 UMOV UR24, UR19 ;  /* 0x0000001300180c82 */ /* 0x000fe20008000000 */
[----:B------:R-:W-:Y:S02]  /*0360*/  UIADD3 UR10, UP2, UR27, UR16, URZ ;  /* 0x000000101b0a7290 */ /* 0x000fe4000ff5e03f */
[----:B------:R-:W-:-:S02]  /*0370*/  @UP0 UIMAD.WIDE.U32.X UR12, UR26, UR21, UR24, UP1 ;  /* 0x000000151a0c02a5 */ /* 0x000fc400088e0418 */
[----:B------:R-:W-:Y:S02]  /*0380*/  ULEA.HI.X.SX32 UR9, UR27, UR17, 0x1, UP2 ;  /* 0x000000111b097291 */ /* 0x000fe400090f0e3f */
[----:B------:R-:W-:-:S03]  /*0390*/  UIADD3 UR19, UP1, UR10, -0x1, URZ ;  /* 0xffffffff0a137890 */ /* 0x000fc6000ff3e03f */
[----:B------:R-:W-:Y:S01]  /*03a0*/  @UP0 UMOV UR6, UR12 ;  /* 0x0000000c00060c82 */ /* 0x000fe20008000000 */
[----:B------:R-:W-:Y:S01]  /*03b0*/  UIADD3.X UR5, UR9, -0x1, URZ, UP1, !UPT ;  /* 0xffffffff09057890 */ /* 0x000fe20008ffe43f */
[----:B------:R-:W-:Y:S01]  /*03c0*/  @UP0 UMOV UR11, UR13 ;  /* 0x0000000d000b0c82 */ /* 0x000fe20008000000 */
[----:B-1----:R-:W-:Y:S10]  /*03d0*/  @!P0 BRA `(.L_x_0) ;  /* 0x00000000002c8947 */ /* 0x002ff40003800000 */
[----:B------:R-:W-:Y:S02]  /*03e0*/  ULDC UR9, c[0x0][0x8f4] ;  /* 0x00023d0000097ab9 */ /* 0x000fe40000000800 */
[----:B------:R-:W-:-:S04]  /*03f0*/  UIADD3 UR9, UP1, UR19, UR9, URZ ;  /* 0x0000000913097290 */ /* 0x000fc8000ff3e03f */
[----:B------:R-:W-:-:S04]  /*0400*/  UIADD3.X UR10, URZ, UR5, URZ, UP1, !UPT ;  /* 0x000000053f0a7290 */ /* 0x000fc80008ffe43f */
[----:B------:R-:W-:-:S04]  /*0410*/  UIMAD.WIDE.U32 UR4, UR10, UR22, URZ ;  /* 0x000000160a0472a5 */ /* 0x000fc8000f8e003f */
[----:B------:R-:W-:Y:S02]  /*0420*/  UIMAD.WIDE.U32 UR12, UP1, UR9, UR23, UR4 ;  /* 0x00000017090c72a5 */ /* 0x000fe4000f820004 */
[----:B------:R-:W-:Y:S02]  /*0430*/  UIMAD.WIDE.U32 UR4, UR9, UR22, URZ ;  /* 0x00000016090472a5 */ /* 0x000fe4000f8e003f */
[----:B------:R-:W-:Y:S02]  /*0440*/  UIADD3.X UR19, URZ, URZ, URZ, UP1, !UPT ;  /* 0x0000003f3f137290 */ /* 0x000fe40008ffe43f */
[----:B------:R-:W-:Y:S01]  /*0450*/  UIADD3 URZ, UP1, UR5, UR12, URZ ;  /* 0x0000000c053f7290 */ /* 0x000fe2000ff3e03f */
[----:B------:R-:W-:-:S03]  /*0460*/  UMOV UR18, UR13 ;  /* 0x0000000d00127c82 */ /* 0x000fc60008000000 */
[----:B------:R-:W-:-:S07]  /*0470*/  UIMAD.WIDE.U32.X UR4, UR10, UR23, UR18, UP1 ;  /* 0x000000170a0472a5 */ /* 0x000fce00088e0412 */
[----:B------:R-:W-:-:S05]  /*0480*/  UMOV UR19, UR4 ;  /* 0x0000000400137c82 */ /* 0x000fca0008000000 */
.L_x_0:
[----:B------:R-:W-:Y:S01]  /*0490*/  ULDC UR9, c[0x0][0x934] ;  /* 0x00024d0000097ab9 */ /* 0x000fe20000000800 */
[----:B------:R-:W-:Y:S01]  /*04a0*/  ULDC UR10, c[0x0][0x904] ;  /* 0x00024100000a7ab9 */ /* 0x000fe20000000800 */
[----:B------:R-:W-:Y:S01]  /*04b0*/  ULDC UR4, c[0x0][0x938] ;  /* 0x00024e0000047ab9 */ /* 0x000fe20000000800 */
[----:B------:R-:W-:Y:S02]  /*04c0*/  USHF.L.U32 UR9, UR9, UR10, URZ ;  /* 0x0000000a09097299 */ /* 0x000fe4000800063f */
[----:B------:R-:W-:Y:S01]  /*04d0*/  USHF.L.U32 UR10, UR4, UR10, URZ ;  /* 0x0000000a040a7299 */ /* 0x000fe2000800063f */
[----:B------:R-:W-:Y:S01]  /*04e0*/  ULDC UR18, c[0x0][0x8d8] ;  /* 0x0002360000127ab9 */ /* 0x000fe20000000800 */
[----:B------:R-:W-:Y:S02]  /*04f0*/  ULDC UR29, c[0x0][0x8f0] ;  /* 0x00023c00001d7ab9 */ /* 0x000fe40000000800 */
[----:B------:R-:W-:Y:S01]  /*0500*/  IMAD.U32 R10, RZ, RZ, UR9 ;  /* 0x00000009ff0a7e24 */ /* 0x000fe2000f8e00ff */
[----:B------:R-:W-:Y:S01]  /*0510*/  USHF.R.U64 UR11, UR6, UR18, UR11 ;  /* 0x00000012060b7299 */ /* 0x000fe2000800120b */
[----:B------:R-:W-:Y:S01]  /*0520*/  MOV R9, UR10 ;  /* 0x0000000a00097c02 */ /* 0x000fe20008000f00 */
[----:B------:R-:W-:-:S02]  /*0530*/  USHF.R.U64 UR6, UR19, UR29, UR5 ;  /* 0x0000001d13067299 */ /* 0x000fc40008001205 */
[----:B------:R-:W-:Y:S01]  /*0540*/  IABS R2, R10 ;  /* 0x0000000a00027213 */ /* 0x000fe20000000000 */
[----:B------:R-:W-:Y:S01]  /*0550*/  UIADD3 UR11, UR11, -0x1, UR9 ;  /* 0xffffffff0b0b7890 */ /* 0x000fe2000fffe009 */
[----:B------:R-:W-:Y:S01]  /*0560*/  IABS R4, R9 ;  /* 0x0000000900047213 */ /* 0x000fe20000000000 */
[----:B------:R-:W-:Y:S01]  /*0570*/  UIADD3 UR6, UR6, -0x1, UR10 ;  /* 0xffffffff06067890 */ /* 0x000fe2000fffe00a */
[----:B------:R-:W-:Y:S01]  /*0580*/  R2UR UR27, R2 ;  /* 0x00000000021b72ca */ /* 0x000fe200000e0000 */
[----:B------:R-:W-:Y:S01]  /*0590*/  UMOV UR4, URZ ;  /* 0x0000003f00047c82 */ /* 0x000fe20008000000 */
[----:B------:R-:W-:Y:S01]  /*05a0*/  UISETP.GE.AND UP5, UPT, UR11, URZ, UPT ;  /* 0x0000003f0b00728c */ /* 0x000fe2000bfa6270 */
[----:B------:R-:W-:Y:S01]  /*05b0*/  IMAD.MOV.U32 R2, RZ, RZ, R4 ;  /* 0x000000ffff027224 */ /* 0x000fe200078e0004 */
[----:B------:R-:W-:Y:S02]  /*05c0*/  UISETP.NE.AND UP4, UPT, UR9, URZ, UPT ;  /* 0x0000003f0900728c */ /* 0x000fe4000bf85270 */
[----:B------:R-:W-:-:S02]  /*05d0*/  ULOP3.LUT UR33, URZ, UR10, URZ, 0x33, !UPT ;  /* 0x0000000a3f217292 */ /* 0x000fc4000f8e333f */
[----:B------:R-:W-:Y:S01]  /*05e0*/  R2UR UR26, R2 ;  /* 0x00000000021a72ca */ /* 0x000fe200000e0000 */
[----:B------:R-:W-:-:S04]  /*05f0*/  UMOV UR59, 0x1 ;  /* 0x00000001003b7882 */ /* 0x000fc80000000000 */
[----:B------:R-:W1:Y:S08]  /*0600*/  I2F.RP R2, UR27 ;  /* 0x0000001b00027d06 */ /* 0x000e700008209400 */
[----:B------:R-:W2:Y:S08]  /*0610*/  I2F.RP R5, UR26 ;  /* 0x0000001a00057d06 */ /* 0x000eb00008209400 */
[----:B-1----:R-:W1:Y:S08]  /*0620*/  MUFU.RCP R2, R2 ;  /* 0x0000000200027308 */ /* 0x002e700000001000 */
[----:B--2---:R-:W2:Y:S01]  /*0630*/  MUFU.RCP R5, R5 ;  /* 0x0000000500057308 */ /* 0x004ea20000001000 */
[----:B-1----:R-:W-:-:S02]  /*0640*/  VIADD R4, R2, 0xffffffe ;  /* 0x0ffffffe02047836 */ /* 0x002fc40000000000 */
[----:B------:R-:W-:-:S05]  /*0650*/  IMAD.U32 R2, RZ, RZ, UR11 ;  /* 0x0000000bff027e24 */ /* 0x000fca000f8e00ff */
[----:B------:R-:W1:Y:S01]  /*0660*/  F2I.FTZ.U32.TRUNC.NTZ R4, R4 ;  /* 0x0000000400047305 */ /* 0x000e62000021f000 */
[----:B------:R-:W-:Y:S02]  /*0670*/  IABS R2, R2 ;  /* 0x0000000200027213 */ /* 0x000fe40000000000 */
[----:B--2---:R-:W-:Y:S02]  /*0680*/  IADD3 R6, R5, 0xffffffe, RZ ;  /* 0x0ffffffe05067810 */ /* 0x004fe40007ffe0ff */
[----:B------:R-:W-:Y:S02]  /*0690*/  IABS R5, R10 ;  /* 0x0000000a00057213 */ /* 0x000fe40000000000 */
[----:B------:R-:W-:Y:S02]  /*06a0*/  R2UR UR31, R2 ;  /* 0x00000000021f72ca */ /* 0x000fe400000e0000 */
[----:B------:R-:W2:Y:S01]  /*06b0*/  F2I.FTZ.U32.TRUNC.NTZ R6, R6 ;  /* 0x0000000600067305 */ /* 0x000ea2000021f000 */
[----:B------:R-:W-:-:S02]  /*06c0*/  IADD3 R5, RZ, -R5, RZ ;  /* 0x80000005ff057210 */ /* 0x000fc40007ffe0ff */
[----:B-1----:R-:W-:Y:S01]  /*06d0*/  R2UR UR5, R4 ;  /* 0x00000000040572ca */ /* 0x002fe200000e0000 */
[----:B------:R-:W-:Y:S01]  /*06e0*/  IMAD.U32 R4, RZ, RZ, UR6 ;  /* 0x00000006ff047e24 */ /* 0x000fe2000f8e00ff */
[----:B--2---:R-:W-:-:S04]  /*06f0*/  R2UR UR13, R6 ;  /* 0x00000000060d72ca */ /* 0x004fc800000e0000 */
[----:B------:R-:W-:Y:S01]  /*0700*/  IABS R6, R4 ;  /* 0x0000000400067213 */ /* 0x000fe20000000000 */
[----:B------:R-:W-:-:S06]  /*0710*/  IMAD.MOV.U32 R4, RZ, RZ, R5 ;  /* 0x000000ffff047224 */ /* 0x000fcc00078e0005 */
[----:B------:R-:W-:Y:S01]  /*0720*/  UIADD3 UR12, URZ, -UR5, URZ ;  /* 0x800000053f0c7290 */ /* 0x000fe2000fffe03f */
[----:B------:R-:W-:Y:S01]  /*0730*/  IABS R5, R9 ;  /* 0x0000000900057213 */ /* 0x000fe20000000000 */
[----:B------:R-:W-:Y:S02]  /*0740*/  IMAD.MOV.U32 R2, RZ, RZ, R6 ;  /* 0x000000ffff027224 */ /* 0x000fe400078e0006 */
[----:B------:R-:W-:Y:S01]  /*0750*/  UIMAD UR12, UR12, UR27, URZ ;  /* 0x0000001b0c0c72a4 */ /* 0x000fe2000f8e023f */
[----:B------:R-:W-:Y:S02]  /*0760*/  IADD3 R5, RZ, -R5, RZ ;  /* 0x80000005ff057210 */ /* 0x000fe40007ffe0ff */
[----:B------:R-:W-:Y:S01]  /*0770*/  R2UR UR28, R4 ;  /* 0x00000000041c72ca */ /* 0x000fe200000e0000 */
[----:B------:R-:W-:Y:S01]  /*0780*/  UIMAD.WIDE.U32 UR4, UR5, UR12, UR4 ;  /* 0x0000000c050472a5 */ /* 0x000fe2000f8e0004 */
[----:B------:R-:W-:Y:S01]  /*0790*/  R2UR UR32, R2 ;  /* 0x00000000022072ca */ /* 0x000fe200000e0000 */
[----:B------:R-:W-:Y:S01]  /*07a0*/  UIADD3 UR24, URZ, -UR13, URZ ;  /* 0x8000000d3f187290 */ /* 0x000fe2000fffe03f */
[----:B------:R-:W-:Y:S01]  /*07b0*/  IMAD.MOV.U32 R2, RZ, RZ, R5 ;  /* 0x000000ffff027224 */ /* 0x000fe200078e0005 */
[----:B------:R-:W-:Y:S01]  /*07c0*/  UMOV UR12, URZ ;  /* 0x0000003f000c7c82 */ /* 0x000fe20008000000 */
[----:B------:R-:W-:Y:S01]  /*07d0*/  SHF.R.U32.HI R4, RZ, 0x7, R21 ;  /* 0x00000007ff047819 */ /* 0x000fe20000011615 */
[----:B------:R-:W-:-:S02]  /*07e0*/  UIMAD UR24, UR24, UR26, URZ ;  /* 0x0000001a181872a4 */ /* 0x000fc4000f8e023f */
[----:B------:R-:W-:Y:S02]  /*07f0*/  R2UR UR30, R2 ;  /* 0x00000000021e72ca */ /* 0x000fe400000e0000 */
[----:B------:R-:W-:Y:S01]  /*0800*/  UIMAD.WIDE.U32 UR24, UR13, UR24, UR12 ;  /* 0x000000180d1872a5 */ /* 0x000fe2000f8e000c */
[----:B------:R-:W-:Y:S01]  /*0810*/  SHF.R.U32.HI R2, RZ, 0x5, R21 ;  /* 0x00000005ff027819 */ /* 0x000fe20000011615 */
[----:B------:R-:W1:Y:S01]  /*0820*/  SHFL.IDX PT, R4, R4, RZ, 0x1f ;  /* 0x00001fff04047589 */ /* 0x000e6200000e0000 */
[----:B------:R-:W-:Y:S02]  /*0830*/  UMOV UR13, UR5 ;  /* 0x00000005000d7c82 */ /* 0x000fe40008000000 */
[----:B------:R-:W-:Y:S01]  /*0840*/  UIMAD.WIDE.U32 UR4, UR13, UR31, URZ ;  /* 0x0000001f0d0472a5 */ /* 0x000fe2000f8e003f */
[----:B------:R-:W2:Y:S01]  /*0850*/  SHFL.IDX PT, R5, R2, RZ, 0x1f ;  /* 0x00001fff02057589 */ /* 0x000ea200000e0000 */
[----:B------:R-:W-:Y:S02]  /*0860*/  UMOV UR19, UR25 ;  /* 0x0000001900137c82 */ /* 0x000fe40008000000 */
[----:B------:R-:W-:-:S02]  /*0870*/  UIMAD UR5, UR5, UR28, UR31 ;  /* 0x0000001c050572a4 */ /* 0x000fc4000f8e021f */
[----:B------:R-:W-:Y:S02]  /*0880*/  UIMAD.WIDE.U32 UR24, UR19, UR32, URZ ;  /* 0x00000020131872a5 */ /* 0x000fe4000f8e003f */
[----:B------:R-:W-:Y:S02]  /*0890*/  UISETP.GT.U32.AND UP1, UPT, UR27, UR5, UPT ;  /* 0x000000051b00728c */ /* 0x000fe4000bf24070 */
[----:B------:R-:W-:Y:S02]  /*08a0*/  UIMAD UR25, UR25, UR30, UR32 ;  /* 0x0000001e191972a4 */ /* 0x000fe4000f8e0220 */
[----:B------:R-:W-:Y:S02]  /*08b0*/  ULOP3.LUT UR32, URZ, UR9, URZ, 0x33, !UPT ;  /* 0x000000093f207292 */ /* 0x000fe4000f8e333f */
[----:B------:R-:W-:-:S05]  /*08c0*/  UISETP.GT.U32.AND UP2, UPT, UR26, UR25, UPT ;  /* 0x000000191a00728c */ /* 0x000fca000bf44070 */
[----:B------:R-:W-:Y:S01]  /*08d0*/  @!UP1 UIADD3 UR5, UR5, -UR27, URZ ;  /* 0x8000001b05059290 */ /* 0x000fe2000fffe03f */
[----:B-1----:R-:W-:-:S03]  /*08e0*/  R2UR UR12, R4 ;  /* 0x00000000040c72ca */ /* 0x002fc600000e0000 */
[----:B------:R-:W-:Y:S02]  /*08f0*/  UISETP.GT.U32.AND UP6, UPT, UR27, UR5, UPT ;  /* 0x000000051b00728c */ /* 0x000fe4000bfc4070 */
[----:B------:R-:W-:Y:S01]  /*0900*/  @!UP2 UIADD3 UR25, UR25, -UR26, URZ ;  /* 0x8000001a1919a290 */ /* 0x000fe2000fffe03f */
[----:B--2---:R-:W-:Y:S01]  /*0910*/  R2UR UR31, R5 ;  /* 0x00000000051f72ca */ /* 0x004fe200000e0000 */
[----:B------:R-:W-:Y:S02]  /*0920*/  UISETP.NE.AND UP2, UPT, UR10, URZ, UPT ;  /* 0x0000003f0a00728c */ /* 0x000fe4000bf45270 */
[----:B------:R-:W-:-:S05]  /*0930*/  UISETP.GT.U32.AND UP1, UPT, UR26, UR25, UPT ;  /* 0x000000191a00728c */ /* 0x000fca000bf24070 */
[----:B------:R-:W-:Y:S02]  /*0940*/  @!UP6 UIADD3 UR5, UR5, -UR27, URZ ;  /* 0x8000001b0505e290 */ /* 0x000fe4000fffe03f */
[----:B------:R-:W-:Y:S02]  /*0950*/  UISETP.GE.AND UP6, UPT, UR6, URZ, UPT ;  /* 0x0000003f0600728c */ /* 0x000fe4000bfc6270 */
[----:B------:R-:W-:Y:S01]  /*0960*/  @!UP5 UIADD3 UR5, -UR5, URZ, URZ ;  /* 0x0000003f0505d290 */ /* 0x000fe2000fffe13f */
[----:B------:R-:W-:Y:S01]  /*0970*/  ISETP.NE.AND P1, PT, RZ, UR31, PT ;  /* 0x0000001fff007c0c */ /* 0x000fe2000bf25270 */
[----:B------:R-:W-:Y:S02]  /*0980*/  @!UP1 UIADD3 UR25, UR25, -UR26, URZ ;  /* 0x8000001a19199290 */ /* 0x000fe4000fffe03f */
[----:B------:R-:W-:Y:S02]  /*0990*/  USHF.R.S32.HI UR4, URZ, 0x1f, UR31 ;  /* 0x0000001f3f047899 */ /* 0x000fe4000801141f */
[----:B------:R-:W-:-:S02]  /*09a0*/  USEL UR5, UR32, UR5, !UP4 ;  /* 0x0000000520057287 */ /* 0x000fc4000e000000 */
[----:B------:R-:W-:Y:S02]  /*09b0*/  ULEA.HI UR4, UR4, UR31, URZ, 0x2 ;  /* 0x0000001f04047291 */ /* 0x000fe4000f8f103f */
[----:B------:R-:W-:Y:S02]  /*09c0*/  @!UP6 UIADD3 UR25, -UR25, URZ, URZ ;  /* 0x0000003f1919e290 */ /* 0x000fe4000fffe13f */
[----:B------:R-:W-:Y:S02]  /*09d0*/  ULOP3.LUT UR4, UR4, 0xfffffffc, URZ, 0xc0, !UPT ;  /* 0xfffffffc04047892 */ /* 0x000fe4000f8ec03f */
[----:B------:R-:W-:Y:S02]  /*09e0*/  USEL UR25, UR33, UR25, !UP2 ;  /* 0x0000001921197287 */ /* 0x000fe4000d000000 */
[----:B------:R-:W-:Y:S02]  /*09f0*/  UIADD3 UR5, UR11, -UR5, URZ ;  /* 0x800000050b057290 */ /* 0x000fe4000fffe03f */
[----:B------:R-:W-:-:S02]  /*0a00*/  UIADD3 UR25, UR6, -UR25, URZ ;  /* 0x8000001906197290 */ /* 0x000fc4000fffe03f */
[----:B------:R-:W-:Y:S02]  /*0a10*/  UIADD3 UR51, UR31, -UR4, URZ ;  /* 0x800000041f337290 */ /* 0x000fe4000fffe03f */
[----:B------:R-:W-:Y:S02]  /*0a20*/  UIMAD UR24, UR5, UR25, URZ ;  /* 0x00000019051872a4 */ /* 0x000fe4000f8e023f */
[----:B------:R-:W-:Y:S02]  /*0a30*/  USEL UR4, UR25, UR5, !UP3 ;  /* 0x0000000519047287 */ /* 0x000fe4000d800000 */
[----:B------:R-:W-:Y:S02]  /*0a40*/  UISETP.NE.AND UP1, UPT, UR12, URZ, UPT ;  /* 0x0000003f0c00728c */ /* 0x000fe4000bf25270 */
[----:B------:R-:W-:Y:S02]  /*0a50*/  USHF.R.S32.HI UR25, URZ, 0x1f, UR24 ;  /* 0x0000001f3f197899 */ /* 0x000fe40008011418 */
[----:B------:R-:W-:Y:S01]  /*0a60*/  IMAD.U32 R6, RZ, RZ, UR24 ;  /* 0x00000018ff067e24 */ /* 0x000fe2000f8e00ff */
[----:B------:R-:W-:-:S02]  /*0a70*/  USHF.R.S32.HI UR5, URZ, 0x1f, UR4 ;  /* 0x0000001f3f057899 */ /* 0x000fc40008011404 */
[----:B------:R-:W-:Y:S01]  /*0a80*/  IMAD.U32 R4, RZ, RZ, UR4 ;  /* 0x00000004ff047e24 */ /* 0x000fe2000f8e00ff */
[----:B------:R-:W-:Y:S01]  /*0a90*/  UISETP.EQ.AND UP5, UPT, UR51, 0x3, !UP1 ;  /* 0x000000033300788c */ /* 0x000fe2000cfa2270 */
[----:B------:R-:W-:-:S03]  /*0aa0*/  MOV R7, UR25 ;  /* 0x0000001900077c02 */ /* 0x000fc60008000f00 */
[----:B------:R-:W-:Y:S01]  /*0ab0*/  USEL UR59, UR59, 0x2, UP5 ;  /* 0x000000023b3b7887 */ /* 0x000fe2000a800000 */
[----:B------:R-:W-:Y:S01]  /*0ac0*/  IMAD.U32 R5, RZ, RZ, UR5 ;  /* 0x00000005ff057e24 */ /* 0x000fe2000f8e00ff */
[----:B------:R-:W-:Y:S10]  /*0ad0*/  @P1 BRA `(.L_x_1) ;  /* 0x0000000000841947 */ /* 0x000ff40003800000 */
[----:B------:R-:W-:Y:S01]  /*0ae0*/  ELECT P1, URZ, PT ;  /* 0x00000000003f782f */ /* 0x000fe20003820000 */
[----:B------:R-:W-:-:S12]  /*0af0*/  BSSY B0, `(.L_x_1) ;  /* 0x000001f000007945 */ /* 0x000fd80003800000 */
[----:B------:R-:W-:Y:S05]  /*0b00*/  @!P1 BRA `(.L_x_2) ;  /* 0x0000000000749947 */ /* 0x000fea0003800000 */
[----:B------:R-:W1:Y:S01]  /*0b10*/  S2UR UR6, SR_CgaCtaId ;  /* 0x00000000000679c3 */ /* 0x000e620000008800 */
[----:B------:R-:W-:Y:S01]  /*0b20*/  UMOV UR4, 0x400 ;  /* 0x0000040000047882 */ /* 0x000fe20000000000 */
[----:B------:R-:W-:Y:S01]  /*0b30*/  UMOV UR5, 0x1 ;  /* 0x0000000100057882 */ /* 0x000fe20000000000 */
[----:B------:R-:W-:Y:S02]  /*0b40*/  UMOV UR24, 0x140 ;  /* 0x0000014000187882 */ /* 0x000fe40000000000 */
[----:B------:R-:W-:-:S04]  /*0b50*/  UIADD3 UR24, -UR24, 0x100000, URZ ;  /* 0x0010000018187890 */ /* 0x000fc8000fffe13f */
[----:B------:R-:W-:Y:S02]  /*0b60*/  USHF.L.U32 UR25, UR24, 0xb, URZ ;  /* 0x0000000b18197899 */ /* 0x000fe4000800063f */
[----:B------:R-:W-:Y:S02]  /*0b70*/  USHF.L.U32 UR24, UR24, 0x1, URZ ;  /* 0x0000000118187899 */ /* 0x000fe4000800063f */
[----:B-1----:R-:W-:Y:S02]  /*0b80*/  ULEA UR6, UR6, UR4, 0x18 ;  /* 0x0000000406067291 */ /* 0x002fe4000f8ec03f */
[----:B------:R-:W-:-:S04]  /*0b90*/  UIADD3 UR4, -UR5, 0x100000, URZ ;  /* 0x0010000005047890 */ /* 0x000fc8000fffe13f */
[----:B------:R-:W-:Y:S02]  /*0ba0*/  USHF.L.U32 UR5, UR4, 0xb, URZ ;  /* 0x0000000b04057899 */ /* 0x000fe4000800063f */
[----:B------:R-:W-:Y:S01]  /*0bb0*/  USHF.L.U32 UR4, UR4, 0x1, URZ ;  /* 0x0000000104047899 */ /* 0x000fe2000800063f */
[----:B------:R-:W1:Y:S11]  /*0bc0*/  FENCE.VIEW.ASYNC.S ;  /* 0x00000000000073c6 */ /* 0x000e760000000000 */
[----:B-1----:R1:W2:Y:S01]  /*0bd0*/  SYNCS.EXCH.64 URZ, [UR6+0x34400], UR4 ;  /* 0x03440004063f75b2 */ /* 0x0022a20008000100 */
[----:B------:R1:W3:Y:S01]  /*0be0*/  SYNCS.EXCH.64 URZ, [UR6+0x34440], UR24 ;  /* 0x03444018063f75b2 */ /* 0x0002e20008000100 */
[----:B------:R1:W4:Y:S01]  /*0bf0*/  SYNCS.EXCH.64 URZ, [UR6+0x34408], UR4 ;  /* 0x03440804063f75b2 */ /* 0x0003220008000100 */
[----:B------:R1:W1:Y:S01]  /*0c00*/  SYNCS.EXCH.64 URZ, [UR6+0x34448], UR24 ;  /* 0x03444818063f75b2 */ /* 0x0002620008000100 */
        /* <DEDUP_REMOVED lines=12> */
[----:B------:R-:W-:Y:S01]  /*0cd0*/  NOP ;  /* 0x0000000000007918 */ /* 0x000fe20000000000 */
.L_x_2:
[----:B-1----:R-:W-:Y:S05]  /*0ce0*/  BSYNC B0 ;  /* 0x0000000000007941 */ /* 0x002fea0003800000 */
.L_x_1:
[----:B------:R-:W1:Y:S01]  /*0cf0*/  SHFL.IDX PT, R11, R2, RZ, 0x1f ;  /* 0x00001fff020b7589 */ /* 0x000e6200000e0000 */
[----:B------:R-:W-:Y:S01]  /*0d00*/  UIADD3 UR31, UR12, -0x1, URZ ;  /* 0xffffffff0c1f7890 */ /* 0x000fe2000fffe03f */
[----:B------:R-:W-:Y:S01]  /*0d10*/  NOP ;  /* 0x0000000000007918 */ /* 0x000fe20000000000 */
[----:B------:R-:W-:Y:S02]  /*0d20*/  UISETP.LT.U32.AND UP6, UPT, UR51, 0x2, !UP1 ;  /* 0x000000023300788c */ /* 0x000fe4000cfc1070 */
[----:B------:R-:W-:Y:S02]  /*0d30*/  UISETP.GE.U32.AND UP5, UPT, UR31, 0x2, UPT ;  /* 0x000000021f00788c */ /* 0x000fe4000bfa6070 */
[----:B------:R-:W-:-:S04]  /*0d40*/  USEL UR42, URZ, 0x1, !UP6 ;  /* 0x000000013f2a7887 */ /* 0x000fc8000f000000 */
[----:B------:R-:W-:Y:S01]  /*0d50*/  USEL UR42, UR42, 0x2, UP5 ;  /* 0x000000022a2a7887 */ /* 0x000fe2000a800000 */
[----:B-1----:R-:W-:-:S13]  /*0d60*/  ISETP.NE.AND P1, PT, R11, RZ, PT ;  /* 0x000000ff0b00720c */ /* 0x002fda0003f25270 */
[----:B------:R-:W-:Y:S05]  /*0d70*/  @P1 BRA `(.L_x_3) ;  /* 0x0000000000581947 */ /* 0x000fea0003800000 */
[----:B------:R-:W1:Y:S01]  /*0d80*/  S2UR UR5, SR_CgaCtaId ;  /* 0x00000000000579c3 */ /* 0x000e620000008800 */
[----:B------:R-:W-:Y:S01]  /*0d90*/  UMOV UR4, 0x400 ;  /* 0x0000040000047882 */ /* 0x000fe20000000000 */
[----:B------:R-:W-:Y:S01]  /*0da0*/  UMOV UR24, 0x1 ;  /* 0x0000000100187882 */ /* 0x000fe20000000000 */
[----:B------:R-:W-:Y:S01]  /*0db0*/  UMOV UR11, 0x80 ;  /* 0x00000080000b7882 */ /* 0x000fe20000000000 */
[----:B------:R-:W-:-:S04]  /*0dc0*/  UIADD3 UR24, -UR24, 0x100000, URZ ;  /* 0x0010000018187890 */ /* 0x000fc8000fffe13f */
[----:B------:R-:W-:Y:S02]  /*0dd0*/  USHF.L.U32 UR25, UR24, 0xb, URZ ;  /* 0x0000000b18197899 */ /* 0x000fe4000800063f */
[----:B------:R-:W-:Y:S01]  /*0de0*/  USHF.L.U32 UR24, UR24, 0x1, URZ ;  /* 0x0000000118187899 */ /* 0x000fe2000800063f */
[----:B------:R-:W-:Y:S01]  /*0df0*/  ELECT P1, URZ, PT ;  /* 0x00000000003f782f */ /* 0x000fe20003820000 */
[----:B-1----:R-:W-:Y:S02]  /*0e00*/  ULEA UR6, UR5, UR4, 0x18 ;  /* 0x0000000405067291 */ /* 0x002fe4000f8ec03f */
[----:B------:R-:W-:-:S04]  /*0e10*/  UIADD3 UR4, -UR11, 0x100000, URZ ;  /* 0x001000000b047890 */ /* 0x000fc8000fffe13f */
[----:B------:R-:W-:Y:S02]  /*0e20*/  USHF.L.U32 UR5, UR4, 0xb, URZ ;  /* 0x0000000b04057899 */ /* 0x000fe4000800063f */
[----:B------:R-:W-:Y:S01]  /*0e30*/  USHF.L.U32 UR4, UR4, 0x1, URZ ;  /* 0x0000000104047899 */ /* 0x000fe2000800063f */
[----:B------:R-:W1:Y:S03]  /*0e40*/  FENCE.VIEW.ASYNC.S ;  /* 0x00000000000073c6 */ /* 0x000e660000000000 */
[----:B-1----:R1:W1:Y:S08]  /*0e50*/  SYNCS.EXCH.64 URZ, [UR6+0x34480], UR24 ;  /* 0x03448018063f75b2 */ /* 0x0022700008000100 */
        /* <DEDUP_REMOVED lines=8> */
.L_x_3:
[----:B------:R-:W2:Y:S01]  /*0ee0*/  SHFL.IDX PT, R11, R2, RZ, 0x1f ;  /* 0x00001fff020b7589 */ /* 0x000ea200000e0000 */
[----:B------:R-:W-:Y:S01]  /*0ef0*/  UISETP.EQ.AND UP6, UPT, UR51, 0x2, !UP1 ;  /* 0x000000023300788c */ /* 0x000fe2000cfc2270 */
[----:B------:R-:W-:-:S03]  /*0f00*/  NOP ;  /* 0x0000000000007918 */ /* 0x000fc60000000000 */
[----:B------:R-:W-:-:S04]  /*0f10*/  USEL UR61, URZ, 0x1, !UP6 ;  /* 0x000000013f3d7887 */ /* 0x000fc8000f000000 */
[----:B------:R-:W-:Y:S01]  /*0f20*/  USEL UR61, UR61, 0x2, UP5 ;  /* 0x000000023d3d7887 */ /* 0x000fe2000a800000 */
[----:B--2---:R-:W-:-:S13]  /*0f30*/  ISETP.NE.AND P1, PT, R11, RZ, PT ;  /* 0x000000ff0b00720c */ /* 0x004fda0003f25270 */
[----:B------:R-:W-:Y:S05]  /*0f40*/  @P1 BRA `(.L_x_4) ;  /* 0x0000000000581947 */ /* 0x000fea0003800000 */
[----:B-1----:R-:W1:Y:S01]  /*0f50*/  S2UR UR5, SR_CgaCtaId ;  /* 0x00000000000579c3 */ /* 0x002e620000008800 */
[----:B------:R-:W-:Y:S01]  /*0f60*/  UMOV UR4, 0x400 ;  /* 0x0000040000047882 */ /* 0x000fe20000000000 */
[----:B------:R-:W-:Y:S01]  /*0f70*/  UMOV UR11, 0x20 ;  /* 0x00000020000b7882 */ /* 0x000fe20000000000 */
[----:B------:R-:W-:Y:S01]  /*0f80*/  UMOV UR24, 0x80 ;  /* 0x0000008000187882 */ /* 0x000fe20000000000 */
[----:B------:R-:W-:Y:S01]  /*0f90*/  ELECT P1, URZ, PT ;  /* 0x00000000003f782f */ /* 0x000fe20003820000 */
        /* <DEDUP_REMOVED lines=8> */
[----:B-1----:R2:W1:Y:S01]  /*1020*/  SYNCS.EXCH.64 URZ, [UR6+0x344c0], UR4 ;  /* 0x0344c004063f75b2 */ /* 0x0024620008000100 */
[----:B------:R2:W1:Y:S01]  /*1030*/  SYNCS.EXCH.64 URZ, [UR6+0x344e0], UR24 ;  /* 0x0344e018063f75b2 */ /* 0x0004620008000100 */
[----:B------:R2:W1:Y:S01]  /*1040*/  SYNCS.EXCH.64 URZ, [UR6+0x344c8], UR4 ;  /* 0x0344c804063f75b2 */ /* 0x0004620008000100 */
[----:B------:R2:W1:Y:S01]  /*1050*/  SYNCS.EXCH.64 URZ, [UR6+0x344e8], UR24 ;  /* 0x0344e818063f75b2 */ /* 0x0004620008000100 */
[----:B------:R2:W1:Y:S01]  /*1060*/  SYNCS.EXCH.64 URZ, [UR6+0x344d0], UR4 ;  /* 0x0344d004063f75b2 */ /* 0x0004620008000100 */
[----:B------:R2:W1:Y:S01]  /*1070*/  SYNCS.EXCH.64 URZ, [UR6+0x344f0], UR24 ;  /* 0x0344f018063f75b2 */ /* 0x0004620008000100 */
[----:B------:R2:W1:Y:S01]  /*1080*/  SYNCS.EXCH.64 URZ, [UR6+0x344d8], UR4 ;  /* 0x0344d804063f75b2 */ /* 0x0004620008000100 */
[----:B------:R2:W1:Y:S02]  /*1090*/  SYNCS.EXCH.64 URZ, [UR6+0x344f8], UR24 ;  /* 0x0344f818063f75b2 */ /* 0x0004640008000100 */
[----:B--2---:R-:W-:Y:S01]  /*10a0*/  NOP ;  /* 0x0000000000007918 */ /* 0x004fe20000000000 */
.L_x_4:
[----:B------:R-:W2:Y:S01]  /*10b0*/  SHFL.IDX PT, R12, R2, RZ, 0x1f ;  /* 0x00001fff020c7589 */ /* 0x000ea200000e0000 */
[----:B------:R-:W-:Y:S01]  /*10c0*/  ELECT P1, URZ, PT ;  /* 0x00000000003f782f */ /* 0x000fe20003820000 */
[----:B------:R-:W-:Y:S01]  /*10d0*/  NOP ;  /* 0x0000000000007918 */ /* 0x000fe20000000000 */
[----:B------:R-:W-:Y:S01]  /*10e0*/  ELECT P2, URZ, PT ;  /* 0x00000000003f782f */ /* 0x000fe20003840000 */
[----:B------:R-:W3:Y:S01]  /*10f0*/  SHFL.IDX PT, R11, R2, RZ, 0x1f ;  /* 0x00001fff020b7589 */ /* 0x000ee200000e0000 */
[----:B------:R-:W-:Y:S01]  /*1100*/  UMOV UR11, 0x20 ;  /* 0x00000020000b7882 */ /* 0x000fe20000000000 */
[----:B-1----:R-:W-:Y:S01]  /*1110*/  UMOV UR25, 0x80 ;  /* 0x0000008000197882 */ /* 0x002fe20000000000 */
[----:B------:R-:W-:Y:S01]  /*1120*/  ULDC UR60, c[0x0][0xc] ;  /* 0x00000300003c7ab9 */ /* 0x000fe20000000800 */
[----:B------:R-:W-:Y:S01]  /*1130*/  IMAD.MOV.U32 R16, RZ, RZ, -0x1 ;  /* 0xffffffffff107424 */ /* 0x000fe200078e00ff */
[----:B------:R-:W-:Y:S01]  /*1140*/  MOV R18, 0xffffffff ;  /* 0xffffffff00127802 */ /* 0x000fe20000000f00 */
[----:B------:R-:W-:Y:S01]  /*1150*/  IMAD.MOV.U32 R17, RZ, RZ, -0x1 ;  /* 0xffffffffff117424 */ /* 0x000fe200078e00ff */
[----:B--2---:R-:W-:-:S02]  /*1160*/  ISETP.NE.OR P1, PT, R12, RZ, !P1 ;  /* 0x000000ff0c00720c */ /* 0x004fc40004f25670 */
[----:B------:R-:W1:Y:S01]  /*1170*/  LDC.64 R12, c[0x0][0x8f8] ;  /* 0x00023e00ff0c7b82 */ /* 0x000e620000000a00 */
[----:B---3--:R-:W-:-:S10]  /*1180*/  ISETP.NE.OR P2, PT, R11, RZ, !P2 ;  /* 0x000000ff0b00720c */ /* 0x008fd40005745670 */
[----:B------:R-:W-:-:S03]  /*1190*/  VOTEU.ALL UP6, P1 ;  /* 0x00000000003f7886 */ /* 0x000fc600008c0000 */
[----:B------:R-:W-:Y:S02]  /*11a0*/  VOTEU.ALL UP5, P2 ;  /* 0x00000000003f7886 */ /* 0x000fe400010a0000 */
[----:B------:R-:W2:Y:S01]  /*11b0*/  @!UP6 S2UR UR5, SR_CgaCtaId ;  /* 0x000000000005e9c3 */ /* 0x000ea20000008800 */
[----:B------:R-:W-:-:S07]  /*11c0*/  @!UP6 UMOV UR4, 0x400 ;  /* 0x000004000004e882 */ /* 0x000fce0000000000 */
[----:B------:R-:W3:Y:S01]  /*11d0*/  @!UP5 S2UR UR24, SR_CgaCtaId ;  /* 0x000000000018d9c3 */ /* 0x000ee20000008800 */
[----:B--2---:R-:W-:Y:S02]  /*11e0*/  @!UP6 ULEA UR6, UR5, UR4, 0x18 ;  /* 0x000000040506e291 */ /* 0x004fe4000f8ec03f */
[----:B------:R-:W-:-:S04]  /*11f0*/  @!UP6 UIADD3 UR4, -UR11, 0x100000, URZ ;  /* 0x001000000b04e890 */ /* 0x000fc8000fffe13f */
[----:B------:R-:W-:Y:S02]  /*1200*/  @!UP6 USHF.L.U32 UR5, UR4, 0xb, URZ ;  /* 0x0000000b0405e899 */ /* 0x000fe4000800063f */
[----:B------:R-:W-:Y:S01]  /*1210*/  @!UP6 USHF.L.U32 UR4, UR4, 0x1, URZ ;  /* 0x000000010404e899 */ /* 0x000fe2000800063f */
[----:B------:R-:W-:Y:S01]  /*1220*/  VOTEU.ALL UP6, P1 ;  /* 0x00000000003f7886 */ /* 0x000fe200008c0000 */
[----:B------:R-:W-:Y:S02]  /*1230*/  @!UP5 UMOV UR11, 0x400 ;  /* 0x00000400000bd882 */ /* 0x000fe40000000000 */
[----:B---3--:R-:W-:Y:S02]  /*1240*/  @!UP5 ULEA UR11, UR24, UR11, 0x18 ;  /* 0x0000000b180bd291 */ /* 0x008fe4000f8ec03f */
[----:B------:R-:W-:-:S04]  /*1250*/  @!UP5 UIADD3 UR24, -UR25, 0x100000, URZ ;  /* 0x001000001918d890 */ /* 0x000fc8000fffe13f */
[----:B------:R-:W-:Y:S02]  /*1260*/  @!UP5 USHF.L.U32 UR25, UR24, 0xb, URZ ;  /* 0x0000000b1819d899 */ /* 0x000fe4000800063f */
[----:B------:R-:W-:Y:S01]  /*1270*/  @!UP5 USHF.L.U32 UR24, UR24, 0x1, URZ ;  /* 0x000000011818d899 */ /* 0x000fe2000800063f */
[----:B------:R-:W-:Y:S01]  /*1280*/  VOTEU.ALL UP5, P1 ;  /* 0x00000000003f7886 */ /* 0x000fe200008a0000 */
[----:B-1----:R-:W-:Y:S01]  /*1290*/  ISETP.LE.U32.AND P1, PT, R12, UR8, PT ;  /* 0x000000080c007c0c */ /* 0x002fe2000bf23070 */
[----:B------:R-:W1:Y:S02]  /*12a0*/  FENCE.VIEW.ASYNC.S ;  /* 0x00000000000073c6 */ /* 0x000e640000000000 */
[----:B-1----:R-:W4:Y:S01]  /*12b0*/  @!UP6 SYNCS.EXCH.64 URZ, [UR6+0x34500], UR4 ;  /* 0x03450004063fe5b2 */ /* 0x002f220008000100 */
[----:B------:R-:W-:Y:S01]  /*12c0*/  MOV R12, UR7 ;  /* 0x00000007000c7c02 */ /* 0x000fe20008000f00 */
[----:B------:R-:W-:-:S03]  /*12d0*/  VOTEU.ALL UP6, P2 ;  /* 0x00000000003f7886 */ /* 0x000fc600010c0000 */
[----:B------:R-:W-:Y:S01]  /*12e0*/  ISETP.GE.U32.AND.EX P1, PT, R12, R13, PT, P1 ;  /* 0x0000000d0c00720c */ /* 0x000fe20003f26110 */
[----:B------:R1:W4:Y:S01]  /*12f0*/  @!UP5 SYNCS.EXCH.64 URZ, [UR6+0x34508], UR4 ;  /* 0x03450804063fd5b2 */ /* 0x0003220008000100 */
[----:B------:R-:W-:Y:S01]  /*1300*/  VOTEU.ALL UP5, P2 ;  /* 0x00000000003f7886 */ /* 0x000fe200010a0000 */
[----:B------:R-:W-:Y:S01]  /*1310*/  NOP ;  /* 0x0000000000007918 */ /* 0x000fe20000000000 */
[----:B-1----:R-:W-:Y:S01]  /*1320*/  ULDC.U8 UR4, c[0x0][0x900] ;  /* 0x0002400000047ab9 */ /* 0x002fe20000000000 */
[----:B------:R-:W-:Y:S01]  /*1330*/  UMOV UR5, URZ ;  /* 0x0000003f00057c82 */ /* 0x000fe20008000000 */
[----:B------:R-:W-:Y:S01]  /*1340*/  ISETP.NE.AND P3, PT, RZ, UR4, PT ;  /* 0x00000004ff007c0c */ /* 0x000fe2000bf65270 */
[----:B------:R-:W-:Y:S01]  /*1350*/  UMOV UR4, URZ ;  /* 0x0000003f00047c82 */ /* 0x000fe20008000000 */
[----:B------:R-:W4:Y:S01]  /*1360*/  @!UP6 SYNCS.EXCH.64 URZ, [UR11+0x34510], UR24 ;  /* 0x034510180b3fe5b2 */ /* 0x000f220008000100 */
[----:B------:R-:W-:Y:S01]  /*1370*/  VOTEU.ALL UP6, P2 ;  /* 0x00000000003f7886 */ /* 0x000fe200010c0000 */
[----:B------:R-:W-:Y:S01]  /*1380*/  UMOV UR6, URZ ;  /* 0x0000003f00067c82 */ /* 0x000fe20008000000 */
[----:B------:R-:W-:Y:S01]  /*1390*/  P2R R15, PR, RZ, 0x8 ;  /* 0x00000008ff0f7803 */ /* 0x000fe20000000000 */
[----:B------:R-:W4:Y:S01]  /*13a0*/  @!UP5 SYNCS.EXCH.64 URZ, [UR11+0x34518], UR24 ;  /* 0x034518180b3fd5b2 */ /* 0x000f220008000100 */
[----:B------:R-:W-:Y:S01]  /*13b0*/  VOTEU.ALL UP5, P2 ;  /* 0x00000000003f7886 */ /* 0x000fe200010a0000 */
[----:B------:R-:W4:Y:S04]  /*13c0*/  @!UP6 SYNCS.EXCH.64 URZ, [UR11+0x34520], UR24 ;  /* 0x034520180b3fe5b2 */ /* 0x000f280008000100 */
[----:B------:R1:W4:Y:S01]  /*13d0*/  @!UP5 SYNCS.EXCH.64 URZ, [UR11+0x34528], UR24 ;  /* 0x034528180b3fd5b2 */ /* 0x0003220008000100 */
[----:B------:R-:W-:Y:S01]  /*13e0*/  NOP ;  /* 0x0000000000007918 */ /* 0x000fe20000000000 */
[----:B-1----:R-:W-:Y:S01]  /*13f0*/  UMOV UR11, URZ ;  /* 0x0000003f000b7c82 */ /* 0x002fe20008000000 */
[----:B----4-:R-:W-:Y:S06]  /*1400*/  BAR.SYNC.DEFER_BLOCKING 0x0 ;  /* 0x0000000000007b1d */ /* 0x010fec0000010000 */
[----:B------:R-:W-:Y:S05]  /*1410*/  @P3 BRA P1, `(.L_x_5) ;  /* 0x0000001400f83947 */ /* 0x000fea0000800000 */
[----:B------:R-:W-:Y:S01]  /*1420*/  IMAD.U32 R11, RZ, RZ, UR7 ;  /* 0x00000007ff0b7e24 */ /* 0x000fe2000f8e00ff */
[----:B------:R-:W-:Y:S01]  /*1430*/  ISETP.LE.U32.AND P1, PT, R6, UR8, PT ;  /* 0x0000000806007c0c */ /* 0x000fe2000bf23070 */
[----:B------:R-:W-:Y:S01]  /*1440*/  UMOV UR5, URZ ;  /* 0x0000003f00057c82 */ /* 0x000fe20008000000 */
[----:B------:R-:W-:Y:S01]  /*1450*/  UMOV UR6, URZ ;  /* 0x0000003f00067c82 */ /* 0x000fe20008000000 */
[----:B------:R-:W-:Y:S01]  /*1460*/  UMOV UR11, URZ ;  /* 0x0000003f000b7c82 */ /* 0x000fe20008000000 */
[----:B------:R-:W-:Y:S01]  /*1470*/  ISETP.GE.U32.AND.EX P1, PT, R11, R7, PT, P1 ;  /* 0x000000070b00720c */ /* 0x000fe20003f26110 */
[----:B------:R-:W-:-:S12]  /*1480*/  UMOV UR4, URZ ;  /* 0x0000003f00047c82 */ /* 0x000fd80008000000 */
[----:B------:R-:W-:Y:S05]  /*1490*/  @!P1 BRA `(.L_x_6) ;  /* 0x0000001000c49947 */ /* 0x000fea0003800000 */
[----:B------:R-:W-:Y:S01]  /*14a0*/  VIADD R12, R20, 0x20 ;  /* 0x00000020140c7836 */ /* 0x000fe20000000000 */
[----:B------:R-:W-:Y:S01]  /*14b0*/  MOV R6, R20 ;  /* 0x0000001400067202 */ /* 0x000fe20000000f00 */
[----:B-----5:R-:W-:Y:S01]  /*14c0*/  IMAD.MOV.U32 R13, RZ, RZ, R8 ;  /* 0x000000ffff0d7224 */ /* 0x020fe200078e0008 */
[----:B------:R-:W-:Y:S02]  /*14d0*/  MOV R14, R0 ;  /* 0x00000000000e7202 */ /* 0x000fe40000000f00 */
[----:B------:R-:W-:-:S13]  /*14e0*/  ISETP.GE.AND P1, PT, R12, R3, PT ;  /* 0x000000030c00720c */ /* 0x000fda0003f26270 */
[----:B------:R-:W1:Y:S01]  /*14f0*/  @!P1 LDC.64 R18, c[0x0][0x918] ;  /* 0x00024600ff129b82 */ /* 0x000e620000000a00 */
[----:B------:R-:W-:Y:S01]  /*1500*/  @!P1 VIADD R7, R6, 0x20 ;  /* 0x0000002006079836 */ /* 0x000fe20000000000 */
[----:B------:R-:W-:Y:S02]  /*1510*/  UIADD3 UR16, UP5, UR16, -0x1, URZ ;  /* 0xffffffff10107890 */ /* 0x000fe4000ffbe03f */
[----:B------:R-:W-:Y:S01]  /*1520*/  UIADD3 UR14, UP6, UR14, -0x1, URZ ;  /* 0xffffffff0e0e7890 */ /* 0x000fe2000ffde03f */
[----:B------:R-:W-:Y:S01]  /*1530*/  BSSY B0, `(.L_x_7) ;  /* 0x0000050000007945 */ /* 0x000fe20003800000 */
[----:B------:R-:W-:Y:S01]  /*1540*/  UIADD3.X UR17, UR17, -0x1, URZ, UP5, !UPT ;  /* 0xffffffff11117890 */ /* 0x000fe2000affe43f */
[----:B-1----:R-:W-:-:S05]  /*1550*/  @!P1 IMAD.WIDE R18, R7, 0xc, R18 ;  /* 0x0000000c07129825 */ /* 0x002fca00078e0212 */
[----:B------:R1:W5:Y:S04]  /*1560*/  @!P1 LDG.E R8, desc[UR38][R18.64] ;  /* 0x0000002612089981 */ /* 0x000368000c1e1900 */
[----:B------:R1:W5:Y:S01]  /*1570*/  @!P1 LDG.E R0, desc[UR38][R18.64+0x4] ;  /* 0x0000042612009981 */ /* 0x000362000c1e1900 */
[----:B------:R-:W-:Y:S01]  /*1580*/  ISETP.GE.AND P1, PT, R6, R3, PT ;  /* 0x000000030600720c */ /* 0x000fe20003f26270 */
[----:B------:R-:W-:Y:S01]  /*1590*/  UIADD3.X UR15, UR15, -0x1, URZ, UP6, !UPT ;  /* 0xffffffff0f0f7890 */ /* 0x000fe2000b7fe43f */
[----:B------:R-:W-:Y:S01]  /*15a0*/  IMAD.MOV.U32 R11, RZ, RZ, RZ ;  /* 0x000000ffff0b7224 */ /* 0x000fe200078e00ff */
[----:B------:R-:W-:Y:S01]  /*15b0*/  UIADD3 UR4, UR9, -0x1, URZ ;  /* 0xffffffff09047890 */ /* 0x000fe2000fffe03f */
[----:B------:R-:W-:Y:S01]  /*15c0*/  IMAD.MOV.U32 R7, RZ, RZ, RZ ;  /* 0x000000ffff077224 */ /* 0x000fe200078e00ff */
[----:B------:R-:W-:Y:S01]  /*15d0*/  UIADD3 UR5, UR10, -0x1, URZ ;  /* 0xffffffff0a057890 */ /* 0x000fe2000fffe03f */
[----:B------:R-:W-:Y:S01]  /*15e0*/  MOV R25, 0x7fffffff ;  /* 0x7fffffff00197802 */ /* 0x000fe20000000f00 */
[----:B------:R-:W-:-:S06]  /*15f0*/  IMAD.MOV.U32 R28, RZ, RZ, RZ ;  /* 0x000000ffff1c7224 */ /* 0x000fcc00078e00ff */
[----:B-1----:R-:W-:Y:S05]  /*1600*/  @P1 BRA `(.L_x_8) ;  /* 0x0000000400081947 */ /* 0x002fea0003800000 */
[----:B------:R-:W-:Y:S02]  /*1610*/  PLOP3.LUT P3, PT, PT, PT, UP0, 0x80, 0x0 ;  /* 0x000000000000781c */ /* 0x000fe40003f6f008 */
[C---:B------:R-:W-:Y:S02]  /*1620*/  IADD3 R17, P2, R14.reuse, UR16, RZ ;  /* 0x000000100e117c10 */ /* 0x040fe4000ff5e0ff */
[C---:B------:R-:W-:Y:S02]  /*1630*/  IADD3 R24, P1, R13.reuse, UR14, RZ ;  /* 0x0000000e0d187c10 */ /* 0x040fe4000ff3e0ff */
[----:B------:R-:W-:Y:S02]  /*1640*/  LEA.HI.X.SX32 R14, R14, UR17, 0x1, P2 ;  /* 0x000000110e0e7c11 */ /* 0x000fe400090f0eff */
[----:B------:R-:W-:-:S05]  /*1650*/  LEA.HI.X.SX32 R25, R13, UR15, 0x1, P1 ;  /* 0x0000000f0d197c11 */ /* 0x000fca00088f0eff */
[----:B------:R-:W-:Y:S05]  /*1660*/  @!P3 BRA `(.L_x_9) ;  /* 0x000000000030b947 */ /* 0x000fea0003800000 */
[----:B------:R-:W-:Y:S02]  /*1670*/  ULDC UR6, c[0x0][0x8dc] ;  /* 0x0002370000067ab9 */ /* 0x000fe40000000800 */
[----:B------:R-:W-:-:S05]  /*1680*/  IADD3 R13, P1, R24, UR6, RZ ;  /* 0x00000006180d7c10 */ /* 0x000fca000ff3e0ff */
[----:B------:R-:W-:-:S04]  /*1690*/  IMAD.X R25, RZ, RZ, R25, P1 ;  /* 0x000000ffff197224 */ /* 0x000fc800008e0619 */
[----:B------:R-:W-:-:S04]  /*16a0*/  IMAD.WIDE.U32 R4, R25, UR20, RZ ;  /* 0x0000001419047c25 */ /* 0x000fc8000f8e00ff */
[----:B------:R-:W-:-:S04]  /*16b0*/  IMAD.WIDE.U32 R18, P1, R13, UR21, R4 ;  /* 0x000000150d127c25 */ /* 0x000fc8000f820004 */
[----:B------:R-:W-:Y:S01]  /*16c0*/  IMAD.WIDE.U32 R4, R13, UR20, RZ ;  /* 0x000000140d047c25 */ /* 0x000fe2000f8e00ff */
[----:B------:R-:W-:-:S03]  /*16d0*/  IADD3.X R23, RZ, RZ, RZ, P1, !PT ;  /* 0x000000ffff177210 */ /* 0x000fc60000ffe4ff */
[----:B------:R-:W-:Y:S01]  /*16e0*/  IMAD.MOV.U32 R22, RZ, RZ, R19 ;  /* 0x000000ffff167224 */ /* 0x000fe200078e0013 */
[----:B------:R-:W-:-:S05]  /*16f0*/  IADD3 RZ, P1, R5, R18, RZ ;  /* 0x0000001205ff7210 */ /* 0x000fca0007f3e0ff */
[----:B------:R-:W-:-:S04]  /*1700*/  IMAD.WIDE.U32.X R4, R25, UR21, R22, P1 ;  /* 0x0000001519047c25 */ /* 0x000fc800088e0416 */
[----:B------:R-:W-:Y:S01]  /*1710*/  IMAD.MOV.U32 R24, RZ, RZ, R4 ;  /* 0x000000ffff187224 */ /* 0x000fe200078e0004 */
[----:B------:R-:W-:-:S07]  /*1720*/  MOV R25, R5 ;  /* 0x0000000500197202 */ /* 0x000fce0000000f00 */
.L_x_9:
[----:B------:R-:W-:Y:S05]  /*1730*/  @!P0 BRA `(.L_x_10) ;  /* 0x0000000000308947 */ /* 0x000fea0003800000 */
[----:B------:R-:W-:Y:S02]  /*1740*/  ULDC UR6, c[0x0][0x8f4] ;  /* 0x00023d0000067ab9 */ /* 0x000fe40000000800 */
[----:B------:R-:W-:-:S05]  /*1750*/  IADD3 R13, P1, R17, UR6, RZ ;  /* 0x00000006110d7c10 */ /* 0x000fca000ff3e0ff */
[----:B------:R-:W-:-:S04]  /*1760*/  IMAD.X R17, RZ, RZ, R14, P1 ;  /* 0x000000ffff117224 */ /* 0x000fc800008e060e */
[----:B------:R-:W-:-:S04]  /*1770*/  IMAD.WIDE.U32 R4, R17, UR22, RZ ;  /* 0x0000001611047c25 */ /* 0x000fc8000f8e00ff */
[----:B------:R-:W-:-:S04]  /*1780*/  IMAD.WIDE.U32 R18, P1, R13, UR23, R4 ;  /* 0x000000170d127c25 */ /* 0x000fc8000f820004 */
[----:B------:R-:W-:Y:S01]  /*1790*/  IMAD.WIDE.U32 R4, R13, UR22, RZ ;  /* 0x000000160d047c25 */ /* 0x000fe2000f8e00ff */
[----:B------:R-:W-:-:S03]  /*17a0*/  MOV R22, R19 ;  /* 0x0000001300167202 */ /* 0x000fc60000000f00 */
[----:B------:R-:W-:Y:S01]  /*17b0*/  IMAD.X R23, RZ, RZ, RZ, P1 ;  /* 0x000000ffff177224 */ /* 0x000fe200008e06ff */
[----:B------:R-:W-:-:S05]  /*17c0*/  IADD3 RZ, P1, R5, R18, RZ ;  /* 0x0000001205ff7210 */ /* 0x000fca0007f3e0ff */
[----:B------:R-:W-:-:S04]  /*17d0*/  IMAD.WIDE.U32.X R4, R17, UR23, R22, P1 ;  /* 0x0000001711047c25 */ /* 0x000fc800088e0416 */
[----:B------:R-:W-:Y:S02]  /*17e0*/  IMAD.MOV.U32 R17, RZ, RZ, R4 ;  /* 0x000000ffff117224 */ /* 0x000fe400078e0004 */
[----:B------:R-:W-:-:S07]  /*17f0*/  IMAD.MOV.U32 R14, RZ, RZ, R5 ;  /* 0x000000ffff0e7224 */ /* 0x000fce00078e0005 */
.L_x_10:
[----:B------:R-:W-:Y:S02]  /*1800*/  SHF.R.U64 R4, R17, UR29, R14 ;  /* 0x0000001d11047c19 */ /* 0x000fe4000800120e */
[----:B------:R-:W-:-:S03]  /*1810*/  SHF.R.U64 R5, R24, UR18, R25 ;  /* 0x0000001218057c19 */ /* 0x000fc60008001219 */
[----:B------:R-:W-:Y:S01]  /*1820*/  VIADD R18, R4, UR5 ;  /* 0x0000000504127c36 */ /* 0x000fe20008000000 */
[----:B------:R-:W-:-:S04]  /*1830*/  IADD3 R17, R5, UR4, RZ ;  /* 0x0000000405117c10 */ /* 0x000fc8000fffe0ff */
[----:B------:R-:W-:Y:S02]  /*1840*/  IABS R13, R17 ;  /* 0x00000011000d7213 */ /* 0x000fe40000000000 */
[----:B------:R-:W-:-:S03]  /*1850*/  IABS R14, R18 ;  /* 0x00000012000e7213 */ /* 0x000fc60000000000 */
[----:B------:R-:W-:-:S04]  /*1860*/  IMAD.HI.U32 R4, R13, UR13, RZ ;  /* 0x0000000d0d047c27 */ /* 0x000fc8000f8e00ff */
[----:B------:R-:W-:-:S04]  /*1870*/  IMAD.HI.U32 R5, R14, UR19, RZ ;  /* 0x000000130e057c27 */ /* 0x000fc8000f8e00ff */
[----:B------:R-:W-:Y:S01]  /*1880*/  IMAD R4, R4, UR28, R13 ;  /* 0x0000001c04047c24 */ /* 0x000fe2000f8e020d */
[----:B------:R-:W-:Y:S01]  /*1890*/  MOV R13, UR32 ;  /* 0x00000020000d7c02 */ /* 0x000fe20008000f00 */
[----:B------:R-:W-:Y:S02]  /*18a0*/  IMAD R5, R5, UR30, R14 ;  /* 0x0000001e05057c24 */ /* 0x000fe4000f8e020e */
[----:B------:R-:W-:Y:S01]  /*18b0*/  IMAD.U32 R14, RZ, RZ, UR33 ;  /* 0x00000021ff0e7e24 */ /* 0x000fe2000f8e00ff */
[----:B------:R-:W-:Y:S02]  /*18c0*/  ISETP.LT.U32.AND P1, PT, R4, UR27, PT ;  /* 0x0000001b04007c0c */ /* 0x000fe4000bf21070 */
[----:B------:R-:W-:-:S11]  /*18d0*/  ISETP.LT.U32.AND P2, PT, R5, UR26, PT ;  /* 0x0000001a05007c0c */ /* 0x000fd6000bf41070 */
[----:B------:R-:W-:Y:S01]  /*18e0*/  @!P1 VIADD R4, R4, -UR27 ;  /* 0x8000001b04049c36 */ /* 0x000fe20008000000 */
[----:B------:R-:W-:Y:S02]  /*18f0*/  ISETP.GE.AND P1, PT, R18, RZ, PT ;  /* 0x000000ff1200720c */ /* 0x000fe40003f26270 */
[----:B------:R-:W-:Y:S02]  /*1900*/  @!P2 IADD3 R5, R5, -UR26, RZ ;  /* 0x8000001a0505ac10 */ /* 0x000fe4000fffe0ff */
[----:B------:R-:W-:Y:S02]  /*1910*/  ISETP.LT.U32.AND P3, PT, R4, UR27, PT ;  /* 0x0000001b04007c0c */ /* 0x000fe4000bf61070 */
[----:B------:R-:W-:Y:S02]  /*1920*/  ISETP.LT.U32.AND P4, PT, R5, UR26, PT ;  /* 0x0000001a05007c0c */ /* 0x000fe4000bf81070 */
[----:B------:R-:W-:-:S09]  /*1930*/  ISETP.GE.AND P2, PT, R17, RZ, PT ;  /* 0x000000ff1100720c */ /* 0x000fd20003f46270 */
[----:B------:R-:W-:Y:S01]  /*1940*/  @!P3 VIADD R4, R4, -UR27 ;  /* 0x8000001b0404bc36 */ /* 0x000fe20008000000 */
[----:B------:R-:W-:Y:S01]  /*1950*/  PLOP3.LUT P3, PT, PT, PT, UP4, 0x80, 0x0 ;  /* 0x000000000000781c */ /* 0x000fe20003f6f048 */
[----:B------:R-:W-:Y:S01]  /*1960*/  @!P4 VIADD R5, R5, -UR26 ;  /* 0x8000001a0505cc36 */ /* 0x000fe20008000000 */
[----:B------:R-:W-:Y:S01]  /*1970*/  PLOP3.LUT P4, PT, PT, PT, UP2, 0x80, 0x0 ;  /* 0x000000000000781c */ /* 0x000fe20003f8f028 */
[----:B------:R-:W-:-:S03]  /*1980*/  @!P2 IMAD.MOV R4, RZ, RZ, -R4 ;  /* 0x000000ffff04a224 */ /* 0x000fc600078e0a04 */
[----:B------:R-:W-:Y:S02]  /*1990*/  @!P1 IADD3 R5, -R5, RZ, RZ ;  /* 0x000000ff05059210 */ /* 0x000fe40007ffe1ff */
[----:B------:R-:W-:Y:S02]  /*19a0*/  SEL R4, R13, R4, !P3 ;  /* 0x000000040d047207 */ /* 0x000fe40005800000 */
[----:B------:R-:W-:Y:S02]  /*19b0*/  SEL R5, R14, R5, !P4 ;  /* 0x000000050e057207 */ /* 0x000fe40006000000 */
[----:B------:R-:W-:Y:S01]  /*19c0*/  PLOP3.LUT P1, PT, PT, PT, UP3, 0x80, 0x0 ;  /* 0x000000000000781c */ /* 0x000fe20003f2f038 */
[----:B------:R-:W-:Y:S02]  /*19d0*/  IMAD.IADD R14, R17, 0x1, -R4 ;  /* 0x00000001110e7824 */ /* 0x000fe400078e0a04 */
[----:B------:R-:W-:-:S04]  /*19e0*/  IMAD.IADD R5, R18, 0x1, -R5 ;  /* 0x0000000112057824 */ /* 0x000fc800078e0a05 */
[----:B------:R-:W-:Y:S01]  /*19f0*/  IMAD R25, R14, R5, RZ ;  /* 0x000000050e197224 */ /* 0x000fe200078e02ff */
[----:B------:R-:W-:-:S04]  /*1a00*/  SEL R4, R5, R14, !P1 ;  /* 0x0000000e05047207 */ /* 0x000fc80004800000 */
[----:B------:R-:W-:Y:S02]  /*1a10*/  SHF.R.S32.HI R5, RZ, 0x1f, R4 ;  /* 0x0000001fff057819 */ /* 0x000fe40000011404 */
[----:B------:R-:W-:-:S07]  /*1a20*/  SHF.R.S32.HI R28, RZ, 0x1f, R25 ;  /* 0x0000001fff1c7819 */ /* 0x000fce0000011419 */
.L_x_8:
[----:B------:R-:W-:Y:S05]  /*1a30*/  BSYNC B0 ;  /* 0x0000000000007941 */ /* 0x000fea0003800000 */
.L_x_7:
[----:B------:R-:W1:Y:S01]  /*1a40*/  SHFL.UP PT, R14, R25, 0x1, RZ ;  /* 0x04200000190e7989 */ /* 0x000e6200000e00ff */
[C---:B------:R-:W-:Y:S02]  /*1a50*/  ISETP.NE.AND P2, PT, R20.reuse, RZ, PT ;  /* 0x000000ff1400720c */ /* 0x040fe40003f45270 */
[C---:B------:R-:W-:Y:S01]  /*1a60*/  ISETP.GE.U32.AND P3, PT, R20.reuse, 0x2, PT ;  /* 0x000000021400780c */ /* 0x040fe20003f66070 */
[----:B------:R-:W2:Y:S01]  /*1a70*/  SHFL.UP PT, R13, R28, 0x1, RZ ;  /* 0x042000001c0d7989 */ /* 0x000ea200000e00ff */
[C---:B------:R-:W-:Y:S02]  /*1a80*/  ISETP.GE.U32.AND P4, PT, R20.reuse, 0x4, PT ;  /* 0x000000041400780c */ /* 0x040fe40003f86070 */
[C---:B------:R-:W-:Y:S02]  /*1a90*/  ISETP.GE.U32.AND P5, PT, R20.reuse, 0x8, PT ;  /* 0x000000081400780c */ /* 0x040fe40003fa6070 */
[----:B------:R-:W-:Y:S02]  /*1aa0*/  ISETP.GE.U32.AND P6, PT, R20, 0x10, PT ;  /* 0x000000101400780c */ /* 0x000fe40003fc6070 */
[----:B-1----:R-:W-:-:S02]  /*1ab0*/  SEL R14, R14, RZ, P2 ;  /* 0x000000ff0e0e7207 */ /* 0x002fc40001000000 */
[----:B--2---:R-:W-:Y:S02]  /*1ac0*/  SEL R13, R13, RZ, P2 ;  /* 0x000000ff0d0d7207 */ /* 0x004fe40001000000 */
[----:B------:R-:W-:-:S04]  /*1ad0*/  IADD3 R19, P1, R14, R25, RZ ;  /* 0x000000190e137210 */ /* 0x000fc80007f3e0ff */
[----:B------:R-:W-:Y:S01]  /*1ae0*/  IADD3.X R18, R13, R28, RZ, P1, !PT ;  /* 0x0000001c0d127210 */ /* 0x000fe20000ffe4ff */
[----:B------:R-:W1:Y:S04]  /*1af0*/  SHFL.UP PT, R14, R19, 0x2, RZ ;  /* 0x04400000130e7989 */ /* 0x000e6800000e00ff */
[----:B------:R-:W2:Y:S01]  /*1b00*/  SHFL.UP PT, R13, R18, 0x2, RZ ;  /* 0x04400000120d7989 */ /* 0x000ea200000e00ff */
[----:B-1----:R-:W-:-:S04]  /*1b10*/  SEL R14, R14, RZ, P3 ;  /* 0x000000ff0e0e7207 */ /* 0x002fc80001800000 */
[----:B------:R-:W-:Y:S02]  /*1b20*/  IADD3 R17, P1, R14, R19, RZ ;  /* 0x000000130e117210 */ /* 0x000fe40007f3e0ff */
[----:B--2---:R-:W-:-:S03]  /*1b30*/  SEL R13, R13, RZ, P3 ;  /* 0x000000ff0d0d7207 */ /* 0x004fc60001800000 */
[----:B------:R-:W1:Y:S02]  /*1b40*/  SHFL.UP PT, R14, R17, 0x4, RZ ;  /* 0x04800000110e7989 */ /* 0x000e6400000e00ff */
[----:B------:R-:W-:-:S05]  /*1b50*/  IMAD.X R22, R13, 0x1, R18, P1 ;  /* 0x000000010d167824 */ /* 0x000fca00008e0612 */
        /* <DEDUP_REMOVED lines=10> */
[----:B------:R-:W1:Y:S01]  /*1c00*/  SHFL.UP PT, R14, R17, 0x10, RZ ;  /* 0x06000000110e7989 */ /* 0x000e6200000e00ff */
[----:B------:R-:W-:-:S05]  /*1c10*/  IADD3.X R24, R13, R18, RZ, P1, !PT ;  /* 0x000000120d187210 */ /* 0x000fca0000ffe4ff */
[----:B------:R-:W2:Y:S01]  /*1c20*/  SHFL.UP PT, R13, R24, 0x10, RZ ;  /* 0x06000000180d7989 */ /* 0x000ea200000e00ff */
[----:B-1----:R-:W-:-:S04]  /*1c30*/  SEL R14, R14, RZ, P6 ;  /* 0x000000ff0e0e7207 */ /* 0x002fc80003000000 */
[----:B------:R-:W-:Y:S02]  /*1c40*/  IADD3 R18, P1, R14, R17, RZ ;  /* 0x000000110e127210 */ /* 0x000fe40007f3e0ff */
[----:B--2---:R-:W-:-:S05]  /*1c50*/  SEL R13, R13, RZ, P6 ;  /* 0x000000ff0d0d7207 */ /* 0x004fca0003000000 */
[----:B------:R-:W-:Y:S01]  /*1c60*/  IMAD.X R22, R13, 0x1, R24, P1 ;  /* 0x000000010d167824 */ /* 0x000fe200008e0618 */
[----:B------:R-:W-:-:S04]  /*1c70*/  ISETP.GT.U32.AND P1, PT, R18, UR8, PT ;  /* 0x0000000812007c0c */ /* 0x000fc8000bf24070 */
[----:B------:R-:W-:-:S13]  /*1c80*/  ISETP.GT.U32.AND.EX P1, PT, R22, UR7, PT, P1 ;  /* 0x0000000716007c0c */ /* 0x000fda000bf24110 */
[----:B------:R-:W-:-:S04]  /*1c90*/  VOTE.ANY R14, PT, P1 ;  /* 0x00000000000e7806 */ /* 0x000fc800008e0100 */
[----:B------:R-:W-:-:S13]  /*1ca0*/  ISETP.NE.AND P1, PT, R14, RZ, PT ;  /* 0x000000ff0e00720c */ /* 0x000fda0003f25270 */
[----:B------:R-:W-:Y:S05]  /*1cb0*/  @P1 BRA `(.L_x_11) ;  /* 0x00000008006c1947 */ /* 0x000fea0003800000 */
[----:B------:R-:W1:Y:S01]  /*1cc0*/  LDC R3, c[0x0][0x910] ;  /* 0x00024400ff037b82 */ /* 0x000e620000000800 */
[----:B------:R-:W-:Y:S01]  /*1cd0*/  IMAD.MOV.U32 R23, RZ, RZ, R18 ;  /* 0x000000ffff177224 */ /* 0x000fe200078e0012 */
[----:B------:R-:W-:Y:S01]  /*1ce0*/  MOV R26, R22 ;  /* 0x00000016001a7202 */ /* 0x000fe20000000f00 */
[----:B------:R-:W-:Y:S01]  /*1cf0*/  ULDC UR13, c[0x0][0x8f4] ;  /* 0x00023d00000d7ab9 */ /* 0x000fe20000000800 */
[----:B------:R-:W-:Y:S01]  /*1d00*/  ULDC UR6, c[0x0][0x8dc] ;  /* 0x0002370000067ab9 */ /* 0x000fe20000000800 */
[----:B------:R-:W-:Y:S01]  /*1d10*/  ULDC UR22, c[0x0][0x8d8] ;  /* 0x0002360000167ab9 */ /* 0x000fe20000000800 */
[----:B------:R-:W-:Y:S01]  /*1d20*/  ULDC UR23, c[0x0][0x8f0] ;  /* 0x00023c0000177ab9 */ /* 0x000fe20000000800 */
[----:B------:R-:W-:Y:S01]  /*1d30*/  ULDC.64 UR18, c[0x0][0x8d0] ;  /* 0x0002340000127ab9 */ /* 0x000fe20000000a00 */
[----:B------:R-:W-:-:S05]  /*1d40*/  ULDC.64 UR20, c[0x0][0x8e8] ;  /* 0x00023a0000147ab9 */ /* 0x000fca0000000a00 */
.L_x_16:
[----:B------:R-:W-:Y:S02]  /*1d50*/  IMAD.MOV.U32 R6, RZ, RZ, R12 ;  /* 0x000000ffff067224 */ /* 0x000fe400078e000c */
[----:B------:R-:W-:Y:S02]  /*1d60*/  VIADD R12, R12, 0x20 ;  /* 0x000000200c0c7836 */ /* 0x000fe40000000000 */
[----:B-----5:R-:W-:Y:S02]  /*1d70*/  IMAD.MOV.U32 R13, RZ, RZ, R8 ;  /* 0x000000ffff0d7224 */ /* 0x020fe400078e0008 */
[----:B------:R-:W-:Y:S01]  /*1d80*/  IMAD.MOV.U32 R14, RZ, RZ, R0 ;  /* 0x000000ffff0e7224 */ /* 0x000fe200078e0000 */
[----:B-1----:R-:W-:-:S13]  /*1d90*/  ISETP.GE.AND P1, PT, R12, R3, PT ;  /* 0x000000030c00720c */ /* 0x002fda0003f26270 */
[----:B------:R-:W1:Y:S01]  /*1da0*/  @!P1 LDC.64 R18, c[0x0][0x918] ;  /* 0x00024600ff129b82 */ /* 0x000e620000000a00 */
[----:B------:R-:W-:Y:S01]  /*1db0*/  @!P1 IADD3 R7, R6, 0x20, RZ ;  /* 0x0000002006079810 */ /* 0x000fe20007ffe0ff */
[----:B------:R2:W3:Y:S01]  /*1dc0*/  SHFL.IDX PT, R11, R23, 0x1f, 0x1f ;  /* 0x03e01f00170b7f89 */ /* 0x0004e200000e0000 */
[----:B------:R-:W-:Y:S03]  /*1dd0*/  BSSY B0, `(.L_x_12) ;  /* 0x0000064000007945 */ /* 0x000fe60003800000 */
[----:B-1----:R-:W-:-:S05]  /*1de0*/  @!P1 IMAD.WIDE R18, R7, 0xc, R18 ;  /* 0x0000000c07129825 */ /* 0x002fca00078e0212 */
[----:B------:R2:W5:Y:S04]  /*1df0*/  @!P1 LDG.E R8, desc[UR38][R18.64] ;  /* 0x0000002612089981 */ /* 0x000568000c1e1900 */
[----:B------:R2:W5:Y:S01]  /*1e00*/  @!P1 LDG.E R0, desc[UR38][R18.64+0x4] ;  /* 0x0000042612009981 */ /* 0x000562000c1e1900 */
[----:B------:R-:W-:Y:S01]  /*1e10*/  ISETP.GE.AND P1, PT, R6, R3, PT ;  /* 0x000000030600720c */ /* 0x000fe20003f26270 */
[----:B------:R-:W-:Y:S01]  /*1e20*/  IMAD.MOV.U32 R28, RZ, RZ, RZ ;  /* 0x000000ffff1c7224 */ /* 0x000fe200078e00ff */
[----:B------:R-:W-:Y:S01]  /*1e30*/  MOV R25, 0x7fffffff ;  /* 0x7fffffff00197802 */ /* 0x000fe20000000f00 */
[----:B------:R2:W1:Y:S10]  /*1e40*/  SHFL.IDX PT, R7, R26, 0x1f, 0x1f ;  /* 0x03e01f001a077f89 */ /* 0x00047400000e0000 */
[----:B--23--:R-:W-:Y:S05]  /*1e50*/  @P1 BRA `(.L_x_13) ;  /* 0x00000004006c1947 */ /* 0x00cfea0003800000 */
[----:B------:R-:W-:Y:S02]  /*1e60*/  IABS R26, R9 ;  /* 0x00000009001a7213 */ /* 0x000fe40000000000 */
[C---:B------:R-:W-:Y:S02]  /*1e70*/  IADD3 R17, P1, R13.reuse, UR14, RZ ;  /* 0x0000000e0d117c10 */ /* 0x040fe4000ff3e0ff */
[----:B------:R-:W2:Y:S02]  /*1e80*/  I2F.RP R4, R26 ;  /* 0x0000001a00047306 */ /* 0x000ea40000209400 */
[----:B------:R-:W-:Y:S02]  /*1e90*/  LEA.HI.X.SX32 R24, R13, UR15, 0x1, P1 ;  /* 0x0000000f0d187c11 */ /* 0x000fe400088f0eff */
[----:B------:R-:W-:-:S04]  /*1ea0*/  IADD3 R13, P1, R14, UR16, RZ ;  /* 0x000000100e0d7c10 */ /* 0x000fc8000ff3e0ff */
[----:B------:R-:W-:Y:S02]  /*1eb0*/  LEA.HI.X.SX32 R14, R14, UR17, 0x1, P1 ;  /* 0x000000110e0e7c11 */ /* 0x000fe400088f0eff */
[----:B------:R-:W-:Y:S01]  /*1ec0*/  PLOP3.LUT P1, PT, PT, PT, UP0, 0x80, 0x0 ;  /* 0x000000000000781c */ /* 0x000fe20003f2f008 */
[----:B--2---:R-:W2:Y:S02]  /*1ed0*/  MUFU.RCP R4, R4 ;  /* 0x0000000400047308 */ /* 0x004ea40000001000 */
[----:B--2---:R-:W-:-:S06]  /*1ee0*/  VIADD R5, R4, 0xffffffe ;  /* 0x0ffffffe04057836 */ /* 0x004fcc0000000000 */
[----:B------:R-:W2:Y:S02]  /*1ef0*/  F2I.FTZ.U32.TRUNC.NTZ R27, R5 ;  /* 0x00000005001b7305 */ /* 0x000ea4000021f000 */
[----:B--2---:R-:W-:Y:S02]  /*1f00*/  IADD3 R28, RZ, -R27, RZ ;  /* 0x8000001bff1c7210 */ /* 0x004fe40007ffe0ff */
[----:B------:R-:W-:Y:S05]  /*1f10*/  @!P1 BRA `(.L_x_14) ;  /* 0x00000000002c9947 */ /* 0x000fea0003800000 */
        /* <DEDUP_REMOVED lines=11> */
.L_x_14:
[----:B------:R-:W-:Y:S05]  /*1fd0*/  @!P0 BRA `(.L_x_15) ;  /* 0x00000000002c8947 */ /* 0x000fea0003800000 */
[----:B------:R-:W-:-:S04]  /*1fe0*/  IADD3 R13, P1, R13, UR13, RZ ;  /* 0x0000000d0d0d7c10 */ /* 0x000fc8000ff3e0ff */
[----:B------:R-:W-:-:S05]  /*1ff0*/  IADD3.X R25, RZ, R14, RZ, P1, !PT ;  /* 0x0000000eff197210 */ /* 0x000fca0000ffe4ff */
[----:B------:R-:W-:-:S04]  /*2000*/  IMAD.WIDE.U32 R4, R25, UR20, RZ ;  /* 0x0000001419047c25 */ /* 0x000fc8000f8e00ff */
[----:B------:R-:W-:-:S04]  /*2010*/  IMAD.WIDE.U32 R18, P1, R13, UR21, R4 ;  /* 0x000000150d127c25 */ /* 0x000fc8000f820004 */
[----:B------:R-:W-:-:S04]  /*2020*/  IMAD.WIDE.U32 R4, R13, UR20, RZ ;  /* 0x000000140d047c25 */ /* 0x000fc8000f8e00ff */
[----:B------:R-:W-:Y:S01]  /*2030*/  IMAD.X R23, RZ, RZ, RZ, P1 ;  /* 0x000000ffff177224 */ /* 0x000fe200008e06ff */
[----:B------:R-:W-:Y:S01]  /*2040*/  IADD3 RZ, P1, R5, R18, RZ ;  /* 0x0000001205ff7210 */ /* 0x000fe20007f3e0ff */
[----:B------:R-:W-:-:S04]  /*2050*/  IMAD.MOV.U32 R22, RZ, RZ, R19 ;  /* 0x000000ffff167224 */ /* 0x000fc800078e0013 */
[----:B------:R-:W-:-:S04]  /*2060*/  IMAD.WIDE.U32.X R4, R25, UR21, R22, P1 ;  /* 0x0000001519047c25 */ /* 0x000fc800088e0416 */
[----:B------:R-:W-:Y:S01]  /*2070*/  IMAD.MOV.U32 R14, RZ, RZ, R5 ;  /* 0x000000ffff0e7224 */ /* 0x000fe200078e0005 */
[----:B------:R-:W-:-:S07]  /*2080*/  MOV R13, R4 ;  /* 0x00000004000d7202 */ /* 0x000fce0000000f00 */
.L_x_15:
[----:B------:R-:W-:Y:S01]  /*2090*/  SHF.R.U64 R13, R13, UR23, R14 ;  /* 0x000000170d0d7c19 */ /* 0x000fe2000800120e */
[----:B------:R-:W-:Y:S01]  /*20a0*/  IMAD.MOV.U32 R5, RZ, RZ, R28 ;  /* 0x000000ffff057224 */ /* 0x000fe200078e001c */
[----:B------:R-:W-:Y:S02]  /*20b0*/  IABS R4, R9 ;  /* 0x0000000900047213 */ /* 0x000fe40000000000 */
[----:B------:R-:W-:Y:S01]  /*20c0*/  IADD3 R19, R13, UR5, RZ ;  /* 0x000000050d137c10 */ /* 0x000fe2000fffe0ff */
[----:B------:R-:W-:Y:S01]  /*20d0*/  IMAD R13, R5, R26, RZ ;  /* 0x0000001a050d7224 */ /* 0x000fe200078e02ff */
[----:B------:R-:W-:Y:S01]  /*20e0*/  MOV R5, R27 ;  /* 0x0000001b00057202 */ /* 0x000fe20000000f00 */
[----:B------:R-:W-:Y:S01]  /*20f0*/  IMAD.MOV R18, RZ, RZ, -R4 ;  /* 0x000000ffff127224 */ /* 0x000fe200078e0a04 */
[----:B------:R-:W-:Y:S01]  /*2100*/  IABS R14, R19 ;  /* 0x00000013000e7213 */ /* 0x000fe20000000000 */
[----:B------:R-:W-:Y:S01]  /*2110*/  IMAD.MOV.U32 R4, RZ, RZ, RZ ;  /* 0x000000ffff047224 */ /* 0x000fe200078e00ff */
[----:B------:R-:W-:-:S02]  /*2120*/  SHF.R.U64 R17, R17, UR22, R24 ;  /* 0x0000001611117c19 */ /* 0x000fc40008001218 */
[----:B------:R-:W-:Y:S01]  /*2130*/  IABS R24, R10 ;  /* 0x0000000a00187213 */ /* 0x000fe20000000000 */
[----:B------:R-:W-:-:S04]  /*2140*/  IMAD.HI.U32 R4, R27, R13, R4 ;  /* 0x0000000d1b047227 */ /* 0x000fc800078e0004 */
[----:B------:R-:W-:Y:S01]  /*2150*/  IMAD.MOV.U32 R5, RZ, RZ, R18 ;  /* 0x000000ffff057224 */ /* 0x000fe200078e0012 */
[----:B------:R-:W-:Y:S01]  /*2160*/  IABS R18, R10 ;  /* 0x0000000a00127213 */ /* 0x000fe20000000000 */
[----:B------:R-:W-:Y:S01]  /*2170*/  IMAD.MOV.U32 R13, RZ, RZ, R14 ;  /* 0x000000ffff0d7224 */ /* 0x000fe200078e000e */
[----:B------:R-:W-:Y:S02]  /*2180*/  IADD3 R14, R17, UR4, RZ ;  /* 0x00000004110e7c10 */ /* 0x000fe4000fffe0ff */
[----:B------:R-:W2:Y:S01]  /*2190*/  I2F.RP R22, R18 ;  /* 0x0000001200167306 */ /* 0x000ea20000209400 */
[----:B------:R-:W-:-:S04]  /*21a0*/  IMAD.HI.U32 R4, R4, R13, RZ ;  /* 0x0000000d04047227 */ /* 0x000fc800078e00ff */
[----:B------:R-:W-:-:S05]  /*21b0*/  IMAD R13, R4, R5, R13 ;  /* 0x00000005040d7224 */ /* 0x000fca00078e020d */
[----:B------:R-:W-:Y:S01]  /*21c0*/  ISETP.GT.U32.AND P1, PT, R26, R13, PT ;  /* 0x0000000d1a00720c */ /* 0x000fe20003f24070 */
[----:B--2---:R-:W2:-:S12]  /*21d0*/  MUFU.RCP R22, R22 ;  /* 0x0000001600167308 */ /* 0x004e980000001000 */
[----:B------:R-:W-:Y:S01]  /*21e0*/  @!P1 IADD3 R13, R13, -R26, RZ ;  /* 0x8000001a0d0d9210 */ /* 0x000fe20007ffe0ff */
[----:B--2---:R-:W-:-:S04]  /*21f0*/  VIADD R4, R22, 0xffffffe ;  /* 0x0ffffffe16047836 */ /* 0x004fc80000000000 */
[----:B------:R2:W3:Y:S02]  /*2200*/  F2I.FTZ.U32.TRUNC.NTZ R5, R4 ;  /* 0x0000000400057305 */ /* 0x0004e4000021f000 */
[----:B--2---:R-:W-:Y:S02]  /*2210*/  IMAD.MOV.U32 R4, RZ, RZ, RZ ;  /* 0x000000ffff047224 */ /* 0x004fe400078e00ff */
[----:B---3--:R-:W-:-:S04]  /*2220*/  IMAD.MOV R23, RZ, RZ, -R5 ;  /* 0x000000ffff177224 */ /* 0x008fc800078e0a05 */
[----:B------:R-:W-:Y:S01]  /*2230*/  IMAD R17, R23, R18, RZ ;  /* 0x0000001217117224 */ /* 0x000fe200078e02ff */
[----:B------:R-:W-:-:S03]  /*2240*/  IABS R23, R14 ;  /* 0x0000000e00177213 */ /* 0x000fc60000000000 */
[----:B------:R-:W-:Y:S01]  /*2250*/  IMAD.HI.U32 R22, R5, R17, R4 ;  /* 0x0000001105167227 */ /* 0x000fe200078e0004 */
[----:B------:R-:W-:-:S03]  /*2260*/  MOV R5, R23 ;  /* 0x0000001700057202 */ /* 0x000fc60000000f00 */
[----:B------:R-:W-:Y:S02]  /*2270*/  IMAD.MOV R17, RZ, RZ, -R24 ;  /* 0x000000ffff117224 */ /* 0x000fe400078e0a18 */
[----:B------:R-:W-:-:S04]  /*2280*/  IMAD.HI.U32 R4, R22, R5, RZ ;  /* 0x0000000516047227 */ /* 0x000fc800078e00ff */
[----:B------:R-:W-:-:S05]  /*2290*/  IMAD R5, R4, R17, R5 ;  /* 0x0000001104057224 */ /* 0x000fca00078e0205 */
[----:B------:R-:W-:-:S13]  /*22a0*/  ISETP.GT.U32.AND P1, PT, R18, R5, PT ;  /* 0x000000051200720c */ /* 0x000fda0003f24070 */
[----:B------:R-:W-:Y:S01]  /*22b0*/  @!P1 IMAD.IADD R5, R5, 0x1, -R18 ;  /* 0x0000000105059824 */ /* 0x000fe200078e0a12 */
[----:B------:R-:W-:-:S13]  /*22c0*/  ISETP.GT.U32.AND P1, PT, R26, R13, PT ;  /* 0x0000000d1a00720c */ /* 0x000fda0003f24070 */
[----:B------:R-:W-:Y:S01]  /*22d0*/  @!P1 IMAD.IADD R13, R13, 0x1, -R26 ;  /* 0x000000010d0d9824 */ /* 0x000fe200078e0a1a */
[----:B------:R-:W-:-:S03]  /*22e0*/  ISETP.GT.U32.AND P1, PT, R18, R5, PT ;  /* 0x000000051200720c */ /* 0x000fc60003f24070 */
[----:B------:R-:W-:-:S10]  /*22f0*/  IMAD.MOV.U32 R4, RZ, RZ, R13 ;  /* 0x000000ffff047224 */ /* 0x000fd400078e000d */
[----:B------:R-:W-:Y:S02]  /*2300*/  @!P1 IADD3 R5, R5, -R18, RZ ;  /* 0x8000001205059210 */ /* 0x000fe40007ffe0ff */
[----:B------:R-:W-:-:S13]  /*2310*/  ISETP.GE.AND P1, PT, R19, RZ, PT ;  /* 0x000000ff1300720c */ /* 0x000fda0003f26270 */
[----:B------:R-:W-:Y:S01]  /*2320*/  @!P1 IMAD.MOV R4, RZ, RZ, -R4 ;  /* 0x000000ffff049224 */ /* 0x000fe200078e0a04 */
[----:B------:R-:W-:-:S13]  /*2330*/  ISETP.GE.AND P1, PT, R14, RZ, PT ;  /* 0x000000ff0e00720c */ /* 0x000fda0003f26270 */
[----:B------:R-:W-:Y:S02]  /*2340*/  @!P1 IADD3 R5, -R5, RZ, RZ ;  /* 0x000000ff05059210 */ /* 0x000fe40007ffe1ff */
[----:B------:R-:W-:-:S13]  /*2350*/  ISETP.NE.AND P1, PT, RZ, UR10, PT ;  /* 0x0000000aff007c0c */ /* 0x000fda000bf25270 */
[----:B------:R-:W-:Y:S02]  /*2360*/  @!P1 LOP3.LUT R4, RZ, UR10, RZ, 0x33, !PT ;  /* 0x0000000aff049c12 */ /* 0x000fe4000f8e33ff */
[----:B------:R-:W-:-:S03]  /*2370*/  ISETP.NE.AND P1, PT, RZ, UR9, PT ;  /* 0x00000009ff007c0c */ /* 0x000fc6000bf25270 */
[----:B------:R-:W-:-:S10]  /*2380*/  IMAD.IADD R4, R19, 0x1, -R4 ;  /* 0x0000000113047824 */ /* 0x000fd400078e0a04 */
[----:B------:R-:W-:Y:S02]  /*2390*/  @!P1 LOP3.LUT R5, RZ, UR9, RZ, 0x33, !PT ;  /* 0x00000009ff059c12 */ /* 0x000fe4000f8e33ff */
[----:B------:R-:W-:-:S03]  /*23a0*/  PLOP3.LUT P1, PT, PT, PT, UP3, 0x80, 0x0 ;  /* 0x000000000000781c */ /* 0x000fc60003f2f038 */
[----:B------:R-:W-:-:S04]  /*23b0*/  IMAD.IADD R5, R14, 0x1, -R5 ;  /* 0x000000010e057824 */ /* 0x000fc800078e0a05 */
[CC--:B------:R-:W-:Y:S01]  /*23c0*/  IMAD R25, R4.reuse, R5.reuse, RZ ;  /* 0x0000000504197224 */ /* 0x0c0fe200078e02ff */
[----:B------:R-:W-:-:S04]  /*23d0*/  SEL R13, R4, R5, !P1 ;  /* 0x00000005040d7207 */ /* 0x000fc80004800000 */
[----:B------:R-:W-:Y:S02]  /*23e0*/  SHF.R.S32.HI R5, RZ, 0x1f, R13 ;  /* 0x0000001fff057819 */ /* 0x000fe4000001140d */
[----:B------:R-:W-:Y:S02]  /*23f0*/  SHF.R.S32.HI R28, RZ, 0x1f, R25 ;  /* 0x0000001fff1c7819 */ /* 0x000fe40000011419 */
[----:B------:R-:W-:-:S07]  /*2400*/  MOV R4, R13 ;  /* 0x0000000d00047202 */ /* 0x000fce0000000f00 */
.L_x_13:
[----:B------:R-:W-:Y:S05]  /*2410*/  BSYNC B0 ;  /* 0x0000000000007941 */ /* 0x000fea0003800000 */
.L_x_12:
[----:B------:R-:W2:Y:S04]  /*2420*/  SHFL.UP PT, R14, R25, 0x1, RZ ;  /* 0x04200000190e7989 */ /* 0x000ea800000e00ff */
[----:B------:R-:W3:Y:S01]  /*2430*/  SHFL.UP PT, R13, R28, 0x1, RZ ;  /* 0x042000001c0d7989 */ /* 0x000ee200000e00ff */
[----:B--2---:R-:W-:Y:S02]  /*2440*/  SEL R14, R14, RZ, P2 ;  /* 0x000000ff0e0e7207 */ /* 0x004fe40001000000 */
[----:B---3--:R-:W-:Y:S02]  /*2450*/  SEL R13, R13, RZ, P2 ;  /* 0x000000ff0d0d7207 */ /* 0x008fe40001000000 */
[----:B------:R-:W-:-:S05]  /*2460*/  IADD3 R17, P1, R14, R25, RZ ;  /* 0x000000190e117210 */ /* 0x000fca0007f3e0ff */
[----:B------:R-:W-:Y:S01]  /*2470*/  IMAD.X R22, R13, 0x1, R28, P1 ;  /* 0x000000010d167824 */ /* 0x000fe200008e061c */
        /* <DEDUP_REMOVED lines=10> */
[----:B------:R-:W-:-:S04]  /*2520*/  IADD3 R19, P1, R14, R23, RZ ;  /* 0x000000170e137210 */ /* 0x000fc80007f3e0ff */
[----:B------:R-:W-:Y:S01]  /*2530*/  IADD3.X R26, R13, R18, RZ, P1, !PT ;  /* 0x000000120d1a7210 */ /* 0x000fe20000ffe4ff */
        /* <DEDUP_REMOVED lines=12> */
[----:B------:R-:W-:-:S04]  /*2600*/  IADD3 R23, P1, R18, R11, RZ ;  /* 0x0000000b12177210 */ /* 0x000fc80007f3e0ff */
[----:B-1----:R-:W-:Y:S02]  /*2610*/  IADD3.X R26, R22, R7, RZ, P1, !PT ;  /* 0x00000007161a7210 */ /* 0x002fe40000ffe4ff */
[----:B------:R-:W-:-:S04]  /*2620*/  ISETP.GT.U32.AND P1, PT, R23, UR8, PT ;  /* 0x0000000817007c0c */ /* 0x000fc8000bf24070 */
[----:B------:R-:W-:-:S13]  /*2630*/  ISETP.GT.U32.AND.EX P1, PT, R26, UR7, PT, P1 ;  /* 0x000000071a007c0c */ /* 0x000fda000bf24110 */
[----:B------:R-:W-:-:S04]  /*2640*/  VOTE.ANY R14, PT, P1 ;  /* 0x00000000000e7806 */ /* 0x000fc800008e0100 */
[----:B------:R-:W-:-:S13]  /*2650*/  ISETP.NE.AND P1, PT, R14, RZ, PT ;  /* 0x000000ff0e00720c */ /* 0x000fda0003f25270 */
[----:B------:R-:W-:Y:S05]  /*2660*/  @!P1 BRA `(.L_x_16) ;  /* 0xfffffff400b89947 */ /* 0x000fea000383ffff */
.L_x_11:
[----:B------:R-:W1:Y:S08]  /*2670*/  BREV R14, R14 ;  /* 0x0000000e000e7301 */ /* 0x000e700000000000 */
[----:B-1----:R-:W1:Y:S02]  /*2680*/  FLO.U32.SH R17, R14 ;  /* 0x0000000e00117300 */ /* 0x002e6400000e0400 */
[----:B-1----:R-:W1:Y:S02]  /*2690*/  SHFL.IDX PT, R6, R6, R17, 0x1f ;  /* 0x00001f1106067589 */ /* 0x002e6400000e0000 */
[----:B-1----:R-:W-:-:S13]  /*26a0*/  R2UR UR4, R6 ;  /* 0x00000000060472ca */ /* 0x002fda00000e0000 */
[----:B------:R-:W-:-:S05]  /*26b0*/  VIADD R19, R20, UR4 ;  /* 0x0000000414137c36 */ /* 0x000fca0008000000 */
[----:B------:R-:W-:-:S13]  /*26c0*/  ISETP.GE.AND P1, PT, R19, R3, PT ;  /* 0x000000031300720c */ /* 0x000fda0003f26270 */
[----:B------:R-:W1:Y:S02]  /*26d0*/  @!P1 LDC.64 R12, c[0x0][0x918] ;  /* 0x00024600ff0c9b82 */ /* 0x000e640000000a00 */
[----:B-1----:R-:W-:-:S05]  /*26e0*/  @!P1 IMAD.WIDE R12, R19, 0xc, R12 ;  /* 0x0000000c130c9825 */ /* 0x002fca00078e020c */
[----:B-----5:R1:W5:Y:S04]  /*26f0*/  @!P1 LDG.E R8, desc[UR38][R12.64] ;  /* 0x000000260c089981 */ /* 0x020368000c1e1900 */
[----:B------:R1:W5:Y:S01]  /*2700*/  @!P1 LDG.E R0, desc[UR38][R12.64+0x4] ;  /* 0x000004260c009981 */ /* 0x000362000c1e1900 */
[----:B------:R-:W-:-:S03]  /*2710*/  IADD3 R18, P1, P2, R18, R11, -R25 ;  /* 0x0000000b12127210 */ /* 0x000fc60007a3e819 */
[----:B------:R-:W-:Y:S01]  /*2720*/  SHFL.IDX PT, R6, R25, R17, 0x1f ;  /* 0x00001f1119067589 */ /* 0x000fe200000e0000 */
[----:B------:R-:W-:-:S03]  /*2730*/  IADD3.X R22, R22, R7, ~R28, P1, P2 ;  /* 0x0000000716167210 */ /* 0x000fc60000fe4c1c */
[----:B------:R-:W2:Y:S04]  /*2740*/  SHFL.IDX PT, R18, R18, R17, 0x1f ;  /* 0x00001f1112127589 */ /* 0x000ea800000e0000 */
[----:B------:R-:W3:Y:S04]  /*2750*/  SHFL.IDX PT, R22, R22, R17, 0x1f ;  /* 0x00001f1116167589 */ /* 0x000ee800000e0000 */
[----:B------:R1:W4:Y:S04]  /*2760*/  SHFL.IDX PT, R7, R28, R17, 0x1f ;  /* 0x00001f111c077589 */ /* 0x00032800000e0000 */
[----:B------:R1:W1:Y:S04]  /*2770*/  SHFL.IDX PT, R5, R5, R17, 0x1f ;  /* 0x00001f1105057589 */ /* 0x00026800000e0000 */
[----:B------:R1:W1:Y:S01]  /*2780*/  SHFL.IDX PT, R4, R4, R17, 0x1f ;  /* 0x00001f1104047589 */ /* 0x00026200000e0000 */
[----:B--2---:R-:W-:-:S02]  /*2790*/  R2UR UR5, R18 ;  /* 0x00000000120572ca */ /* 0x004fc400000e0000 */
[----:B---3--:R-:W-:-:S15]  /*27a0*/  R2UR UR6, R22 ;  /* 0x00000000160672ca */ /* 0x008fde00000e0000 */
.L_x_6:
[----:B------:R-:W-:Y:S01]  /*27b0*/  ISETP.LE.AND P1, PT, R3, UR4, PT ;  /* 0x0000000403007c0c */ /* 0x000fe2000bf23270 */
[----:B-1----:R-:W-:Y:S01]  /*27c0*/  IMAD.MOV.U32 R17, RZ, RZ, -0x1 ;  /* 0xffffffffff117424 */ /* 0x002fe200078e00ff */
[----:B------:R-:W-:-:S11]  /*27d0*/  MOV R18, 0xffffffff ;  /* 0xffffffff00127802 */ /* 0x000fd60000000f00 */
[----:B------:R-:W-:Y:S05]  /*27e0*/  @P1 BRA `(.L_x_5) ;  /* 0x0000000400041947 */ /* 0x000fea0003800000 */
[----:B------:R-:W-:Y:S01]  /*27f0*/  UIADD3 UR15, UP2, -UR5, UR8, URZ ;  /* 0x00000008050f7290 */ /* 0x000fe2000ff5e13f */
[----:B------:R-:W1:Y:S01]  /*2800*/  S2UR UR18, SR_CTAID.Y ;  /* 0x00000000001279c3 */ /* 0x000e620000002600 */
[----:B------:R-:W-:Y:S01]  /*2810*/  ULDC UR17, c[0x0][0x8c0] ;  /* 0x0002300000117ab9 */ /* 0x000fe20000000800 */
[----:B------:R-:W-:Y:S01]  /*2820*/  ULDC UR20, c[0x0][0x8b0] ;  /* 0x00022c0000147ab9 */ /* 0x000fe20000000800 */
[----:B------:R-:W-:Y:S01]  /*2830*/  UIADD3.X UR11, ~UR6, UR7, URZ, UP2, !UPT ;  /* 0x00000007060b7290 */ /* 0x000fe200097fe53f */
[--C-:B------:R-:W-:Y:S01]  /*2840*/  SHF.R.U32.HI R23, RZ, UR20, R5.reuse ;  /* 0x00000014ff177c19 */ /* 0x100fe20008011605 */
[----:B------:R-:W-:Y:S01]  /*2850*/  ULDC UR19, c[0x0][0x904] ;  /* 0x0002410000137ab9 */ /* 0x000fe20000000800 */
[----:B------:R-:W-:Y:S01]  /*2860*/  ULDC UR13, c[0x0][0x8a8] ;  /* 0x00022a00000d7ab9 */ /* 0x000fe20000000800 */
[----:B------:R-:W-:Y:S01]  /*2870*/  USHF.R.U32.HI UR16, URZ, UR17, UR11 ;  /* 0x000000113f107299 */ /* 0x000fe2000801160b */
[----:B------:R-:W-:Y:S01]  /*2880*/  SHF.R.U64 R22, R4, UR20, R5 ;  /* 0x0000001404167c19 */ /* 0x000fe20008001205 */
[----:B------:R-:W-:-:S02]  /*2890*/  USHF.R.U64 UR15, UR15, UR17, UR11 ;  /* 0x000000110f0f7299 */ /* 0x000fc4000800120b */
[----:B------:R-:W-:Y:S02]  /*28a0*/  USHF.R.U32.HI UR14, URZ, UR20, UR16 ;  /* 0x000000143f0e7299 */ /* 0x000fe40008011610 */
[----:B------:R-:W-:Y:S02]  /*28b0*/  UIADD3 UR13, UR13, -0x1, URZ ;  /* 0xffffffff0d0d7890 */ /* 0x000fe4000fffe03f */
[----:B------:R-:W-:Y:S02]  /*28c0*/  USHF.R.U32.HI UR21, URZ, UR19, UR14 ;  /* 0x000000133f157299 */ /* 0x000fe4000801160e */
[----:B------:R-:W-:Y:S02]  /*28d0*/  USHF.R.U64 UR16, UR15, UR20, UR16 ;  /* 0x000000140f107299 */ /* 0x000fe40008001210 */
[----:B------:R-:W-:Y:S02]  /*28e0*/  ULOP3.LUT UR15, UR15, UR13, URZ, 0xc0, !UPT ;  /* 0x0000000d0f0f7292 */ /* 0x000fe4000f8ec03f */
[----:B------:R-:W-:Y:S01]  /*28f0*/  LOP3.LUT R3, R23, UR21, RZ, 0xfc, !PT ;  /* 0x0000001517037c12 */ /* 0x000fe2000f8efcff */
[----:B------:R-:W-:-:S02]  /*2900*/  USHF.R.U64 UR14, UR16, UR19, UR14 ;  /* 0x00000013100e7299 */ /* 0x000fc4000800120e */
[----:B-1----:R-:W-:Y:S01]  /*2910*/  USEL UR11, UR56, UR18, !UP3 ;  /* 0x00000012380b7287 */ /* 0x002fe2000d800000 */
[----:B------:R-:W-:-:S13]  /*2920*/  ISETP.NE.U32.AND P1, PT, R3, RZ, PT ;  /* 0x000000ff0300720c */ /* 0x000fda0003f25070 */
[----:B------:R-:W-:Y:S05]  /*2930*/  @!P1 BRA `(.L_x_17) ;  /* 0x0000000000149947 */ /* 0x000fea0003800000 */
[----:B------:R-:W-:-:S07]  /*2940*/  MOV R12, 0x2960 ;  /* 0x00002960000c7802 */ /* 0x000fce0000000f00 */
[----:B----45:R-:W-:Y:S05]  /*2950*/  CALL.REL.NOINC `($__internal_0_$__cuda_sm20_div_u64) ;  /* 0x0000015c00887944 */ /* 0x030fea0003c00000 */
[----:B------:R-:W-:-:S04]  /*2960*/  IMAD.MOV R13, RZ, RZ, -R3 ;  /* 0x000000ffff0d7224 */ /* 0x000fc800078e0a03 */
[----:B------:R-:W-:Y:S01]  /*2970*/  IMAD R13, R22, R13, UR14 ;  /* 0x0000000e160d7e24 */ /* 0x000fe2000f8e020d */
[----:B------:R-:W-:Y:S06]  /*2980*/  BRA `(.L_x_18) ;  /* 0x0000000000507947 */ /* 0x000fec0003800000 */
.L_x_17:
[----:B------:R-:W1:Y:S01]  /*2990*/  I2F.U32.RP R3, R22 ;  /* 0x0000001600037306 */ /* 0x000e620000209000 */
[----:B------:R-:W-:-:S07]  /*29a0*/  ISETP.NE.U32.AND P3, PT, R22, RZ, PT ;  /* 0x000000ff1600720c */ /* 0x000fce0003f65070 */
[----:B-1----:R-:W1:Y:S02]  /*29b0*/  MUFU.RCP R3, R3 ;  /* 0x0000000300037308 */ /* 0x002e640000001000 */
[----:B-1----:R-:W-:-:S06]  /*29c0*/  VIADD R12, R3, 0xffffffe ;  /* 0x0ffffffe030c7836 */ /* 0x002fcc0000000000 */
[----:B------:R1:W2:Y:S02]  /*29d0*/  F2I.FTZ.U32.TRUNC.NTZ R13, R12 ;  /* 0x0000000c000d7305 */ /* 0x0002a4000021f000 */
[----:B-1----:R-:W-:Y:S01]  /*29e0*/  IMAD.MOV.U32 R12, RZ, RZ, RZ ;  /* 0x000000ffff0c7224 */ /* 0x002fe200078e00ff */
[----:B--2---:R-:W-:-:S05]  /*29f0*/  IADD3 R11, RZ, -R13, RZ ;  /* 0x8000000dff0b7210 */ /* 0x004fca0007ffe0ff */
[----:B------:R-:W-:-:S04]  /*2a00*/  IMAD R11, R11, R22, RZ ;  /* 0x000000160b0b7224 */ /* 0x000fc800078e02ff */
[----:B------:R-:W-:-:S06]  /*2a10*/  IMAD.HI.U32 R13, R13, R11, R12 ;  /* 0x0000000b0d0d7227 */ /* 0x000fcc00078e000c */
[----:B------:R-:W-:-:S04]  /*2a20*/  IMAD.HI.U32 R3, R13, UR14, RZ ;  /* 0x0000000e0d037c27 */ /* 0x000fc8000f8e00ff */
[----:B------:R-:W-:-:S04]  /*2a30*/  IMAD.MOV R11, RZ, RZ, -R3 ;  /* 0x000000ffff0b7224 */ /* 0x000fc800078e0a03 */
[----:B------:R-:W-:-:S05]  /*2a40*/  IMAD R11, R22, R11, UR14 ;  /* 0x0000000e160b7e24 */ /* 0x000fca000f8e020b */
[----:B------:R-:W-:-:S13]  /*2a50*/  ISETP.GE.U32.AND P1, PT, R11, R22, PT ;  /* 0x000000160b00720c */ /* 0x000fda0003f26070 */
[----:B------:R-:W-:Y:S01]  /*2a60*/  @P1 IADD3 R11, R11, -R22, RZ ;  /* 0x800000160b0b1210 */ /* 0x000fe20007ffe0ff */
[----:B------:R-:W-:-:S03]  /*2a70*/  @P1 VIADD R3, R3, 0x1 ;  /* 0x0000000103031836 */ /* 0x000fc60000000000 */
[----:B------:R-:W-:-:S13]  /*2a80*/  ISETP.GE.U32.AND P2, PT, R11, R22, PT ;  /* 0x000000160b00720c */ /* 0x000fda0003f46070 */
[----:B------:R-:W-:Y:S01]  /*2a90*/  @P2 VIADD R3, R3, 0x1 ;  /* 0x0000000103032836 */ /* 0x000fe20000000000 */
[----:B------:R-:W-:-:S04]  /*2aa0*/  @!P3 LOP3.LUT R3, RZ, R22, RZ, 0x33, !PT ;  /* 0x00000016ff03b212 */ /* 0x000fc800078e33ff */
[----:B------:R-:W-:-:S05]  /*2ab0*/  IADD3 R13, -R3, RZ, RZ ;  /* 0x000000ff030d7210 */ /* 0x000fca0007ffe1ff */
[----:B------:R-:W-:-:S07]  /*2ac0*/  IMAD R13, R22, R13, UR14 ;  /* 0x0000000e160d7e24 */ /* 0x000fce000f8e020d */
.L_x_18:
[----:B------:R-:W1:Y:S01]  /*2ad0*/  LDC R16, c[0x0][0x8a8] ;  /* 0x00022a00ff107b82 */ /* 0x000e620000000800 */
[----:B------:R-:W-:Y:S01]  /*2ae0*/  ULDC UR14, c[0x0][0x904] ;  /* 0x00024100000e7ab9 */ /* 0x000fe20000000800 */
[----:B------:R-:W-:Y:S01]  /*2af0*/  UMOV UR13, 0xffffffff ;  /* 0xffffffff000d7882 */ /* 0x000fe20000000000 */
[----:B------:R-:W-:Y:S01]  /*2b00*/  PLOP3.LUT P1, PT, PT, PT, UP3, 0x80, 0x0 ;  /* 0x000000000000781c */ /* 0x000fe20003f2f038 */
[----:B------:R-:W-:-:S04]  /*2b10*/  USHF.L.U32 UR13, UR13, UR14, URZ ;  /* 0x0000000e0d0d7299 */ /* 0x000fc8000800063f */
[----:B------:R-:W2:Y:S02]  /*2b20*/  LDC R14, c[0x0][0x8b8] ;  /* 0x00022e00ff0e7b82 */ /* 0x000ea40000000800 */
[----:B------:R-:W-:Y:S01]  /*2b30*/  LOP3.LUT R11, RZ, UR13, RZ, 0x33, !PT ;  /* 0x0000000dff0b7c12 */ /* 0x000fe2000f8e33ff */
[----:B------:R-:W-:Y:S02]  /*2b40*/  UMOV UR13, 0x1 ;  /* 0x00000001000d7882 */ /* 0x000fe40000000000 */
[----:B------:R-:W-:Y:S01]  /*2b50*/  USHF.L.U32 UR13, UR13, UR14, URZ ;  /* 0x0000000e0d0d7299 */ /* 0x000fe2000800063f */
[----:B------:R-:W-:Y:S02]  /*2b60*/  LOP3.LUT R12, R11, UR16, RZ, 0xc0, !PT ;  /* 0x000000100b0c7c12 */ /* 0x000fe4000f8ec0ff */
[----:B------:R-:W-:Y:S01]  /*2b70*/  @P1 IMAD.U32 R18, RZ, RZ, UR4 ;  /* 0x00000004ff121e24 */ /* 0x000fe2000f8e00ff */
[----:B------:R-:W-:Y:S02]  /*2b80*/  @!P1 MOV R18, UR4 ;  /* 0x0000000400129c02 */ /* 0x000fe40008000f00 */
[----:B------:R-:W-:-:S02]  /*2b90*/  IMAD R3, R3, UR13, R12 ;  /* 0x0000000d03037c24 */ /* 0x000fc4000f8e020c */
[----:B-1----:R-:W-:-:S04]  /*2ba0*/  IMAD R13, R13, R16, UR15 ;  /* 0x0000000f0d0d7e24 */ /* 0x002fc8000f8e0210 */
[----:B------:R-:W-:Y:S02]  /*2bb0*/  @P1 IMAD.MOV.U32 R16, RZ, RZ, R13 ;  /* 0x000000ffff101224 */ /* 0x000fe400078e000d */
[----:B--2---:R-:W-:Y:S01]  /*2bc0*/  IMAD R17, R3, R14, UR11 ;  /* 0x0000000b03117e24 */ /* 0x004fe2000f8e020e */
[----:B------:R-:W-:-:S03]  /*2bd0*/  UMOV UR11, 0x1 ;  /* 0x00000001000b7882 */ /* 0x000fc60000000000 */
[----:B------:R-:W-:Y:S01]  /*2be0*/  @!P1 IMAD.MOV.U32 R16, RZ, RZ, R17 ;  /* 0x000000ffff109224 */ /* 0x000fe200078e0011 */
[----:B------:R-:W-:-:S07]  /*2bf0*/  @!P1 MOV R17, R13 ;  /* 0x0000000d00119202 */ /* 0x000fce0000000f00 */
.L_x_5:
[----:B------:R-:W-:-:S13]  /*2c00*/  ISETP.NE.AND P1, PT, RZ, UR11, PT ;  /* 0x0000000bff007c0c */ /* 0x000fda000bf25270 */
[----:B------:R-:W-:Y:S05]  /*2c10*/  @!P1 EXIT ;  /* 0x000000000000994d */ /* 0x000fea0003800000 */
[----:B------:R-:W1:Y:S02]  /*2c20*/  LDC.64 R24, c[0x0][0x290] ;  /* 0x0000a400ff187b82 */ /* 0x000e640000000a00 */
[----:B-1----:R-:W-:-:S05]  /*2c30*/  IMAD.WIDE R12, R18, 0xc, R24 ;  /* 0x0000000c120c7825 */ /* 0x002fca00078e0218 */
[----:B------:R1:W5:Y:S01]  /*2c40*/  LDG.E R11, desc[UR38][R12.64+0x8] ;  /* 0x000008260c0b7981 */ /* 0x000362000c1e1900 */
[----:B------:R-:W-:Y:S01]  /*2c50*/  UISETP.NE.AND UP2, UPT, UR12, 0x2, UPT ;  /* 0x000000020c00788c */ /* 0x000fe2000bf45270 */
[----:B------:R-:W2:Y:S01]  /*2c60*/  S2UR UR58, SR_CgaCtaId ;  /* 0x00000000003a79c3 */ /* 0x000ea20000008800 */
[----:B------:R-:W-:Y:S01]  /*2c70*/  UMOV UR40, URZ ;  /* 0x0000003f00287c82 */ /* 0x000fe20008000000 */
[----:B------:R-:W-:Y:S01]  /*2c80*/  UMOV UR41, URZ ;  /* 0x0000003f00297c82 */ /* 0x000fe20008000000 */
[----:B------:R-:W-:Y:S01]  /*2c90*/  SHF.R.S32.HI R19, RZ, 0x1f, R18 ;  /* 0x0000001fff137819 */ /* 0x000fe20000011412 */
[----:B------:R-:W-:Y:S01]  /*2ca0*/  IMAD.MOV.U32 R22, RZ, RZ, RZ ;  /* 0x000000ffff167224 */ /* 0x000fe200078e00ff */
[----:B------:R-:W-:-:S13]  /*2cb0*/  PLOP3.LUT P1, PT, PT, PT, UP2, 0x80, 0x0 ;  /* 0x000000000000781c */ /* 0x000fda0003f2f028 */
[----:B-1----:R-:W-:Y:S05]  /*2cc0*/  @P1 BRA `(.L_x_19) ;  /* 0x0000000000901947 */ /* 0x002fea0003800000 */
[----:B------:R-:W-:-:S04]  /*2cd0*/  ULOP3.LUT UR11, UR59, 0x1, URZ, 0xfc, !UPT ;  /* 0x000000013b0b7892 */ /* 0x000fc8000f8efc3f */
[----:B------:R-:W-:-:S06]  /*2ce0*/  UISETP.NE.AND UP2, UPT, UR11, 0x3, UPT ;  /* 0x000000030b00788c */ /* 0x000fcc000bf45270 */
[----:B------:R-:W-:-:S13]  /*2cf0*/  PLOP3.LUT P2, PT, PT, PT, UP2, 0x80, 0x0 ;  /* 0x000000000000781c */ /* 0x000fda0003f4f028 */
[----:B------:R-:W-:Y:S05]  /*2d00*/  @!P2 BRA `(.L_x_20) ;  /* 0x000000000004a947 */ /* 0x000fea0003800000 */
[----:B--2---:R-:W-:Y:S01]  /*2d10*/  BPT.TRAP 0x1 ;  /* 0x000000040000795c */ /* 0x004fe20000300000 */
.L_x_20:
[----:B------:R-:W-:Y:S01]  /*2d20*/  UMOV UR11, 0x400 ;  /* 0x00000400000b7882 */ /* 0x000fe20000000000 */
[----:B------:R-:W-:Y:S01]  /*2d30*/  SHF.L.U32 R3, RZ, 0x1f, RZ ;  /* 0x0000001fff037819 */ /* 0x000fe200000006ff */
[----:B--2---:R-:W-:-:S09]  /*2d40*/  ULEA UR11, UR58, UR11, 0x18 ;  /* 0x0000000b3a0b7291 */ /* 0x004fd2000f8ec03f */
[----:B------:R-:W1:Y:S02]  /*2d50*/  SYNCS.PHASECHK.TRANS64.TRYWAIT P1, [UR11+0x34400], R3 ;  /* 0x03440003ff0075a7 */ /* 0x000e64000802014b */
[----:B-1----:R-:W-:Y:S05]  /*2d60*/  @!P1 BRA `(.L_x_21) ;  /* 0x0000014000b09947 */ /* 0x002fea0003800000 */
.L_x_358:
[----:B------:R-:W2:Y:S01]  /*2d70*/  LDS.128 R16, [UR11+0x34530] ;  /* 0x0345300bff107984 */ /* 0x000ea20008000c00 */
[----:B------:R-:W-:Y:S01]  /*2d80*/  @!PT LDS RZ, [RZ] ;  /* 0x00000000fffff984 */ /* 0x000fe20000000800 */
[----:B------:R-:W-:Y:S01]  /*2d90*/  @!PT LDS RZ, [RZ] ;  /* 0x00000000fffff984 */ /* 0x000fe20000000800 */
[----:B------:R-:W-:Y:S01]  /*2da0*/  @!PT LDS RZ, [RZ] ;  /* 0x00000000fffff984 */ /* 0x000fe20000000800 */
[----:B------:R-:W-:Y:S01]  /*2db0*/  @!PT LDS RZ, [RZ] ;  /* 0x00000000fffff984 */ /* 0x000fe20000000800 */
[----:B------:R3:W-:Y:S06]  /*2dc0*/  MEMBAR.ALL.CTA ;  /* 0x0000000000007992 */ /* 0x0007ec0000008000 */
[----:B---3--:R-:W3:Y:S01]  /*2dd0*/  FENCE.VIEW.ASYNC.S ;  /* 0x00000000000073c6 */ /* 0x008ee20000000000 */
[----:B------:R-:W-:Y:S05]  /*2de0*/  @!P2 BRA `(.L_x_22) ;  /* 0x000000000004a947 */ /* 0x000fea0003800000 */
[----:B------:R-:W-:Y:S01]  /*2df0*/  BPT.TRAP 0x1 ;  /* 0x000000040000795c */ /* 0x000fe20000300000 */
.L_x_22:
[----:B------:R-:W-:Y:S01]  /*2e00*/  UIADD3 UR11, UR11, 0x34440, URZ ;  /* 0x000344400b0b7890 */ /* 0x000fe2000fffe03f */
[----:B--2---:R-:W-:-:S03]  /*2e10*/  ISETP.NE.AND P1, PT, R19, RZ, PT ;  /* 0x000000ff1300720c */ /* 0x004fc60003f25270 */
[----:B------:R-:W-:-:S09]  /*2e20*/  UPRMT UR11, UR58, 0x654, UR11 ;  /* 0x000006543a0b7896 */ /* 0x000fd2000800000b */
[----:B---3--:R-:W-:Y:S01]  /*2e30*/  SYNCS.ARRIVE.TRANS64.RED.A1T0 RZ, [UR11], RZ ;  /* 0x000000ffffff79a7 */ /* 0x008fe2000810040b */
[----:B------:R-:W-:Y:S05]  /*2e40*/  @!P1 EXIT ;  /* 0x000000000000994d */ /* 0x000fea0003800000 */
[----:B-1----:R-:W-:Y:S01]  /*2e50*/  IMAD.WIDE R12, R18, 0xc, R24 ;  /* 0x0000000c120c7825 */ /* 0x002fe200078e0218 */
[----:B-----5:R-:W-:-:S04]  /*2e60*/  R2UR UR11, R11 ;  /* 0x000000000b0b72ca */ /* 0x020fc800000e0000 */
[----:B------:R1:W5:Y:S01]  /*2e70*/  LDG.E R11, desc[UR38][R12.64+0x8] ;  /* 0x000008260c0b7981 */ /* 0x000362000c1e1900 */
[----:B------:R-:W-:Y:S02]  /*2e80*/  SHF.R.S32.HI R19, RZ, 0x1f, R18 ;  /* 0x0000001fff137819 */ /* 0x000fe40000011412 */
[----:B------:R-:W-:-:S06]  /*2e90*/  MOV R22, 0x1 ;  /* 0x0000000100167802 */ /* 0x000fcc0000000f00 */
[----:B------:R-:W-:-:S04]  /*2ea0*/  UIADD3 UR11, UR11, 0x7f, URZ ;  /* 0x0000007f0b0b7890 */ /* 0x000fc8000fffe03f */
[----:B------:R-:W-:-:S04]  /*2eb0*/  USHF.R.S32.HI UR13, URZ, 0x1f, UR11 ;  /* 0x0000001f3f0d7899 */ /* 0x000fc8000801140b */
[----:B------:R-:W-:-:S04]  /*2ec0*/  ULEA.HI UR13, UR13, UR11, URZ, 0x7 ;  /* 0x0000000b0d0d7291 */ /* 0x000fc8000f8f383f */
[----:B------:R-:W-:-:S04]  /*2ed0*/  USHF.R.S32.HI UR13, URZ, 0x7, UR13 ;  /* 0x000000073f0d7899 */ /* 0x000fc8000801140d */
[----:B------:R-:W-:Y:S02]  /*2ee0*/  USHF.R.U32.HI UR41, URZ, 0x2, UR13 ;  /* 0x000000023f297899 */ /* 0x000fe4000801160d */
[----:B------:R-:W-:Y:S02]  /*2ef0*/  ULOP3.LUT UR40, UR13, 0x3, URZ, 0xc0, !UPT ;  /* 0x000000030d287892 */ /* 0x000fe4000f8ec03f */
[----:B-1----:R-:W-:-:S12]  /*2f00*/  ULOP3.LUT UR41, UR41, 0x1, URZ, 0xc0, !UPT ;  /* 0x0000000129297892 */ /* 0x002fd8000f8ec03f */
.L_x_19:
[----:B------:R-:W-:-:S04]  /*2f10*/  IMAD.WIDE.U32 R24, R18, 0xc, R24 ;  /* 0x0000000c12187825 */ /* 0x000fc800078e0018 */
[----:B------:R-:W-:-:S04]  /*2f20*/  IMAD R3, R19, 0xc, RZ ;  /* 0x0000000c13037824 */ /* 0x000fc800078e02ff */
[----:B------:R-:W-:-:S05]  /*2f30*/  IMAD.IADD R25, R25, 0x1, R3 ;  /* 0x0000000119197824 */ /* 0x000fca00078e0203 */
[----:B------:R1:W5:Y:S04]  /*2f40*/  LDG.E R19, desc[UR38][R24.64+0x4] ;  /* 0x0000042618137981 */ /* 0x000368000c1e1900 */
[----:B------:R1:W5:Y:S01]  /*2f50*/  LDG.E R13, desc[UR38][R24.64] ;  /* 0x00000026180d7981 */ /* 0x000362000c1e1900 */
[----:B------:R-:W-:-:S13]  /*2f60*/  PLOP3.LUT P1, PT, PT, PT, UP1, 0x80, 0x0 ;  /* 0x000000000000781c */ /* 0x000fda0003f2f018 */
[----:B-1----:R-:W-:Y:S05]  /*2f70*/  @!P1 BRA `(.L_x_23) ;  /* 0x000000d800d09947 */ /* 0x002fea0003800000 */
[----:B------:R-:W-:-:S06]  /*2f80*/  UISETP.GT.U32.AND UP0, UPT, UR31, 0x1, UPT ;  /* 0x000000011f00788c */ /* 0x000fcc000bf04070 */
[----:B------:R-:W-:-:S13]  /*2f90*/  PLOP3.LUT P0, PT, PT, PT, UP0, 0x80, 0x0 ;  /* 0x000000000000781c */ /* 0x000fda0003f0f008 */
[----:B--2---:R-:W-:Y:S05]  /*2fa0*/  @P0 EXIT ;  /* 0x000000000000094d */ /* 0x004fea0003800000 */
.L_x_24:
[----:B------:R-:W-:-:S08]  /*2fb0*/  NOP ;  /* 0x0000000000007918 */ /* 0x000fd00000000000 */
[----:B------:R-:W1:Y:S02]  /*2fc0*/  USETMAXREG.TRY_ALLOC.CTAPOOL UP0, 0xe8 ;  /* 0x000000e8000079c8 */ /* 0x000e640008000600 */
[----:B-1----:R-:W-:-:S13]  /*2fd0*/  PLOP3.LUT P0, PT, PT, PT, UP0, 0x80, 0x0 ;  /* 0x000000000000781c */ /* 0x002fda0003f0f008 */
[----:B------:R-:W-:Y:S05]  /*2fe0*/  @!P0 BRA `(.L_x_24) ;  /* 0xfffffffc00f08947 */ /* 0x000fea000383ffff */
[----:B------:R-:W1:Y:S01]  /*2ff0*/  SHFL.IDX PT, R2, R2, RZ, 0x1f ;  /* 0x00001fff02027589 */ /* 0x000e6200000e0000 */
[----:B------:R-:W2:Y:S01]  /*3000*/  S2UR UR4, SR_CTAID.Y ;  /* 0x00000000000479c3 */ /* 0x000ea20000002600 */
[----:B------:R-:W-:Y:S01]  /*3010*/  UMOV UR36, URZ ;  /* 0x0000003f00247c82 */ /* 0x000fe20008000000 */
[----:B------:R-:W-:Y:S01]  /*3020*/  UMOV UR37, URZ ;  /* 0x0000003f00257c82 */ /* 0x000fe20008000000 */
[----:B-1----:R-:W-:Y:S01]  /*3030*/  LOP3.LUT P0, RZ, R2, 0x3, RZ, 0xc0, !PT ;  /* 0x0000000302ff7812 */ /* 0x002fe2000780c0ff */
[----:B--2---:R-:W-:-:S12]  /*3040*/  UIMAD UR4, UR4, UR60, UR56 ;  /* 0x0000003c040472a4 */ /* 0x004fd8000f8e0238 */
[----:B------:R-:W-:Y:S05]  /*3050*/  @P0 BRA `(.L_x_25) ;  /* 0x0000000000a40947 */ /* 0x000fea0003800000 */
[----:B------:R-:W-:Y:S01]  /*3060*/  ELECT P0, URZ, PT ;  /* 0x00000000003f782f */ /* 0x000fe20003800000 */
[----:B------:R-:W-:-:S12]  /*3070*/  BSSY B0, `(.L_x_26) ;  /* 0x0000020000007945 */ /* 0x000fd80003800000 */
[----:B------:R-:W-:Y:S05]  /*3080*/  @!P0 BRA `(.L_x_27) ;  /* 0x0000000000788947 */ /* 0x000fea0003800000 */
[----:B------:R-:W1:Y:S01]  /*3090*/  S2UR UR6, SR_CgaCtaId ;  /* 0x00000000000679c3 */ /* 0x000e620000008800 */
[----:B------:R-:W-:Y:S01]  /*30a0*/  UISETP.NE.AND UP0, UPT, UR12, 0x1, UPT ;  /* 0x000000010c00788c */ /* 0x000fe2000bf05270 */
[----:B------:R-:W-:-:S06]  /*30b0*/  UMOV UR5, 0x400 ;  /* 0x0000040000057882 */ /* 0x000fcc0000000000 */
[----:B------:R-:W2:Y:S08]  /*30c0*/  LDC.64 R4, c[0x0][0x700] ;  /* 0x0001c000ff047b82 */ /* 0x000eb00000000a00 */
[----:B----4-:R-:W2:Y:S08]  /*30d0*/  LDC.64 R6, c[0x0][0x708] ;  /* 0x0001c200ff067b82 */ /* 0x010eb00000000a00 */
[----:B-----5:R-:W3:Y:S01]  /*30e0*/  LDC.64 R8, c[0x0][0x710] ;  /* 0x0001c400ff087b82 */ /* 0x020ee20000000a00 */
[----:B-1----:R-:W-:-:S04]  /*30f0*/  ULEA UR5, UR6, UR5, 0x18 ;  /* 0x0000000506057291 */ /* 0x002fc8000f8ec03f */
[----:B------:R-:W-:Y:S02]  /*3100*/  UIADD3 UR6, UR5, 0x80, URZ ;  /* 0x0000008005067890 */ /* 0x000fe4000fffe03f */
[----:B------:R-:W-:Y:S01]  /*3110*/  @!UP0 UIADD3 UR6, UR5, URZ, URZ ;  /* 0x0000003f05068290 */ /* 0x000fe2000fffe03f */
[----:B------:R-:W3:Y:S08]  /*3120*/  LDC.64 R10, c[0x0][0x718] ;  /* 0x0001c600ff0a7b82 */ /* 0x000ef00000000a00 */
[----:B------:R-:W1:Y:S01]  /*3130*/  LDC.64 R24, c[0x0][0x720] ;  /* 0x0001c800ff187b82 */ /* 0x000e620000000a00 */
[----:B--2---:R2:W-:Y:S07]  /*3140*/  STS.128 [UR6+0x34780], R4 ;  /* 0x03478004ff007988 */ /* 0x0045ee0008000c06 */
[----:B------:R-:W1:Y:S08]  /*3150*/  LDC.64 R26, c[0x0][0x728] ;  /* 0x0001ca00ff1a7b82 */ /* 0x000e700000000a00 */
[----:B------:R-:W4:Y:S01]  /*3160*/  LDC.64 R28, c[0x0][0x730] ;  /* 0x0001cc00ff1c7b82 */ /* 0x000f220000000a00 */
[----:B---3--:R2:W-:Y:S07]  /*3170*/  STS.128 [UR6+0x34790], R8 ;  /* 0x03479008ff007988 */ /* 0x0085ee0008000c06 */
[----:B------:R-:W4:Y:S08]  /*3180*/  LDC.64 R30, c[0x0][0x738] ;  /* 0x0001ce00ff1e7b82 */ /* 0x000f300000000a00 */
[----:B------:R-:W3:Y:S01]  /*3190*/  LDC.64 R32, c[0x0][0x740] ;  /* 0x0001d000ff207b82 */ /* 0x000ee20000000a00 */
[----:B-1----:R2:W-:Y:S07]  /*31a0*/  STS.128 [UR6+0x347a0], R24 ;  /* 0x0347a018ff007988 */ /* 0x0025ee0008000c06 */
[----:B------:R-:W3:Y:S08]  /*31b0*/  LDC.64 R34, c[0x0][0x748] ;  /* 0x0001d200ff227b82 */ /* 0x000ef00000000a00 */
[----:B------:R-:W1:Y:S01]  /*31c0*/  LDC.64 R36, c[0x0][0x750] ;  /* 0x0001d400ff247b82 */ /* 0x000e620000000a00 */
[----:B----4-:R2:W-:Y:S07]  /*31d0*/  STS.128 [UR6+0x347b0], R28 ;  /* 0x0347b01cff007988 */ /* 0x0105ee0008000c06 */
[----:B------:R-:W1:Y:S08]  /*31e0*/  LDC.64 R38, c[0x0][0x758] ;  /* 0x0001d600ff267b82 */ /* 0x000e700000000a00 */
[----:B------:R-:W4:Y:S01]  /*31f0*/  LDC.64 R40, c[0x0][0x760] ;  /* 0x0001d800ff287b82 */ /* 0x000f220000000a00 */
[----:B---3--:R2:W-:Y:S07]  /*3200*/  STS.128 [UR6+0x347c0], R32 ;  /* 0x0347c020ff007988 */ /* 0x0085ee0008000c06 */
[----:B------:R-:W4:Y:S08]  /*3210*/  LDC.64 R42, c[0x0][0x768] ;  /* 0x0001da00ff2a7b82 */ /* 0x000f300000000a00 */
[----:B------:R-:W3:Y:S01]  /*3220*/  LDC.64 R44, c[0x0][0x770] ;  /* 0x0001dc00ff2c7b82 */ /* 0x000ee20000000a00 */
[----:B-1----:R2:W-:Y:S07]  /*3230*/  STS.128 [UR6+0x347d0], R36 ;  /* 0x0347d024ff007988 */ /* 0x0025ee0008000c06 */
[----:B------:R-:W3:Y:S01]  /*3240*/  LDC.64 R46, c[0x0][0x778] ;  /* 0x0001de00ff2e7b82 */ /* 0x000ee20000000a00 */
[----:B----4-:R2:W-:Y:S04]  /*3250*/  STS.128 [UR6+0x347e0], R40 ;  /* 0x0347e028ff007988 */ /* 0x0105e80008000c06 */
[----:B---3--:R2:W-:Y:S02]  /*3260*/  STS.128 [UR6+0x347f0], R44 ;  /* 0x0347f02cff007988 */ /* 0x0085e40008000c06 */
.L_x_27:
[----:B------:R-:W-:Y:S05]  /*3270*/  BSYNC B0 ;  /* 0x0000000000007941 */ /* 0x000fea0003800000 */
.L_x_26:
[----:B------:R-:W-:Y:S01]  /*3280*/  UISETP.NE.AND UP0, UPT, UR12, 0x1, UPT ;  /* 0x000000010c00788c */ /* 0x000fe2000bf05270 */
[----:B------:R-:W-:Y:S01]  /*3290*/  NOP ;  /* 0x0000000000007918 */ /* 0x000fe20000000000 */
[----:B------:R-:W-:Y:S01]  /*32a0*/  ULDC UR5, c[0x0][0x884] ;  /* 0x0002210000057ab9 */ /* 0x000fe20000000800 */
[----:B------:R-:W-:Y:S01]  /*32b0*/  ULDC.64 UR36, c[0x0][0x800] ;  /* 0x0002000000247ab9 */ /* 0x000fe20000000a00 */
[----:B------:R-:W-:-:S04]  /*32c0*/  USEL UR5, UR5, URZ, UP0 ;  /* 0x0000003f05057287 */ /* 0x000fc80008000000 */
[----:B------:R-:W-:-:S04]  /*32d0*/  UIADD3 UR5, UR4, UR5, URZ ;  /* 0x0000000504057290 */ /* 0x000fc8000fffe03f */
[----:B------:R-:W-:-:S12]  /*32e0*/  UIMAD.WIDE UR36, UR5, 0x80, UR36 ;  /* 0x00000080052478a5 */ /* 0x000fd8000f8e0224 */
.L_x_25:
[----:B------:R-:W-:-:S13]  /*32f0*/  ISETP.NE.AND P0, PT, RZ, UR51, PT ;  /* 0x00000033ff007c0c */ /* 0x000fda000bf05270 */
[----:B------:R-:W-:Y:S05]  /*3300*/  @P0 BRA `(.L_x_28) ;  /* 0x00000004000c0947 */ /* 0x000fea0003800000 */
[----:B------:R-:W-:Y:S01]  /*3310*/  ELECT P0, URZ, PT ;  /* 0x00000000003f782f */ /* 0x000fe20003800000 */
[----:B------:R-:W-:-:S12]  /*3320*/  BSSY B0, `(.L_x_29) ;  /* 0x000002c000007945 */ /* 0x000fd80003800000 */
[----:B------:R-:W-:Y:S05]  /*3330*/  @!P0 BRA `(.L_x_30) ;  /* 0x0000000000a88947 */ /* 0x000fea0003800000 */
[----:B--2---:R-:W1:Y:S08]  /*3340*/  LDC.64 R4, c[0x0][0x820] ;  /* 0x00020800ff047b82 */ /* 0x004e700000000a00 */
[----:B------:R-:W2:Y:S01]  /*3350*/  LDC.64 R2, c[0x0][0x818] ;  /* 0x00020600ff027b82 */ /* 0x000ea20000000a00 */
[----:B-1----:R-:W-:-:S06]  /*3360*/  IMAD.WIDE R4, R18, 0x8, R4 ;  /* 0x0000000812047825 */ /* 0x002fcc00078e0204 */
[----:B------:R-:W3:Y:S01]  /*3370*/  LDG.E.64 R4, desc[UR38][R4.64] ;  /* 0x0000002604047981 */ /* 0x000ee2000c1e1b00 */
[----:B--2---:R-:W-:-:S06]  /*3380*/  IMAD.WIDE R2, R18, 0x8, R2 ;  /* 0x0000000812027825 */ /* 0x004fcc00078e0202 */
[----:B------:R-:W2:Y:S01]  /*3390*/  LDG.E.64 R2, desc[UR38][R2.64] ;  /* 0x0000002602027981 */ /* 0x000ea2000c1e1b00 */
[----:B------:R-:W1:Y:S01]  /*33a0*/  S2UR UR5, SR_CgaCtaId ;  /* 0x00000000000579c3 */ /* 0x000e620000008800 */
[----:B------:R-:W-:Y:S01]  /*33b0*/  UISETP.NE.AND UP0, UPT, UR12, 0x1, UPT ;  /* 0x000000010c00788c */ /* 0x000fe2000bf05270 */
[----:B------:R-:W-:Y:S02]  /*33c0*/  UMOV UR4, 0x400 ;  /* 0x0000040000047882 */ /* 0x000fe40000000000 */
[----:B-1----:R-:W-:-:S04]  /*33d0*/  ULEA UR4, UR5, UR4, 0x18 ;  /* 0x0000000405047291 */ /* 0x002fc8000f8ec03f */
[----:B------:R-:W-:-:S04]  /*33e0*/  UIADD3 UR5, UR4, 0x80, URZ ;  /* 0x0000008004057890 */ /* 0x000fc8000fffe03f */
[----:B------:R-:W-:-:S04]  /*33f0*/  @!UP0 UIADD3 UR5, UR4, URZ, URZ ;  /* 0x0000003f04058290 */ /* 0x000fc8000fffe03f */
[----:B------:R-:W-:-:S05]  /*3400*/  UIADD3 UR4, UR5, 0x34780, URZ ;  /* 0x0003478005047890 */ /* 0x000fca000fffe03f */
[----:B-----5:R-:W1:Y:S01]  /*3410*/  LDS R0, [UR5+0x3479c] ;  /* 0x03479c05ff007984 */ /* 0x020e620008000800 */
[----:B------:R-:W-:-:S03]  /*3420*/  MOV R10, UR4 ;  /* 0x00000004000a7c02 */ /* 0x000fc60008000f00 */
[----:B------:R-:W-:Y:S01]  /*3430*/  STS [UR5+0x347b0], RZ ;  /* 0x0347b0ffff007988 */ /* 0x000fe20008000805 */
[----:B------:R-:W-:-:S05]  /*3440*/  SHF.R.U64 R10, R10, 0x4, RZ ;  /* 0x000000040a0a7819 */ /* 0x000fca00000012ff */
[----:B------:R-:W-:Y:S04]  /*3450*/  STS [UR5+0x34790], R10 ;  /* 0x0347900aff007988 */ /* 0x000fe80008000805 */
[----:B------:R-:W-:Y:S01]  /*3460*/  STS [UR5+0x34794], R10 ;  /* 0x0347940aff007988 */ /* 0x000fe20008000805 */
[----:B---3--:R-:W-:-:S04]  /*3470*/  SHF.L.U64.HI R9, R4, 0x1, R5 ;  /* 0x0000000104097819 */ /* 0x008fc80000010205 */
[----:B------:R-:W-:-:S04]  /*3480*/  LOP3.LUT R9, R9, 0x1fffffff, RZ, 0xc0, !PT ;  /* 0x1fffffff09097812 */ /* 0x000fc800078ec0ff */
[----:B------:R-:W-:Y:S01]  /*3490*/  SHF.R.U32.HI R5, RZ, 0x4, R9 ;  /* 0x00000004ff057819 */ /* 0x000fe20000011609 */
[----:B--2---:R-:W-:Y:S03]  /*34a0*/  STS.64 [UR5+0x34780], R2 ;  /* 0x03478002ff007988 */ /* 0x004fe60008000a05 */
[----:B-1----:R-:W-:-:S05]  /*34b0*/  LOP3.LUT R0, R0, 0xf, R5, 0xb8, !PT ;  /* 0x0000000f00007812 */ /* 0x002fca00078eb805 */
[----:B------:R1:W-:Y:S04]  /*34c0*/  STS [UR5+0x3479c], R0 ;  /* 0x03479c00ff007988 */ /* 0x0003e80008000805 */
[----:B------:R-:W2:Y:S01]  /*34d0*/  LDS R5, [UR5+0x3479c] ;  /* 0x03479c05ff057984 */ /* 0x000ea20008000800 */
[----:B-1----:R-:W-:Y:S01]  /*34e0*/  IMAD.SHL.U32 R0, R4, 0x2, RZ ;  /* 0x0000000204007824 */ /* 0x002fe200078e00ff */
[----:B------:R-:W-:-:S04]  /*34f0*/  IADD3 R4, R13, -0x1, RZ ;  /* 0xffffffff0d047810 */ /* 0x000fc80007ffe0ff */
[----:B------:R-:W-:-:S04]  /*3500*/  LOP3.LUT R0, R0, 0xfffffffe, RZ, 0xc0, !PT ;  /* 0xfffffffe00007812 */ /* 0x000fc800078ec0ff */
[----:B------:R-:W-:-:S05]  /*3510*/  SHF.R.U64 R0, R0, 0x4, R9 ;  /* 0x0000000400007819 */ /* 0x000fca0000001209 */
[----:B------:R-:W-:Y:S01]  /*3520*/  STS [UR5+0x3478c], R0 ;  /* 0x03478c00ff007988 */ /* 0x000fe20008000805 */
[----:B--2---:R-:W-:-:S05]  /*3530*/  LOP3.LUT R6, R5, 0xf0, RZ, 0xb8, !PT ;  /* 0x000000f005067812 */ /* 0x004fca00078eb8ff */
[----:B------:R4:W-:Y:S04]  /*3540*/  STS [UR5+0x3479c], R6 ;  /* 0x03479c06ff007988 */ /* 0x0009e80008000805 */
[----:B------:R-:W1:Y:S01]  /*3550*/  LDS R5, [UR5+0x3479c] ;  /* 0x03479c05ff057984 */ /* 0x000e620008000800 */
[----:B----4-:R-:W-:Y:S02]  /*3560*/  CS2R R6, SRZ ;  /* 0x0000000000067805 */ /* 0x010fe4000001ff00 */
[----:B-1----:R-:W-:Y:S01]  /*3570*/  LOP3.LUT R11, R5, 0xf00, RZ, 0xb8, !PT ;  /* 0x00000f00050b7812 */ /* 0x002fe200078eb8ff */
[----:B------:R-:W-:-:S04]  /*3580*/  VIADD R5, R19, 0xffffffff ;  /* 0xffffffff13057836 */ /* 0x000fc80000000000 */
[----:B------:R-:W-:Y:S04]  /*3590*/  STS.64 [UR5+0x34798], R10 ;  /* 0x0347980aff007988 */ /* 0x000fe80008000a05 */
[----:B------:R-:W1:Y:S04]  /*35a0*/  LDS R8, [UR5+0x3479c] ;  /* 0x03479c05ff087984 */ /* 0x000e680008000800 */
[----:B------:R3:W-:Y:S01]  /*35b0*/  STS.128 [UR5+0x347a0], R4 ;  /* 0x0347a004ff007988 */ /* 0x0007e20008000c05 */
[----:B-1----:R-:W-:-:S05]  /*35c0*/  LOP3.LUT R8, R8, 0xf000, RZ, 0xb8, !PT ;  /* 0x0000f00008087812 */ /* 0x002fca00078eb8ff */
[----:B------:R3:W-:Y:S02]  /*35d0*/  STS [UR5+0x3479c], R8 ;  /* 0x03479c08ff007988 */ /* 0x0007e40008000805 */
.L_x_30:
[----:B------:R-:W-:Y:S05]  /*35e0*/  BSYNC B0 ;  /* 0x0000000000007941 */ /* 0x000fea0003800000 */
.L_x_29:
[----:B------:R-:W-:Y:S01]  /*35f0*/  ELECT P0, URZ, PT ;  /* 0x00000000003f782f */ /* 0x000fe20003800000 */
[----:B------:R-:W-:Y:S01]  /*3600*/  NOP ;  /* 0x0000000000007918 */ /* 0x000fe20000000000 */
[----:B------:R-:W-:Y:S11]  /*3610*/  BSSY B0, `(.L_x_31) ;  /* 0x0000004000007945 */ /* 0x000ff60003800000 */
[----:B------:R-:W-:Y:S05]  /*3620*/  @!P0 BRA `(.L_x_32) ;  /* 0x0000000000088947 */ /* 0x000fea0003800000 */
[----:B------:R0:W-:Y:S01]  /*3630*/  UTMACMDFLUSH ;  /* 0x00000000000079b7 */ /* 0x0001e20000000000 */
[----:B------:R-:W-:-:S04]  /*3640*/  DEPBAR.LE SB0, 0x0 ;  /* 0x000080000000791a */ /* 0x000fc80000000000 */
.L_x_32:
[----:B------:R-:W-:Y:S05]  /*3650*/  BSYNC B0 ;  /* 0x0000000000007941 */ /* 0x000fea0003800000 */
.L_x_31:
[----:B------:R-:W1:Y:S01]  /*3660*/  S2UR UR5, SR_CgaCtaId ;  /* 0x00000000000579c3 */ /* 0x000e620000008800 */
[----:B-----5:R-:W2:Y:S01]  /*3670*/  S2R R0, SR_LANEID ;  /* 0x0000000000007919 */ /* 0x020ea20000000000 */
[----:B------:R-:W-:Y:S01]  /*3680*/  UISETP.NE.AND UP0, UPT, UR12, 0x1, UPT ;  /* 0x000000010c00788c */ /* 0x000fe2000bf05270 */
[----:B------:R-:W-:Y:S02]  /*3690*/  UMOV UR4, 0x400 ;  /* 0x0000040000047882 */ /* 0x000fe40000000000 */
[----:B-1----:R-:W-:-:S04]  /*36a0*/  ULEA UR4, UR5, UR4, 0x18 ;  /* 0x0000000405047291 */ /* 0x002fc8000f8ec03f */
[----:B------:R-:W-:-:S04]  /*36b0*/  UIADD3 UR5, UR4, 0x80, URZ ;  /* 0x0000008004057890 */ /* 0x000fc8000fffe03f */
[----:B------:R-:W-:Y:S01]  /*36c0*/  @!UP0 UIADD3 UR5, UR4, URZ, URZ ;  /* 0x0000003f04058290 */ /* 0x000fe2000fffe03f */
[----:B--2---:R-:W-:-:S05]  /*36d0*/  SHF.L.U32 R0, R0, 0x2, RZ ;  /* 0x0000000200007819 */ /* 0x004fca00000006ff */
[----:B------:R-:W-:Y:S01]  /*36e0*/  IMAD.U32 R3, RZ, RZ, UR5 ;  /* 0x00000005ff037e24 */ /* 0x000fe2000f8e00ff */
[----:B------:R-:W-:-:S04]  /*36f0*/  IADD3 R2, P0, R0, UR36, RZ ;  /* 0x0000002400027c10 */ /* 0x000fc8000ff1e0ff */
[----:B---3--:R-:W-:Y:S02]  /*3700*/  IADD3 R4, R0, 0x34780, R3 ;  /* 0x0003478000047810 */ /* 0x008fe40007ffe003 */
[----:B------:R-:W-:-:S03]  /*3710*/  IADD3.X R3, RZ, UR37, RZ, P0, !PT ;  /* 0x00000025ff037c10 */ /* 0x000fc600087fe4ff */
[----:B------:R-:W1:Y:S04]  /*3720*/  LDS R5, [R4] ;  /* 0x0000000004057984 */ /* 0x000e680000000800 */
[----:B-1----:R1:W5:Y:S02]  /*3730*/  ATOMG.E.EXCH.STRONG.GPU PT, RZ, [R2], R5 ;  /* 0x0000000502ff73a8 */ /* 0x00236400041ee100 */
.L_x_28:
[----:B-----5:R-:W-:Y:S01]  /*3740*/  SHF.R.S32.HI R0, RZ, 0x1f, R21 ;  /* 0x0000001fff007819 */ /* 0x020fe20000011415 */
[----:B------:R-:W3:Y:S01]  /*3750*/  S2UR UR57, SR_CgaCtaId ;  /* 0x00000000003979c3 */ /* 0x000ee20000008800 */
[----:B------:R-:W-:Y:S01]  /*3760*/  UISETP.NE.AND UP1, UPT, UR12, 0x1, UPT ;  /* 0x000000010c00788c */ /* 0x000fe2000bf25270 */
[----:B------:R-:W-:Y:S01]  /*3770*/  IMAD.MOV.U32 R23, RZ, RZ, RZ ;  /* 0x000000ffff177224 */ /* 0x000fe200078e00ff */
[----:B------:R-:W-:Y:S01]  /*3780*/  LEA.HI R0, R0, R21, RZ, 0x7 ;  /* 0x0000001500007211 */ /* 0x000fe200078f38ff */
[----:B------:R-:W-:Y:S01]  /*3790*/  UISETP.NE.AND UP0, UPT, UR31, URZ, UPT ;  /* 0x0000003f1f00728c */ /* 0x000fe2000bf05270 */
[----:B------:R-:W-:Y:S02]  /*37a0*/  UMOV UR47, 0x400 ;  /* 0x00000400002f7882 */ /* 0x000fe40000000000 */
[----:B------:R-:W-:Y:S01]  /*37b0*/  LOP3.LUT R0, R0, 0xffffff80, RZ, 0xc0, !PT ;  /* 0xffffff8000007812 */ /* 0x000fe200078ec0ff */
[----:B------:R-:W-:Y:S02]  /*37c0*/  USEL UR4, URZ, 0x1, UP0 ;  /* 0x000000013f047887 */ /* 0x000fe40008000000 */
[----:B------:R-:W-:-:S02]  /*37d0*/  USHF.L.U32 UR50, UR31, 0x3, URZ ;  /* 0x000000031f327899 */ /* 0x000fc4000800063f */
[----:B------:R-:W-:Y:S01]  /*37e0*/  IMAD.IADD R0, R21, 0x1, -R0 ;  /* 0x0000000115007824 */ /* 0x000fe200078e0a00 */
[----:B------:R-:W-:Y:S01]  /*37f0*/  ULOP3.LUT UR43, UR42, 0x1, URZ, 0xfc, !UPT ;  /* 0x000000012a2b7892 */ /* 0x000fe2000f8efc3f */
[----:B------:R-:W-:Y:S01]  /*3800*/  MOV R216, UR4 ;  /* 0x0000000400d87c02 */ /* 0x000fe20008000f00 */
[----:B------:R-:W-:Y:S01]  /*3810*/  ULOP3.LUT UR53, UR50, 0x8, URZ, 0xc0, !UPT ;  /* 0x0000000832357892 */ /* 0x000fe2000f8ec03f */
[C---:B------:R-:W-:Y:S01]  /*3820*/  VIADD R221, R0.reuse, 0x1f ;  /* 0x0000001f00dd7836 */ /* 0x040fe20000000000 */
[----:B-1----:R-:W-:Y:S01]  /*3830*/  SHF.R.S32.HI R3, RZ, 0x1f, R0 ;  /* 0x0000001fff037819 */ /* 0x002fe20000011400 */
[----:B------:R-:W-:Y:S01]  /*3840*/  ULOP3.LUT UR52, UR59, 0x1, URZ, 0xfc, !UPT ;  /* 0x000000013b347892 */ /* 0x000fe2000f8efc3f */
[----:B------:R-:W-:Y:S01]  /*3850*/  SHF.L.U32 R2, R0, 0x6, RZ ;  /* 0x0000000600027819 */ /* 0x000fe200000006ff */
[----:B------:R-:W-:Y:S01]  /*3860*/  ULOP3.LUT UR54, UR61, 0x1, URZ, 0xfc, !UPT ;  /* 0x000000013d367892 */ /* 0x000fe2000f8efc3f */
[CC--:B--2---:R-:W-:Y:S01]  /*3870*/  LEA.HI R4, R3.reuse, R0.reuse, RZ, 0x5 ;  /* 0x0000000003047211 */ /* 0x0c4fe200078f28ff */
[----:B------:R-:W-:Y:S01]  /*3880*/  ULOP3.LUT UR55, UR50, 0x8, URZ, 0xc, !UPT ;  /* 0x0000000832377892 */ /* 0x000fe2000f8e0c3f */
[----:B------:R-:W-:Y:S01]  /*3890*/  LOP3.LUT R5, R2, 0x40, RZ, 0xc0, !PT ;  /* 0x0000004002057812 */ /* 0x000fe200078ec0ff */
[----:B---3--:R-:W-:Y:S01]  /*38a0*/  ULEA UR47, UR57, UR47, 0x18 ;  /* 0x0000002f392f7291 */ /* 0x008fe2000f8ec03f */
[----:B------:R-:W-:Y:S01]  /*38b0*/  SHF.R.U32.HI R2, RZ, 0x1, R4 ;  /* 0x00000001ff027819 */ /* 0x000fe20000011604 */
[----:B------:R-:W-:Y:S01]  /*38c0*/  ULOP3.LUT UR53, UR53, 0x18, URZ, 0x3c, !UPT ;  /* 0x0000001835357892 */ /* 0x000fe2000f8e3c3f */
[-C--:B------:R-:W-:Y:S01]  /*38d0*/  LEA.HI R4, R3, R0.reuse, RZ, 0x3 ;  /* 0x0000000003047211 */ /* 0x080fe200078f18ff */
[----:B------:R-:W-:Y:S01]  /*38e0*/  UIADD3 UR48, UR47, 0x80, URZ ;  /* 0x000000802f307890 */ /* 0x000fe2000fffe03f */
[----:B----4-:R-:W-:Y:S01]  /*38f0*/  LOP3.LUT R7, R5, 0x30, R2, 0xf8, !PT ;  /* 0x0000003005077812 */ /* 0x010fe200078ef802 */
[----:B------:R-:W-:Y:S01]  /*3900*/  UIADD3 UR49, UR47, 0x34510, URZ ;  /* 0x000345102f317890 */ /* 0x000fe2000fffe03f */
[-C--:B------:R-:W-:Y:S01]  /*3910*/  LEA.HI R2, R0, R0.reuse, RZ, 0x1 ;  /* 0x0000000000027211 */ /* 0x080fe200078f08ff */
[----:B------:R-:W-:Y:S01]  /*3920*/  @!UP1 UIADD3 UR48, UR47, URZ, URZ ;  /* 0x0000003f2f309290 */ /* 0x000fe2000fffe03f */
[----:B------:R-:W-:Y:S01]  /*3930*/  LEA.HI R3, R3, R0, RZ, 0x4 ;  /* 0x0000000003037211 */ /* 0x000fe200078f20ff */
[----:B------:R-:W-:Y:S01]  /*3940*/  UIADD3 UR5, UR50, UR49, URZ ;  /* 0x0000003132057290 */ /* 0x000fe2000fffe03f */
[----:B------:R-:W-:Y:S01]  /*3950*/  SHF.R.S32.HI R2, RZ, 0x1, R2 ;  /* 0x00000001ff027819 */ /* 0x000fe20000011402 */
[----:B------:R-:W-:Y:S01]  /*3960*/  UIADD3 UR48, UR48, 0x34780, URZ ;  /* 0x0003478030307890 */ /* 0x000fe2000fffe03f */
[----:B------:R-:W-:-:S02]  /*3970*/  LOP3.LUT R7, R7, 0x8, R4, 0xf8, !PT ;  /* 0x0000000807077812 */ /* 0x000fc400078ef804 */
[----:B------:R-:W-:Y:S01]  /*3980*/  SHF.R.S32.HI R4, RZ, 0x4, R3 ;  /* 0x00000004ff047819 */ /* 0x000fe20000011403 */
[----:B------:R-:W-:-:S03]  /*3990*/  IMAD.SHL.U32 R2, R2, 0x80, RZ ;  /* 0x0000008002027824 */ /* 0x000fc600078e00ff */
[----:B------:R-:W-:Y:S02]  /*39a0*/  LEA.HI R3, R3, R4, RZ, 0x1 ;  /* 0x0000000403037211 */ /* 0x000fe400078f08ff */
[----:B------:R-:W-:Y:S02]  /*39b0*/  LOP3.LUT R2, R2, 0x180, RZ, 0xc0, !PT ;  /* 0x0000018002027812 */ /* 0x000fe400078ec0ff */
[----:B------:R-:W-:Y:S02]  /*39c0*/  LOP3.LUT R3, R3, 0x7ffffe, RZ, 0xc0, !PT ;  /* 0x007ffffe03037812 */ /* 0x000fe400078ec0ff */
[----:B------:R-:W-:Y:S02]  /*39d0*/  LOP3.LUT R5, R2, R5, RZ, 0xfc, !PT ;  /* 0x0000000502057212 */ /* 0x000fe400078efcff */
[----:B------:R-:W-:Y:S02]  /*39e0*/  IADD3 R3, R4, -R3, RZ ;  /* 0x8000000304037210 */ /* 0x000fe40007ffe0ff */
[----:B------:R-:W-:-:S04]  /*39f0*/  SHF.R.U32.HI R5, RZ, 0x3, R5 ;  /* 0x00000003ff057819 */ /* 0x000fc80000011605 */
[----:B------:R-:W-:Y:S01]  /*3a00*/  LOP3.LUT R220, R5, R7, R2, 0x1e, !PT ;  /* 0x0000000705dc7212 */ /* 0x000fe200078e1e02 */
[----:B------:R-:W-:-:S03]  /*3a10*/  IMAD.MOV.U32 R5, RZ, RZ, 0x1 ;  /* 0x00000001ff057424 */ /* 0x000fc600078e00ff */
[----:B------:R-:W-:-:S07]  /*3a20*/  LEA R220, R3, R220, 0x9 ;  /* 0x000000dc03dc7211 */ /* 0x000fce00078e48ff */
.L_x_156:
[----:B-1----:R-:W1:Y:S02]  /*3a30*/  LDC.64 R2, c[0x0][0x290] ;  /* 0x0000a400ff027b82 */ /* 0x002e640000000a00 */
[----:B-1----:R-:W-:-:S05]  /*3a40*/  IMAD.WIDE R2, R18, 0xc, R2 ;  /* 0x0000000c12027825 */ /* 0x002fca00078e0202 */
[----:B--2---:R-:W2:Y:S01]  /*3a50*/  LDG.E R4, desc[UR38][R2.64+0x8] ;  /* 0x0000082602047981 */ /* 0x004ea2000c1e1900 */
[----:B------:R-:W-:Y:S01]  /*3a60*/  SHF.L.U32 R7, R216, 0x1f, RZ ;  /* 0x0000001fd8077819 */ /* 0x000fe200000006ff */
[----:B------:R-:W-:Y:S01]  /*3a70*/  IMAD.MOV.U32 R218, RZ, RZ, R18 ;  /* 0x000000ffffda7224 */ /* 0x000fe200078e0012 */
[----:B------:R-:W-:-:S04]  /*3a80*/  MOV R6, UR49 ;  /* 0x0000003100067c02 */ /* 0x000fc80008000f00 */
[----:B------:R-:W1:Y:S01]  /*3a90*/  SYNCS.PHASECHK.TRANS64.TRYWAIT P0, [R6+UR50], R7 ;  /* 0x00000007060075a7 */ /* 0x000e620008000172 */
[----:B--2---:R-:W-:-:S13]  /*3aa0*/  R2UR UR4, R4 ;  /* 0x00000000040472ca */ /* 0x004fda00000e0000 */
[----:B------:R-:W-:-:S04]  /*3ab0*/  UIADD3 UR4, UR4, 0x7f, URZ ;  /* 0x0000007f04047890 */ /* 0x000fc8000fffe03f */
[----:B------:R-:W-:-:S04]  /*3ac0*/  USHF.R.S32.HI UR5, URZ, 0x1f, UR4 ;  /* 0x0000001f3f057899 */ /* 0x000fc80008011404 */
[----:B------:R-:W-:-:S03]  /*3ad0*/  ULEA.HI UR16, UR5, UR4, URZ, 0x7 ;  /* 0x0000000405107291 */ /* 0x000fc6000f8f383f */
[----:B------:R-:W-:Y:S01]  /*3ae0*/  UMOV UR5, UR40 ;  /* 0x0000002800057c82 */ /* 0x000fe20008000000 */
[----:B------:R-:W-:Y:S01]  /*3af0*/  USHF.R.S32.HI UR16, URZ, 0x7, UR16 ;  /* 0x000000073f107899 */ /* 0x000fe20008011410 */
[----:B-1----:R-:W-:Y:S11]  /*3b00*/  @!P0 BRA `(.L_x_33) ;  /* 0x0000013400608947 */ /* 0x002ff60003800000 */
.L_x_359:
[----:B------:R2:W-:Y:S01]  /*3b10*/  STL [R1], RZ ;  /* 0x000000ff01007387 */ /* 0x0005e20000100800 */
[----:B------:R-:W-:Y:S01]  /*3b20*/  ISETP.GE.AND P0, PT, R4, 0x1, PT ;  /* 0x000000010400780c */ /* 0x000fe20003f06270 */
[----:B------:R-:W-:Y:S01]  /*3b30*/  UMOV UR4, URZ ;  /* 0x0000003f00047c82 */ /* 0x000fe20008000000 */
[----:B------:R-:W-:Y:S01]  /*3b40*/  SHF.R.S32.HI R19, RZ, 0x1f, R18 ;  /* 0x0000001fff137819 */ /* 0x000fe20000011412 */
[----:B------:R2:W-:Y:S01]  /*3b50*/  STL [R1+0x4], RZ ;  /* 0x000004ff01007387 */ /* 0x0005e20000100800 */
[----:B-1----:R-:W-:Y:S02]  /*3b60*/  MOV R0, UR41 ;  /* 0x0000002900007c02 */ /* 0x002fe40008000f00 */
[----:B------:R-:W-:Y:S02]  /*3b70*/  CS2R R86, SRZ ;  /* 0x0000000000567805 */ /* 0x000fe4000001ff00 */
[----:B------:R-:W-:Y:S01]  /*3b80*/  CS2R R152, SRZ ;  /* 0x0000000000987805 */ /* 0x000fe2000001ff00 */
[----:B------:R2:W-:Y:S01]  /*3b90*/  STL [R1+0x8], RZ ;  /* 0x000008ff01007387 */ /* 0x0005e20000100800 */
[----:B------:R-:W-:-:S02]  /*3ba0*/  CS2R R154, SRZ ;  /* 0x00000000009a7805 */ /* 0x000fc4000001ff00 */
[----:B------:R-:W-:Y:S02]  /*3bb0*/  CS2R R156, SRZ ;  /* 0x00000000009c7805 */ /* 0x000fe4000001ff00 */
[----:B------:R-:W-:Y:S01]  /*3bc0*/  CS2R R158, SRZ ;  /* 0x00000000009e7805 */ /* 0x000fe2000001ff00 */
[----:B------:R2:W-:Y:S01]  /*3bd0*/  STL [R1+0xc], RZ ;  /* 0x00000cff01007387 */ /* 0x0005e20000100800 */
[----:B------:R-:W-:Y:S02]  /*3be0*/  CS2R R160, SRZ ;  /* 0x0000000000a07805 */ /* 0x000fe4000001ff00 */
        /* <DEDUP_REMOVED lines=119> */
[----:B------:R-:W-:-:S03]  /*4360*/  CS2R R84, SRZ ;  /* 0x0000000000547805 */ /* 0x000fc6000001ff00 */
[----:B------:R2:W-:Y:S04]  /*4370*/  STL [R1+0x88], RZ ;  /* 0x000088ff01007387 */ /* 0x0005e80000100800 */
        /* <DEDUP_REMOVED lines=28> */
[----:B------:R2:W-:Y:S01]  /*4540*/  STL [R1+0xfc], RZ ;  /* 0x0000fcff01007387 */ /* 0x0005e20000100800 */
[----:B------:R-:W-:Y:S05]  /*4550*/  @!P0 BRA `(.L_x_34) ;  /* 0x00000028002c8947 */ /* 0x000fea0003800000 */
[----:B------:R-:W-:-:S06]  /*4560*/  UISETP.NE.AND UP0, UPT, UR43, 0x3, UPT ;  /* 0x000000032b00788c */ /* 0x000fcc000bf05270 */
[----:B------:R-:W-:-:S13]  /*4570*/  PLOP3.LUT P1, PT, PT, PT, UP0, 0x80, 0x0 ;  /* 0x000000000000781c */ /* 0x000fda0003f2f008 */
[----:B------:R-:W-:Y:S05]  /*4580*/  @!P1 BRA `(.L_x_35) ;  /* 0x0000000000049947 */ /* 0x000fea0003800000 */
[----:B------:R-:W-:Y:S01]  /*4590*/  BPT.TRAP 0x1 ;  /* 0x000000040000795c */ /* 0x000fe20000300000 */
.L_x_35:
[----:B------:R-:W-:Y:S01]  /*45a0*/  ULEA UR4, UR40, UR47, 0x3 ;  /* 0x0000002f28047291 */ /* 0x000fe2000f8e183f */
[----:B------:R-:W-:-:S05]  /*45b0*/  IMAD.U32 R0, RZ, RZ, UR41 ;  /* 0x00000029ff007e24 */ /* 0x000fca000f8e00ff */
[----:B------:R-:W-:-:S04]  /*45c0*/  SHF.L.U32 R0, R0, 0x1f, RZ ;  /* 0x0000001f00007819 */ /* 0x000fc800000006ff */
[----:B------:R1:W3:Y:S01]  /*45d0*/  SYNCS.PHASECHK.TRANS64.TRYWAIT P0, [UR4+0x34480], R0 ;  /* 0x03448000ff0075a7 */ /* 0x0002e20008000144 */
[----:B------:R-:W-:Y:S05]  /*45e0*/  @!P1 BRA `(.L_x_36) ;  /* 0x0000000000049947 */ /* 0x000fea0003800000 */
[----:B------:R-:W-:Y:S01]  /*45f0*/  BPT.TRAP 0x1 ;  /* 0x000000040000795c */ /* 0x000fe20000300000 */
.L_x_36:
[----:B---3--:R-:W-:Y:S05]  /*4600*/  @P0 BRA `(.L_x_37) ;  /* 0x0000000000080947 */ /* 0x008fea0003800000 */
[----:B------:R-:W3:Y:S02]  /*4610*/  SYNCS.PHASECHK.TRANS64.TRYWAIT P0, [UR4+0x34480], R0 ;  /* 0x03448000ff0075a7 */ /* 0x000ee40008000144 */
[----:B---3--:R-:W-:Y:S05]  /*4620*/  @!P0 BRA `(.L_x_38) ;  /* 0x0000012800b48947 */ /* 0x008fea0003800000 */
.L_x_37:
[----:B------:R-:W-:Y:S01]  /*4630*/  UIADD3 UR5, UR47, 0x20000, URZ ;  /* 0x000200002f057890 */ /* 0x000fe2000fffe03f */
[----:B------:R-:W-:Y:S01]  /*4640*/  WARPGROUP.ARRIVE ;  /* 0x00000000000079c5 */ /* 0x000fe20000000000 */
[----:B------:R-:W-:Y:S01]  /*4650*/  USHF.R.U32.HI UR4, URZ, 0x4, UR47 ;  /* 0x000000043f047899 */ /* 0x000fe2000801162f */
[----:B------:R4:W-:Y:S01]  /*4660*/  STL [R1+0x200], R23 ;  /* 0x0002001701007387 */ /* 0x0009e20000100800 */
[----:B------:R-:W-:Y:S02]  /*4670*/  USHF.R.U32.HI UR5, URZ, 0x4, UR5 ;  /* 0x000000043f057899 */ /* 0x000fe40008011605 */
[----:B------:R-:W-:Y:S01]  /*4680*/  ULOP3.LUT UR4, UR4, 0x3fff, URZ, 0xc0, !UPT ;  /* 0x00003fff04047892 */ /* 0x000fe2000f8ec03f */
[----:B------:R1:W-:Y:S01]  /*4690*/  STL [R1+0x1fc], R22 ;  /* 0x0001fc1601007387 */ /* 0x0003e20000100800 */
[----:B------:R-:W-:Y:S02]  /*46a0*/  ULOP3.LUT UR5, UR5, 0x3fff, URZ, 0xc0, !UPT ;  /* 0x00003fff05057892 */ /* 0x000fe4000f8ec03f */
[----:B------:R-:W-:Y:S01]  /*46b0*/  ULOP3.LUT UR6, UR4, 0x10000, URZ, 0xfc, !UPT ;  /* 0x0001000004067892 */ /* 0x000fe2000f8efc3f */
[----:B------:R2:W-:Y:S01]  /*46c0*/  STL [R1+0x1f8], R19 ;  /* 0x0001f81301007387 */ /* 0x0005e20000100800 */
[----:B------:R-:W-:-:S02]  /*46d0*/  ULOP3.LUT UR4, UR5, 0x10000, URZ, 0xfc, !UPT ;  /* 0x0001000005047892 */ /* 0x000fc4000f8efc3f */
[----:B------:R-:W-:Y:S01]  /*46e0*/  ULEA UR5, UR40, UR6, 0xb ;  /* 0x0000000628057291 */ /* 0x000fe2000f8e583f */
[----:B------:R3:W-:Y:S01]  /*46f0*/  STL [R1+0x1f4], R18 ;  /* 0x0001f41201007387 */ /* 0x0007e20000100800 */
[----:B------:R-:W-:Y:S01]  /*4700*/  ULEA UR4, UR40, UR4, 0xa ;  /* 0x0000000428047291 */ /* 0x000fe2000f8e503f */
[----:B------:R-:W-:Y:S01]  /*4710*/  UMOV UR9, 0x40000040 ;  /* 0x4000004000097882 */ /* 0x000fe20000000000 */
[----:B------:R-:W-:Y:S01]  /*4720*/  UMOV UR11, 0x40000040 ;  /* 0x40000040000b7882 */ /* 0x000fe20000000000 */
[----:B------:R3:W-:Y:S02]  /*4730*/  STL [R1+0x1f0], R17 ;  /* 0x0001f01101007387 */ /* 0x0007e40000100800 */
[----:B------:R-:W-:Y:S02]  /*4740*/  UMOV UR8, UR5 ;  /* 0x0000000500087c82 */ /* 0x000fe40008000000 */
[----:B------:R-:W-:Y:S01]  /*4750*/  UMOV UR10, UR4 ;  /* 0x00000004000a7c82 */ /* 0x000fe20008000000 */
[----:B------:R3:W-:Y:S01]  /*4760*/  STL [R1+0x1ec], R16 ;  /* 0x0001ec1001007387 */ /* 0x0007e20000100800 */
[----:B------:R-:W-:Y:S01]  /*4770*/  QGMMA.64x128x32.F32.E4M3.E4M3 R68, gdesc[UR8], RZ, !UPT, gsb0 ;  /* 0x01e00000084479f3 */ /* 0x000fe2000c0008ff */
[----:B------:R-:W-:Y:S01]  /*4780*/  UIADD3 UR8, UR5, 0x200, URZ ;  /* 0x0000020005087890 */ /* 0x000fe2000fffe03f */
[----:B------:R-:W-:Y:S01]  /*4790*/  UMOV UR9, 0x40000040 ;  /* 0x4000004000097882 */ /* 0x000fe20000000000 */
[----:B------:R3:W-:Y:S04]  /*47a0*/  STL [R1+0x1e8], R6 ;  /* 0x0001e80601007387 */ /* 0x0007e80000100800 */
[----:B------:R3:W-:Y:S04]  /*47b0*/  STL [R1+0x1e4], R5 ;  /* 0x0001e40501007387 */ /* 0x0007e80000100800 */
[----:B------:R3:W-:Y:S04]  /*47c0*/  STL [R1+0x1e0], R4 ;  /* 0x0001e00401007387 */ /* 0x0007e80000100800 */
[----:B------:R-:W-:Y:S04]  /*47d0*/  STL.64 [R1+0x3e0], R220 ;  /* 0x0003e0dc01007387 */ /* 0x000fe80000100a00 */
[----:B------:R-:W-:Y:S04]  /*47e0*/  STL [R1+0x3dc], R218 ;  /* 0x0003dcda01007387 */ /* 0x000fe80000100800 */
[----:B------:R3:W-:Y:S01]  /*47f0*/  STL [R1+0x3d8], R216 ;  /* 0x0003d8d801007387 */ /* 0x0007e20000100800 */
[----:B------:R-:W-:-:S02]  /*4800*/  WARPGROUP.DEPBAR.LE gsb0, 0x0 ;  /* 0x00008000000079c5 */ /* 0x000fc40000010000 */
[----:B------:R-:W-:Y:S01]  /*4810*/  WARPGROUP.ARRIVE ;  /* 0x00000000000079c5 */ /* 0x000fe20000000000 */
[----:B------:R-:W-:Y:S01]  /*4820*/  MOV R44, R88 ;  /* 0x00000058002c7202 */ /* 0x000fe20000000f00 */
[----:B------:R-:W-:Y:S01]  /*4830*/  IMAD.MOV.U32 R43, RZ, RZ, R89 ;  /* 0x000000ffff2b7224 */ /* 0x000fe200078e0059 */
[----:B------:R-:W-:Y:S01]  /*4840*/  MOV R42, R90 ;  /* 0x0000005a002a7202 */ /* 0x000fe20000000f00 */
[----:B------:R-:W-:Y:S01]  /*4850*/  IMAD.MOV.U32 R41, RZ, RZ, R91 ;  /* 0x000000ffff297224 */ /* 0x000fe200078e005b */
[----:B------:R-:W-:Y:S01]  /*4860*/  MOV R40, R92 ;  /* 0x0000005c00287202 */ /* 0x000fe20000000f00 */
[----:B------:R-:W-:Y:S01]  /*4870*/  QGMMA.64x128x32.F32.E4M3.E4M3 R152, gdesc[UR8], RZ, !UPT, gsb0 ;  /* 0x01e00000089879f3 */ /* 0x000fe2000c0008ff */
[----:B------:R-:W-:Y:S01]  /*4880*/  UIADD3 UR8, UR5, 0x400, URZ ;  /* 0x0000040005087890 */ /* 0x000fe2000fffe03f */
[----:B------:R-:W-:Y:S01]  /*4890*/  IMAD.MOV.U32 R39, RZ, RZ, R93 ;  /* 0x000000ffff277224 */ /* 0x000fe200078e005d */
[----:B------:R-:W-:Y:S01]  /*48a0*/  MOV R38, R94 ;  /* 0x0000005e00267202 */ /* 0x000fe20000000f00 */
        /* <DEDUP_REMOVED lines=14> */
[----:B----4-:R-:W-:Y:S01]  /*4990*/  IMAD.MOV.U32 R23, RZ, RZ, R109 ;  /* 0x000000ffff177224 */ /* 0x010fe200078e006d */
[----:B-1----:R-:W-:Y:S01]  /*49a0*/  MOV R22, R110 ;  /* 0x0000006e00167202 */ /* 0x002fe20000000f00 */
[----:B------:R-:W-:Y:S01]  /*49b0*/  IMAD.MOV.U32 R21, RZ, RZ, R111 ;  /* 0x000000ffff157224 */ /* 0x000fe200078e006f */
[----:B------:R-:W-:Y:S01]  /*49c0*/  MOV R20, R112 ;  /* 0x0000007000147202 */ /* 0x000fe20000000f00 */
[----:B--2---:R-:W-:Y:S01]  /*49d0*/  IMAD.MOV.U32 R19, RZ, RZ, R113 ;  /* 0x000000ffff137224 */ /* 0x004fe200078e0071 */
[----:B---3--:R-:W-:Y:S01]  /*49e0*/  MOV R18, R114 ;  /* 0x0000007200127202 */ /* 0x008fe20000000f00 */
        /* <DEDUP_REMOVED lines=17> */
[----:B------:R-:W-:Y:S01]  /*4b00*/  UMOV UR9, 0x40000040 ;  /* 0x4000004000097882 */ /* 0x000fe20000000000 */
        /* <DEDUP_REMOVED lines=32> */
[----:B------:R-:W-:-:S02]  /*4d10*/  WARPGROUP.DEPBAR.LE gsb0, 0x0 ;  /* 0x00008000000079c5 */ /* 0x000fc40000010000 */
[----:B------:R-:W-:Y:S01]  /*4d20*/  WARPGROUP.ARRIVE ;  /* 0x00000000000079c5 */ /* 0x000fe20000000000 */
[----:B------:R1:W-:Y:S04]  /*4d30*/  STL.64 [R1+0x3d0], R214 ;  /* 0x0003d0d601007387 */ /* 0x0003e80000100a00 */
[----:B------:R2:W-:Y:S01]  /*4d40*/  STL.64 [R1+0x3c8], R212 ;  /* 0x0003c8d401007387 */ /* 0x0005e20000100a00 */
[----:B------:R-:W-:Y:S01]  /*4d50*/  QGMMA.64x128x32.F32.E4M3.E4M3 R88, gdesc[UR8], RZ, !UPT, gsb0 ;  /* 0x01e00000085879f3 */ /* 0x000fe2000c0008ff */
[----:B------:R-:W-:Y:S02]  /*4d60*/  UIADD3 UR8, UR5, 0x600, URZ ;  /* 0x0000060005087890 */ /* 0x000fe4000fffe03f */
[----:B------:R3:W-:Y:S01]  /*4d70*/  STL.64 [R1+0x3c0], R210 ;  /* 0x0003c0d201007387 */ /* 0x0007e20000100a00 */
[----:B------:R-:W-:-:S03]  /*4d80*/  UMOV UR9, 0x40000040 ;  /* 0x4000004000097882 */ /* 0x000fc60000000000 */
[----:B------:R4:W-:Y:S01]  /*4d90*/  STL.64 [R1+0x3b8], R208 ;  /* 0x0003b8d001007387 */ /* 0x0009e20000100a00 */
[----:B-1----:R-:W-:Y:S01]  /*4da0*/  MOV R214, R14 ;  /* 0x0000000e00d67202 */ /* 0x002fe20000000f00 */
[----:B------:R-:W-:Y:S02]  /*4db0*/  IMAD.MOV.U32 R215, RZ, RZ, R13 ;  /* 0x000000ffffd77224 */ /* 0x000fe400078e000d */
[----:B------:R1:W-:Y:S01]  /*4dc0*/  STL.64 [R1+0x3b0], R206 ;  /* 0x0003b0ce01007387 */ /* 0x0003e20000100a00 */
[----:B--2---:R-:W-:Y:S01]  /*4dd0*/  MOV R212, R16 ;  /* 0x0000001000d47202 */ /* 0x004fe20000000f00 */
[----:B------:R-:W-:Y:S02]  /*4de0*/  IMAD.MOV.U32 R213, RZ, RZ, R15 ;  /* 0x000000ffffd57224 */ /* 0x000fe400078e000f */
[----:B------:R2:W-:Y:S01]  /*4df0*/  STL.64 [R1+0x3a8], R204 ;  /* 0x0003a8cc01007387 */ /* 0x0005e20000100a00 */
[----:B---3--:R-:W-:Y:S01]  /*4e00*/  MOV R210, R18 ;  /* 0x0000001200d27202 */ /* 0x008fe20000000f00 */
[----:B------:R-:W-:-:S02]  /*4e10*/  IMAD.MOV.U32 R211, RZ, RZ, R17 ;  /* 0x000000ffffd37224 */ /* 0x000fc400078e0011 */
[----:B------:R3:W-:Y:S01]  /*4e20*/  STL.64 [R1+0x3a0], R202 ;  /* 0x0003a0ca01007387 */ /* 0x0007e20000100a00 */
[----:B----4-:R-:W-:Y:S01]  /*4e30*/  MOV R208, R20 ;  /* 0x0000001400d07202 */ /* 0x010fe20000000f00 */
[----:B------:R-:W-:Y:S02]  /*4e40*/  IMAD.MOV.U32 R209, RZ, RZ, R19 ;  /* 0x000000ffffd17224 */ /* 0x000fe400078e0013 */
[----:B------:R4:W-:Y:S01]  /*4e50*/  STL.64 [R1+0x398], R200 ;  /* 0x000398c801007387 */ /* 0x0009e20000100a00 */
[----:B-1----:R-:W-:Y:S01]  /*4e60*/  MOV R206, R22 ;  /* 0x0000001600ce7202 */ /* 0x002fe20000000f00 */
[----:B------:R-:W-:Y:S02]  /*4e70*/  IMAD.MOV.U32 R207, RZ, RZ, R21 ;  /* 0x000000ffffcf7224 */ /* 0x000fe400078e0015 */
[----:B------:R1:W-:Y:S01]  /*4e80*/  STL.64 [R1+0x390], R198 ;  /* 0x000390c601007387 */ /* 0x0003e20000100a00 */
[----:B--2---:R-:W-:Y:S01]  /*4e90*/  MOV R204, R24 ;  /* 0x0000001800cc7202 */ /* 0x004fe20000000f00 */
[----:B------:R-:W-:-:S02]  /*4ea0*/  IMAD.MOV.U32 R205, RZ, RZ, R23 ;  /* 0x000000ffffcd7224 */ /* 0x000fc400078e0017 */
[----:B------:R2:W-:Y:S01]  /*4eb0*/  STL.64 [R1+0x388], R196 ;  /* 0x000388c401007387 */ /* 0x0005e20000100a00 */
[----:B---3--:R-:W-:Y:S01]  /*4ec0*/  MOV R202, R26 ;  /* 0x0000001a00ca7202 */ /* 0x008fe20000000f00 */
[----:B------:R-:W-:Y:S02]  /*4ed0*/  IMAD.MOV.U32 R203, RZ, RZ, R25 ;  /* 0x000000ffffcb7224 */ /* 0x000fe400078e0019 */
[----:B------:R3:W-:Y:S01]  /*4ee0*/  STL.64 [R1+0x380], R194 ;  /* 0x000380c201007387 */ /* 0x0007e20000100a00 */
[----:B----4-:R-:W-:Y:S01]  /*4ef0*/  MOV R200, R28 ;  /* 0x0000001c00c87202 */ /* 0x010fe20000000f00 */
[----:B------:R-:W-:Y:S02]  /*4f00*/  IMAD.MOV.U32 R201, RZ, RZ, R27 ;  /* 0x000000ffffc97224 */ /* 0x000fe400078e001b */
[----:B------:R4:W-:Y:S01]  /*4f10*/  STL.64 [R1+0x378], R192 ;  /* 0x000378c001007387 */ /* 0x0009e20000100a00 */
[----:B-1----:R-:W-:Y:S01]  /*4f20*/  MOV R198, R30 ;  /* 0x0000001e00c67202 */ /* 0x002fe20000000f00 */
[----:B------:R-:W-:-:S02]  /*4f30*/  IMAD.MOV.U32 R199, RZ, RZ, R29 ;  /* 0x000000ffffc77224 */ /* 0x000fc400078e001d */
[----:B------:R1:W-:Y:S01]  /*4f40*/  STL.64 [R1+0x370], R190 ;  /* 0x000370be01007387 */ /* 0x0003e20000100a00 */
[----:B--2---:R-:W-:Y:S01]  /*4f50*/  MOV R196, R32 ;  /* 0x0000002000c47202 */ /* 0x004fe20000000f00 */
[----:B------:R-:W-:Y:S02]  /*4f60*/  IMAD.MOV.U32 R197, RZ, RZ, R31 ;  /* 0x000000ffffc57224 */ /* 0x000fe400078e001f */
[----:B------:R2:W-:Y:S01]  /*4f70*/  STL.64 [R1+0x368], R188 ;  /* 0x000368bc01007387 */ /* 0x0005e20000100a00 */
[----:B---3--:R-:W-:Y:S01]  /*4f80*/  MOV R194, R34 ;  /* 0x0000002200c27202 */ /* 0x008fe20000000f00 */
[----:B------:R-:W-:Y:S02]  /*4f90*/  IMAD.MOV.U32 R195, RZ, RZ, R33 ;  /* 0x000000ffffc37224 */ /* 0x000fe400078e0021 */
[----:B------:R3:W-:Y:S01]  /*4fa0*/  STL.64 [R1+0x360], R186 ;  /* 0x000360ba01007387 */ /* 0x0007e20000100a00 */
[----:B----4-:R-:W-:Y:S01]  /*4fb0*/  MOV R192, R36 ;  /* 0x0000002400c07202 */ /* 0x010fe20000000f00 */
[----:B------:R-:W-:-:S02]  /*4fc0*/  IMAD.MOV.U32 R193, RZ, RZ, R35 ;  /* 0x000000ffffc17224 */ /* 0x000fc400078e0023 */
        /* <DEDUP_REMOVED lines=32> */
[----:B------:R-:W-:Y:S01]  /*51d0*/  IMAD.MOV.U32 R171, RZ, RZ, R57 ;  /* 0x000000ffffab7224 */ /* 0x000fe200078e0039 */
[----:B----4-:R-:W-:Y:S01]  /*51e0*/  MOV R168, R60 ;  /* 0x0000003c00a87202 */ /* 0x010fe20000000f00 */
[----:B------:R-:W-:Y:S01]  /*51f0*/  IMAD.MOV.U32 R169, RZ, RZ, R59 ;  /* 0x000000ffffa97224 */ /* 0x000fe200078e003b */
[----:B-1----:R-:W-:Y:S01]  /*5200*/  MOV R166, R62 ;  /* 0x0000003e00a67202 */ /* 0x002fe20000000f00 */
[----:B------:R-:W-:Y:S01]  /*5210*/  IMAD.MOV.U32 R167, RZ, RZ, R61 ;  /* 0x000000ffffa77224 */ /* 0x000fe200078e003d */
[----:B--2---:R-:W-:Y:S01]  /*5220*/  MOV R164, R64 ;  /* 0x0000004000a47202 */ /* 0x004fe20000000f00 */
[----:B------:R-:W-:Y:S01]  /*5230*/  IMAD.MOV.U32 R165, RZ, RZ, R63 ;  /* 0x000000ffffa57224 */ /* 0x000fe200078e003f */
[----:B------:R-:W-:-:S02]  /*5240*/  WARPGROUP.DEPBAR.LE gsb0, 0x0 ;  /* 0x00008000000079c5 */ /* 0x000fc40000010000 */
[----:B------:R-:W-:-:S06]  /*5250*/  WARPGROUP.ARRIVE ;  /* 0x00000000000079c5 */ /* 0x000fcc0000000000 */
[----:B------:R-:W-:Y:S01]  /*5260*/  QGMMA.64x128x32.F32.E4M3.E4M3 R24, gdesc[UR8], RZ, !UPT, gsb0 ;  /* 0x01e00000081879f3 */ /* 0x000fe2000c0008ff */
[----:B------:R-:W-:Y:S02]  /*5270*/  UIADD3 UR8, UR5, 0x2, URZ ;  /* 0x0000000205087890 */ /* 0x000fe4000fffe03f */
[----:B------:R-:W-:Y:S01]  /*5280*/  UIADD3 UR10, UR4, 0x2, URZ ;  /* 0x00000002040a7890 */ /* 0x000fe2000fffe03f */
[----:B------:R-:W-:Y:S01]  /*5290*/  UMOV UR9, 0x40000040 ;  /* 0x4000004000097882 */ /* 0x000fe20000000000 */
[----:B------:R-:W-:Y:S01]  /*52a0*/  UMOV UR11, 0x40000040 ;  /* 0x40000040000b7882 */ /* 0x000fe20000000000 */
[----:B------:R-:W-:Y:S02]  /*52b0*/  WARPGROUP.DEPBAR.LE gsb0, 0x0 ;  /* 0x00008000000079c5 */ /* 0x000fe40000010000 */
[----:B------:R-:W-:-:S06]  /*52c0*/  WARPGROUP.ARRIVE ;  /* 0x00000000000079c5 */ /* 0x000fcc0000000000 */
[----:B------:R-:W-:Y:S03]  /*52d0*/  QGMMA.64x128x32.F32.E4M3.E4M3 R164, gdesc[UR8], R164, gsb0 ;  /* 0x01e0000008a479f3 */ /* 0x000fe600080008a4 */
[----:B------:R-:W-:Y:S02]  /*52e0*/  WARPGROUP.DEPBAR.LE gsb0, 0x0 ;  /* 0x00008000000079c5 */ /* 0x000fe40000010000 */
[----:B------:R-:W-:Y:S04]  /*52f0*/  STL.64 [R1], R164 ;  /* 0x000000a401007387 */ /* 0x000fe80000100a00 */
[----:B------:R-:W-:Y:S04]  /*5300*/  STL.64 [R1+0x8], R166 ;  /* 0x000008a601007387 */ /* 0x000fe80000100a00 */
        /* <DEDUP_REMOVED lines=26> */
[----:B------:R1:W-:Y:S04]  /*54b0*/  STL.64 [R1+0xe0], R220 ;  /* 0x0000e0dc01007387 */ /* 0x0003e80000100a00 */
[----:B------:R-:W-:Y:S04]  /*54c0*/  STL.64 [R1+0xe8], R222 ;  /* 0x0000e8de01007387 */ /* 0x000fe80000100a00 */
[----:B------:R-:W-:Y:S04]  /*54d0*/  STL.64 [R1+0xf0], R224 ;  /* 0x0000f0e001007387 */ /* 0x000fe80000100a00 */
[----:B------:R-:W-:Y:S04]  /*54e0*/  STL.64 [R1+0xf8], R226 ;  /* 0x0000f8e201007387 */ /* 0x000fe80000100a00 */
[----:B-1----:R-:W2:Y:S04]  /*54f0*/  LDL.LU.64 R220, [R1+0x3e0] ;  /* 0x0003e00001dc7983 */ /* 0x002ea80000300a00 */
[----:B------:R-:W3:Y:S04]  /*5500*/  LDL.LU R218, [R1+0x3dc] ;  /* 0x0003dc0001da7983 */ /* 0x000ee80000300800 */
[----:B------:R-:W4:Y:S04]  /*5510*/  LDL.LU R216, [R1+0x3d8] ;  /* 0x0003d80001d87983 */ /* 0x000f280000300800 */
[----:B------:R-:W2:Y:S04]  /*5520*/  LDL.LU.64 R214, [R1+0x3d0] ;  /* 0x0003d00001d67983 */ /* 0x000ea80000300a00 */
        /* <DEDUP_REMOVED lines=24> */
[----:B------:R-:W2:Y:S01]  /*56b0*/  LDL.LU.64 R164, [R1+0x308] ;  /* 0x0003080001a47983 */ /* 0x000ea20000300a00 */
[----:B------:R-:W-:Y:S01]  /*56c0*/  UIADD3 UR8, UR5, 0x202, URZ ;  /* 0x0000020205087890 */ /* 0x000fe2000fffe03f */
[----:B------:R-:W-:Y:S01]  /*56d0*/  UMOV UR9, 0x40000040 ;  /* 0x4000004000097882 */ /* 0x000fe20000000000 */
[----:B--2---:R-:W-:-:S07]  /*56e0*/  WARPGROUP.ARRIVE ;  /* 0x00000000000079c5 */ /* 0x004fce0000000000 */
[----:B------:R-:W-:Y:S01]  /*56f0*/  QGMMA.64x128x32.F32.E4M3.E4M3 R152, gdesc[UR8], R152, gsb0 ;  /* 0x01e00000089879f3 */ /* 0x000fe20008000898 */
[----:B------:R-:W-:Y:S02]  /*5700*/  UIADD3 UR8, UR5, 0x402, URZ ;  /* 0x0000040205087890 */ /* 0x000fe4000fffe03f */
[----:B------:R-:W-:Y:S02]  /*5710*/  WARPGROUP.DEPBAR.LE gsb0, 0x0 ;  /* 0x00008000000079c5 */ /* 0x000fe40000010000 */
        /* <DEDUP_REMOVED lines=32> */
[----:B-1----:R-:W2:Y:S04]  /*5920*/  LDL.LU.64 R152, [R1] ;  /* 0x0000000001987983 */ /* 0x002ea80000300a00 */
        /* <DEDUP_REMOVED lines=31> */
[----:B------:R-:W-:Y:S01]  /*5b20*/  WARPGROUP.ARRIVE ;  /* 0x00000000000079c5 */ /* 0x000fe20000000000 */
[----:B------:R-:W-:-:S05]  /*5b30*/  UMOV UR9, 0x40000040 ;  /* 0x4000004000097882 */ /* 0x000fca0000000000 */
[----:B------:R-:W-:Y:S01]  /*5b40*/  QGMMA.64x128x32.F32.E4M3.E4M3 R88, gdesc[UR8], R88, gsb0 ;  /* 0x01e00000085879f3 */ /* 0x000fe20008000858 */
[----:B------:R-:W-:Y:S01]  /*5b50*/  UIADD3 UR8, UR5, 0x602, URZ ;  /* 0x0000060205087890 */ /* 0x000fe2000fffe03f */
[----:B------:R-:W-:Y:S01]  /*5b60*/  UMOV UR9, 0x40000040 ;  /* 0x4000004000097882 */ /* 0x000fe20000000000 */
[----:B------:R-:W-:Y:S02]  /*5b70*/  WARPGROUP.DEPBAR.LE gsb0, 0x0 ;  /* 0x00008000000079c5 */ /* 0x000fe40000010000 */
[----:B------:R-:W-:-:S07]  /*5b80*/  WARPGROUP.ARRIVE ;  /* 0x00000000000079c5 */ /* 0x000fce0000000000 */
[----:B------:R-:W-:Y:S01]  /*5b90*/  QGMMA.64x128x32.F32.E4M3.E4M3 R24, gdesc[UR8], R24, gsb0 ;  /* 0x01e00000081879f3 */ /* 0x000fe20008000818 */
[----:B------:R-:W-:Y:S02]  /*5ba0*/  UIADD3 UR8, UR5, 0x4, URZ ;  /* 0x0000000405087890 */ /* 0x000fe4000fffe03f */
[----:B------:R-:W-:Y:S01]  /*5bb0*/  UIADD3 UR10, UR4, 0x4, URZ ;  /* 0x00000004040a7890 */ /* 0x000fe2000fffe03f */
[----:B------:R-:W-:Y:S01]  /*5bc0*/  UMOV UR9, 0x40000040 ;  /* 0x4000004000097882 */ /* 0x000fe20000000000 */
[----:B------:R-:W-:Y:S01]  /*5bd0*/  UMOV UR11, 0x40000040 ;  /* 0x40000040000b7882 */ /* 0x000fe20000000000 */
[----:B------:R-:W-:Y:S02]  /*5be0*/  WARPGROUP.DEPBAR.LE gsb0, 0x0 ;  /* 0x00008000000079c5 */ /* 0x000fe40000010000 */
[----:B--2---:R-:W-:-:S06]  /*5bf0*/  WARPGROUP.ARRIVE ;  /* 0x00000000000079c5 */ /* 0x004fcc0000000000 */
[----:B------:R-:W-:Y:S03]  /*5c00*/  QGMMA.64x128x32.F32.E4M3.E4M3 R152, gdesc[UR8], R152, gsb0 ;  /* 0x01e00000089879f3 */ /* 0x000fe60008000898 */
[----:B------:R-:W-:Y:S02]  /*5c10*/  WARPGROUP.DEPBAR.LE gsb0, 0x0 ;  /* 0x00008000000079c5 */ /* 0x000fe40000010000 */
[----:B------:R-:W-:Y:S01]  /*5c20*/  STL.64 [R1], R152 ;  /* 0x0000009801007387 */ /* 0x000fe20000100a00 */
[----:B------:R-:W-:Y:S01]  /*5c30*/  IMAD.MOV.U32 R2, RZ, RZ, R214 ;  /* 0x000000ffff027224 */ /* 0x000fe200078e00d6 */
[----:B------:R-:W-:Y:S01]  /*5c40*/  MOV R0, R215 ;  /* 0x000000d700007202 */ /* 0x000fe20000000f00 */
[----:B------:R-:W-:Y:S01]  /*5c50*/  IMAD.MOV.U32 R7, RZ, RZ, R212 ;  /* 0x000000ffff077224 */ /* 0x000fe200078e00d4 */
[----:B------:R-:W-:Y:S01]  /*5c60*/  STL.64 [R1+0x8], R154 ;  /* 0x0000089a01007387 */ /* 0x000fe20000100a00 */
[----:B------:R-:W-:Y:S01]  /*5c70*/  MOV R3, R213 ;  /* 0x000000d500037202 */ /* 0x000fe20000000f00 */
[----:B------:R-:W-:Y:S01]  /*5c80*/  IMAD.MOV.U32 R9, RZ, RZ, R210 ;  /* 0x000000ffff097224 */ /* 0x000fe200078e00d2 */
[----:B------:R-:W-:Y:S01]  /*5c90*/  MOV R8, R211 ;  /* 0x000000d300087202 */ /* 0x000fe20000000f00 */
[----:B------:R-:W-:Y:S01]  /*5ca0*/  STL.64 [R1+0x10], R156 ;  /* 0x0000109c01007387 */ /* 0x000fe20000100a00 */
        /* <DEDUP_REMOVED lines=32> */
[----:B------:R-:W-:-:S03]  /*5eb0*/  MOV R23, R185 ;  /* 0x000000b900177202 */ /* 0x000fc60000000f00 */
[----:B------:R-:W-:Y:S04]  /*5ec0*/  STL.64 [R1+0x58], R174 ;  /* 0x000058ae01007387 */ /* 0x000fe80000100a00 */
[----:B------:R-:W-:Y:S04]  /*5ed0*/  STL.64 [R1+0x60], R176 ;  /* 0x000060b001007387 */ /* 0x000fe80000100a00 */
[----:B------:R-:W-:Y:S04]  /*5ee0*/  STL.64 [R1+0x68], R178 ;  /* 0x000068b201007387 */ /* 0x000fe80000100a00 */
[----:B------:R-:W-:Y:S04]  /*5ef0*/  STL.64 [R1+0x70], R180 ;  /* 0x000070b401007387 */ /* 0x000fe80000100a00 */
[----:B------:R-:W-:Y:S04]  /*5f00*/  STL.64 [R1+0x78], R182 ;  /* 0x000078b601007387 */ /* 0x000fe80000100a00 */
[----:B------:R1:W-:Y:S04]  /*5f10*/  STL [R1+0x80], R184 ;  /* 0x000080b801007387 */ /* 0x0003e80000100800 */
        /* <DEDUP_REMOVED lines=15> */
[----:B-1----:R-:W2:Y:S04]  /*6010*/  LDL.LU.64 R184, [R1+0x288] ;  /* 0x0002880001b87983 */ /* 0x002ea80000300a00 */
        /* <DEDUP_REMOVED lines=17> */
[----:B------:R-:W-:-:S02]  /*6130*/  UMOV UR9, 0x40000040 ;  /* 0x4000004000097882 */ /* 0x000fc40000000000 */
[----:B------:R-:W-:Y:S04]  /*6140*/  STL.64 [R1+0x1d8], R220 ;  /* 0x0001d8dc01007387 */ /* 0x000fe80000100a00 */
[----:B---3--:R-:W-:Y:S04]  /*6150*/  STL [R1+0x1d4], R218 ;  /* 0x0001d4da01007387 */ /* 0x008fe80000100800 */
[----:B----4-:R-:W-:Y:S01]  /*6160*/  STL [R1+0x1d0], R216 ;  /* 0x0001d0d801007387 */ /* 0x010fe20000100800 */
[----:B--2---:R-:W-:-:S06]  /*6170*/  WARPGROUP.ARRIVE ;  /* 0x00000000000079c5 */ /* 0x004fcc0000000000 */
        /* <DEDUP_REMOVED lines=29> */
[----:B-1----:R-:W2:Y:S04]  /*6350*/  LDL.LU R164, [R1] ;  /* 0x0000000001a47983 */ /* 0x002ea80000300800 */
[----:B------:R-:W2:Y:S04]  /*6360*/  LDL.LU R165, [R1+0x4] ;  /* 0x0000040001a57983 */ /* 0x000ea80000300800 */
        /* <DEDUP_REMOVED lines=30> */
[----:B------:R-:W2:Y:S01]  /*6550*/  LDL.LU R196, [R1+0x80] ;  /* 0x0000800001c47983 */ /* 0x000ea20000300800 */
[----:B------:R-:W-:Y:S01]  /*6560*/  WARPGROUP.ARRIVE ;  /* 0x00000000000079c5 */ /* 0x000fe20000000000 */
[----:B------:R-:W-:Y:S01]  /*6570*/  UMOV UR9, 0x40000040 ;  /* 0x4000004000097882 */ /* 0x000fe20000000000 */
[----:B------:R-:W-:Y:S01]  /*6580*/  MOV R206, R227 ;  /* 0x000000e300ce7202 */ /* 0x000fe20000000f00 */
[----:B------:R-:W-:Y:S01]  /*6590*/  IMAD.MOV.U32 R207, RZ, RZ, R226 ;  /* 0x000000ffffcf7224 */ /* 0x000fe200078e00e2 */
[----:B------:R-:W-:Y:S01]  /*65a0*/  MOV R208, R225 ;  /* 0x000000e100d07202 */ /* 0x000fe20000000f00 */
[----:B------:R-:W-:Y:S01]  /*65b0*/  IMAD.MOV.U32 R209, RZ, RZ, R224 ;  /* 0x000000ffffd17224 */ /* 0x000fe200078e00e0 */
[----:B------:R-:W-:Y:S01]  /*65c0*/  QGMMA.64x128x32.F32.E4M3.E4M3 R88, gdesc[UR8], R88, gsb0 ;  /* 0x01e00000085879f3 */ /* 0x000fe20008000858 */
[----:B------:R-:W-:Y:S01]  /*65d0*/  UIADD3 UR8, UR5, 0x604, URZ ;  /* 0x0000060405087890 */ /* 0x000fe2000fffe03f */
[----:B------:R-:W-:Y:S01]  /*65e0*/  MOV R210, R223 ;  /* 0x000000df00d27202 */ /* 0x000fe20000000f00 */
[----:B------:R-:W-:Y:S01]  /*65f0*/  UMOV UR9, 0x40000040 ;  /* 0x4000004000097882 */ /* 0x000fe20000000000 */
        /* <DEDUP_REMOVED lines=22> */
[----:B------:R-:W-:-:S02]  /*6760*/  WARPGROUP.DEPBAR.LE gsb0, 0x0 ;  /* 0x00008000000079c5 */ /* 0x000fc40000010000 */
[----:B------:R-:W-:Y:S01]  /*6770*/  WARPGROUP.ARRIVE ;  /* 0x00000000000079c5 */ /* 0x000fe20000000000 */
[----:B------:R-:W-:Y:S01]  /*6780*/  IMAD.MOV.U32 R223, RZ, RZ, R8 ;  /* 0x000000ffffdf7224 */ /* 0x000fe200078e0008 */
[----:B------:R-:W-:Y:S01]  /*6790*/  MOV R226, R2 ;  /* 0x0000000200e27202 */ /* 0x000fe20000000f00 */
[----:B------:R-:W-:Y:S01]  /*67a0*/  IMAD.MOV.U32 R225, RZ, RZ, R3 ;  /* 0x000000ffffe17224 */ /* 0x000fe200078e0003 */
[----:B------:R1:W5:Y:S02]  /*67b0*/  LDL.LU R23, [R1+0x200] ;  /* 0x0002000001177983 */ /* 0x0003640000300800 */
[----:B------:R-:W-:Y:S01]  /*67c0*/  QGMMA.64x128x32.F32.E4M3.E4M3 R24, gdesc[UR8], R24, gsb0 ;  /* 0x01e00000081879f3 */ /* 0x000fe20008000818 */
[----:B------:R-:W-:Y:S01]  /*67d0*/  IMAD.MOV.U32 R227, RZ, RZ, R0 ;  /* 0x000000ffffe37224 */ /* 0x000fe200078e0000 */
[----:B------:R-:W-:Y:S01]  /*67e0*/  UIADD3 UR8, UR5, 0x6, URZ ;  /* 0x0000000605087890 */ /* 0x000fe2000fffe03f */
[----:B------:R1:W5:Y:S01]  /*67f0*/  LDL.LU R22, [R1+0x1fc] ;  /* 0x0001fc0001167983 */ /* 0x0003620000300800 */
[----:B------:R-:W-:Y:S01]  /*6800*/  UIADD3 UR10, UR4, 0x6, URZ ;  /* 0x00000006040a7890 */ /* 0x000fe2000fffe03f */
[----:B------:R-:W-:Y:S01]  /*6810*/  UMOV UR9, 0x40000040 ;  /* 0x4000004000097882 */ /* 0x000fe20000000000 */
[----:B------:R-:W-:Y:S01]  /*6820*/  UMOV UR11, 0x40000040 ;  /* 0x40000040000b7882 */ /* 0x000fe20000000000 */
[----:B------:R1:W5:Y:S04]  /*6830*/  LDL.LU R19, [R1+0x1f8] ;  /* 0x0001f80001137983 */ /* 0x0003680000300800 */
[----:B------:R1:W5:Y:S04]  /*6840*/  LDL.LU R18, [R1+0x1f4] ;  /* 0x0001f40001127983 */ /* 0x0003680000300800 */
[----:B------:R1:W5:Y:S04]  /*6850*/  LDL.LU R17, [R1+0x1f0] ;  /* 0x0001f00001117983 */ /* 0x0003680000300800 */
[----:B------:R1:W5:Y:S04]  /*6860*/  LDL.LU R16, [R1+0x1ec] ;  /* 0x0001ec0001107983 */ /* 0x0003680000300800 */
[----:B------:R1:W5:Y:S04]  /*6870*/  LDL.LU R6, [R1+0x1e8] ;  /* 0x0001e80001067983 */ /* 0x0003680000300800 */
[----:B------:R1:W5:Y:S04]  /*6880*/  LDL.LU R5, [R1+0x1e4] ;  /* 0x0001e40001057983 */ /* 0x0003680000300800 */
[----:B------:R1:W5:Y:S01]  /*6890*/  LDL.LU R4, [R1+0x1e0] ;  /* 0x0001e00001047983 */ /* 0x0003620000300800 */
[----:B------:R-:W-:-:S02]  /*68a0*/  WARPGROUP.DEPBAR.LE gsb0, 0x0 ;  /* 0x00008000000079c5 */ /* 0x000fc40000010000 */
[----:B--2---:R-:W-:-:S06]  /*68b0*/  WARPGROUP.ARRIVE ;  /* 0x00000000000079c5 */ /* 0x004fcc0000000000 */
        /* <DEDUP_REMOVED lines=31> */
[----:B------:R1:W-:Y:S04]  /*6ab0*/  STL.64 [R1+0xe8], R222 ;  /* 0x0000e8de01007387 */ /* 0x0003e80000100a00 */
[----:B------:R1:W-:Y:S04]  /*6ac0*/  STL.64 [R1+0xf0], R224 ;  /* 0x0000f0e001007387 */ /* 0x0003e80000100a00 */
[----:B------:R1:W-:Y:S04]  /*6ad0*/  STL.64 [R1+0xf8], R226 ;  /* 0x0000f8e201007387 */ /* 0x0003e80000100a00 */
[----:B--2---:R1:W5:Y:S04]  /*6ae0*/  LDL.LU.64 R220, [R1+0x1d8] ;  /* 0x0001d80001dc7983 */ /* 0x0043680000300a00 */
[----:B------:R1:W5:Y:S04]  /*6af0*/  LDL.LU R218, [R1+0x1d4] ;  /* 0x0001d40001da7983 */ /* 0x0003680000300800 */
[----:B------:R1:W5:Y:S04]  /*6b00*/  LDL.LU R216, [R1+0x1d0] ;  /* 0x0001d00001d87983 */ /* 0x0003680000300800 */
        /* <DEDUP_REMOVED lines=30> */
[----:B------:R-:W-:Y:S01]  /*6cf0*/  UIADD3 UR8, UR5, 0x406, URZ ;  /* 0x0000040605087890 */ /* 0x000fe2000fffe03f */
[----:B------:R-:W-:Y:S01]  /*6d00*/  UMOV UR9, 0x40000040 ;  /* 0x4000004000097882 */ /* 0x000fe20000000000 */
[----:B------:R-:W-:Y:S02]  /*6d10*/  WARPGROUP.DEPBAR.LE gsb0, 0x0 ;  /* 0x00008000000079c5 */ /* 0x000fe40000010000 */
[----:B------:R-:W-:-:S07]  /*6d20*/  WARPGROUP.ARRIVE ;  /* 0x00000000000079c5 */ /* 0x000fce0000000000 */
[----:B------:R-:W-:Y:S01]  /*6d30*/  QGMMA.64x128x32.F32.E4M3.E4M3 R88, gdesc[UR8], R88, gsb0 ;  /* 0x01e00000085879f3 */ /* 0x000fe20008000858 */
[----:B------:R-:W-:Y:S01]  /*6d40*/  UIADD3 UR8, UR5, 0x606, URZ ;  /* 0x0000060605087890 */ /* 0x000fe2000fffe03f */
[----:B------:R-:W-:Y:S01]  /*6d50*/  UMOV UR9, 0x40000040 ;  /* 0x4000004000097882 */ /* 0x000fe20000000000 */
[----:B------:R-:W-:-:S04]  /*6d60*/  UIADD3 UR5, UR40, 0x1, URZ ;  /* 0x0000000128057890 */ /* 0x000fc8000fffe03f */
[----:B------:R-:W-:-:S04]  /*6d70*/  UISETP.NE.AND UP0, UPT, UR5, 0x4, UPT ;  /* 0x000000040500788c */ /* 0x000fc8000bf05270 */
[----:B------:R-:W-:Y:S02]  /*6d80*/  USEL UR4, URZ, 0x1, UP0 ;  /* 0x000000013f047887 */ /* 0x000fe40008000000 */
[----:B------:R-:W-:Y:S02]  /*6d90*/  USEL UR5, UR5, URZ, UP0 ;  /* 0x0000003f05057287 */ /* 0x000fe40008000000 */
[----:B------:R-:W-:-:S06]  /*6da0*/  ULOP3.LUT UR4, UR41, UR4, URZ, 0x3c, !UPT ;  /* 0x0000000429047292 */ /* 0x000fcc000f8e3c3f */
[----:B------:R-:W-:Y:S01]  /*6db0*/  MOV R0, UR4 ;  /* 0x0000000400007c02 */ /* 0x000fe20008000f00 */
[----:B------:R-:W-:Y:S01]  /*6dc0*/  UMOV UR4, 0x1 ;  /* 0x0000000100047882 */ /* 0x000fe20000000000 */
[----:B------:R-:W-:Y:S02]  /*6dd0*/  WARPGROUP.DEPBAR.LE gsb0, 0x0 ;  /* 0x00008000000079c5 */ /* 0x000fe40000010000 */
[----:B------:R-:W-:-:S06]  /*6de0*/  WARPGROUP.ARRIVE ;  /* 0x00000000000079c5 */ /* 0x000fcc0000000000 */
[----:B-1----:R-:W-:Y:S03]  /*6df0*/  QGMMA.64x128x32.F32.E4M3.E4M3 R24, gdesc[UR8], R24, gsb0 ;  /* 0x01e00000081879f3 */ /* 0x002fe60008000818 */
[----:B------:R-:W-:Y:S02]  /*6e00*/  WARPGROUP.DEPBAR.LE gsb0, 0x0 ;  /* 0x00008000000079c5 */ /* 0x000fe40000010000 */
.L_x_34:
[----:B------:R-:W-:-:S04]  /*6e10*/  UISETP.LT.AND UP0, UPT, UR16, 0x1, UPT ;  /* 0x000000011000788c */ /* 0x000fc8000bf01270 */
[----:B------:R-:W-:-:S04]  /*6e20*/  USEL UR6, UR16, 0x1, UP0 ;  /* 0x0000000110067887 */ /* 0x000fc80008000000 */
[----:B------:R-:W-:-:S04]  /*6e30*/  UIADD3 UR16, UR16, -UR6, URZ ;  /* 0x8000000610107290 */ /* 0x000fc8000fffe03f */
[----:B------:R-:W-:-:S06]  /*6e40*/  UISETP.GE.AND UP0, UPT, UR16, 0x1, UPT ;  /* 0x000000011000788c */ /* 0x000fcc000bf06270 */
[----:B------:R-:W-:-:S13]  /*6e50*/  PLOP3.LUT P0, PT, PT, PT, UP0, 0x80, 0x0 ;  /* 0x000000000000781c */ /* 0x000fda0003f0f008 */
[----:B------:R-:W-:Y:S05]  /*6e60*/  @!P0 BRA `(.L_x_39) ;  /* 0x0000002c00d08947 */ /* 0x000fea0003800000 */
[----:B------:R-:W-:Y:S01]  /*6e70*/  IMAD.U32 R2, RZ, RZ, UR16 ;  /* 0x00000010ff027e24 */ /* 0x000fe2000f8e00ff */
[----:B------:R-:W-:-:S06]  /*6e80*/  UMOV UR6, UR40 ;  /* 0x0000002800067c82 */ /* 0x000fcc0008000000 */
.L_x_46:
[----:B------:R-:W-:-:S06]  /*6e90*/  UISETP.NE.AND UP0, UPT, UR43, 0x3, UPT ;  /* 0x000000032b00788c */ /* 0x000fcc000bf05270 */
[----:B------:R-:W-:-:S13]  /*6ea0*/  PLOP3.LUT P1, PT, PT, PT, UP0, 0x80, 0x0 ;  /* 0x000000000000781c */ /* 0x000fda0003f2f008 */
[----:B------:R-:W-:Y:S05]  /*6eb0*/  @!P1 BRA `(.L_x_40) ;  /* 0x0000000000049947 */ /* 0x000fea0003800000 */
[----:B------:R-:W-:Y:S01]  /*6ec0*/  BPT.TRAP 0x1 ;  /* 0x000000040000795c */ /* 0x000fe20000300000 */
.L_x_40:
[----:B------:R-:W-:Y:S01]  /*6ed0*/  ULEA UR7, UR5, UR47, 0x3 ;  /* 0x0000002f05077291 */ /* 0x000fe2000f8e183f */
[----:B------:R-:W-:-:S08]  /*6ee0*/  SHF.L.U32 R3, R0, 0x1f, RZ ;  /* 0x0000001f00037819 */ /* 0x000fd000000006ff */
[----:B------:R1:W3:Y:S01]  /*6ef0*/  SYNCS.PHASECHK.TRANS64.TRYWAIT P0, [UR7+0x34480], R3 ;  /* 0x03448003ff0075a7 */ /* 0x0002e20008000147 */
[----:B------:R-:W-:Y:S05]  /*6f00*/  @!P1 BRA `(.L_x_41) ;  /* 0x0000000000049947 */ /* 0x000fea0003800000 */
[----:B------:R-:W-:Y:S01]  /*6f10*/  BPT.TRAP 0x1 ;  /* 0x000000040000795c */ /* 0x000fe20000300000 */
.L_x_41:
[----:B---3--:R-:W-:Y:S05]  /*6f20*/  @P0 BRA `(.L_x_42) ;  /* 0x0000000000080947 */ /* 0x008fea0003800000 */
[----:B------:R-:W3:Y:S02]  /*6f30*/  SYNCS.PHASECHK.TRANS64.TRYWAIT P0, [UR7+0x34480], R3 ;  /* 0x03448003ff0075a7 */ /* 0x000ee40008000147 */
[----:B---3--:R-:W-:Y:S05]  /*6f40*/  @!P0 BRA `(.L_x_43) ;  /* 0x0000010000848947 */ /* 0x008fea0003800000 */
.L_x_42:
        /* <DEDUP_REMOVED lines=32> */
[----:B----4-:R-:W4:Y:S04]  /*7150*/  LDL.LU.64 R24, [R1] ;  /* 0x0000000001187983 */ /* 0x010f280000300a00 */
[----:B------:R-:W4:Y:S04]  /*7160*/  LDL.LU.64 R26, [R1+0x8] ;  /* 0x00000800011a7983 */ /* 0x000f280000300a00 */
        /* <DEDUP_REMOVED lines=29> */
[----:B------:R-:W4:Y:S01]  /*7340*/  LDL.LU.64 R86, [R1+0xf8] ;  /* 0x0000f80001567983 */ /* 0x000f220000300a00 */
[----:B------:R-:W-:-:S02]  /*7350*/  UIADD3 UR8, UR47, 0x20000, URZ ;  /* 0x000200002f087890 */ /* 0x000fc4000fffe03f */
[----:B------:R-:W-:Y:S01]  /*7360*/  USHF.R.U32.HI UR7, URZ, 0x4, UR47 ;  /* 0x000000043f077899 */ /* 0x000fe2000801162f */
[----:B-----5:R-:W-:Y:S01]  /*7370*/  STL [R1+0x208], R23 ;  /* 0x0002081701007387 */ /* 0x020fe20000100800 */
[----:B------:R-:W-:Y:S02]  /*7380*/  USHF.R.U32.HI UR8, URZ, 0x4, UR8 ;  /* 0x000000043f087899 */ /* 0x000fe40008011608 */
[----:B------:R-:W-:Y:S01]  /*7390*/  ULOP3.LUT UR7, UR7, 0x3fff, URZ, 0xc0, !UPT ;  /* 0x00003fff07077892 */ /* 0x000fe2000f8ec03f */
[----:B------:R-:W-:Y:S01]  /*73a0*/  STL [R1+0x204], R22 ;  /* 0x0002041601007387 */ /* 0x000fe20000100800 */
[----:B------:R-:W-:Y:S02]  /*73b0*/  ULOP3.LUT UR8, UR8, 0x3fff, URZ, 0xc0, !UPT ;  /* 0x00003fff08087892 */ /* 0x000fe4000f8ec03f */
[----:B------:R-:W-:Y:S01]  /*73c0*/  ULOP3.LUT UR7, UR7, 0x10000, URZ, 0xfc, !UPT ;  /* 0x0001000007077892 */ /* 0x000fe2000f8efc3f */
[----:B------:R-:W-:Y:S01]  /*73d0*/  STL [R1+0x200], R19 ;  /* 0x0002001301007387 */ /* 0x000fe20000100800 */
[----:B------:R-:W-:-:S02]  /*73e0*/  ULOP3.LUT UR9, UR8, 0x10000, URZ, 0xfc, !UPT ;  /* 0x0001000008097892 */ /* 0x000fc4000f8efc3f */
[----:B------:R-:W-:Y:S01]  /*73f0*/  UISETP.NE.U32.AND UP0, UPT, UR4, URZ, UPT ;  /* 0x0000003f0400728c */ /* 0x000fe2000bf05070 */
[----:B------:R-:W-:Y:S01]  /*7400*/  STL [R1+0x1fc], R18 ;  /* 0x0001fc1201007387 */ /* 0x000fe20000100800 */
[----:B------:R-:W-:Y:S02]  /*7410*/  ULEA UR8, UR5, UR7, 0xb ;  /* 0x0000000705087291 */ /* 0x000fe4000f8e583f */
[----:B------:R-:W-:Y:S01]  /*7420*/  ULEA UR7, UR5, UR9, 0xa ;  /* 0x0000000905077291 */ /* 0x000fe2000f8e503f */
[----:B------:R-:W-:Y:S01]  /*7430*/  STL [R1+0x1f8], R17 ;  /* 0x0001f81101007387 */ /* 0x000fe20000100800 */
[----:B------:R-:W-:Y:S01]  /*7440*/  UMOV UR11, 0x40000040 ;  /* 0x40000040000b7882 */ /* 0x000fe20000000000 */
[----:B------:R-:W-:-:S04]  /*7450*/  UMOV UR9, 0x40000040 ;  /* 0x4000004000097882 */ /* 0x000fc80000000000 */
[----:B------:R-:W-:Y:S01]  /*7460*/  UMOV UR10, UR7 ;  /* 0x00000007000a7c82 */ /* 0x000fe20008000000 */
[----:B------:R-:W-:Y:S01]  /*7470*/  UIADD3 UR12, UR8, 0x200, URZ ;  /* 0x00000200080c7890 */ /* 0x000fe2000fffe03f */
[----:B------:R-:W-:Y:S01]  /*7480*/  STL [R1+0x1f4], R16 ;  /* 0x0001f41001007387 */ /* 0x000fe20000100800 */
[----:B------:R-:W-:Y:S01]  /*7490*/  UMOV UR14, UR10 ;  /* 0x0000000a000e7c82 */ /* 0x000fe20008000000 */
[----:B------:R-:W-:Y:S01]  /*74a0*/  UMOV UR15, UR11 ;  /* 0x0000000b000f7c82 */ /* 0x000fe20008000000 */
[----:B------:R-:W-:Y:S01]  /*74b0*/  UMOV UR13, 0x40000040 ;  /* 0x40000040000d7882 */ /* 0x000fe20000000000 */
[----:B------:R-:W-:Y:S04]  /*74c0*/  STL [R1+0x1f0], R6 ;  /* 0x0001f00601007387 */ /* 0x000fe80000100800 */
[----:B------:R-:W-:Y:S04]  /*74d0*/  STL [R1+0x1ec], R5 ;  /* 0x0001ec0501007387 */ /* 0x000fe80000100800 */
[----:B------:R-:W-:Y:S04]  /*74e0*/  STL [R1+0x1e8], R4 ;  /* 0x0001e80401007387 */ /* 0x000fe80000100800 */
[----:B------:R1:W-:Y:S04]  /*74f0*/  STL [R1+0x1e4], R2 ;  /* 0x0001e40201007387 */ /* 0x0003e80000100800 */
[----:B------:R2:W-:Y:S01]  /*7500*/  STL [R1+0x1e0], R0 ;  /* 0x0001e00001007387 */ /* 0x0005e20000100800 */
[----:B----4-:R-:W-:-:S06]  /*7510*/  WARPGROUP.ARRIVE ;  /* 0x00000000000079c5 */ /* 0x010fcc0000000000 */
[----:B------:R-:W-:Y:S03]  /*7520*/  QGMMA.64x128x32.F32.E4M3.E4M3 R24, gdesc[UR8], R24, UP0, gsb0 ;  /* 0x01e00000081879f3 */ /* 0x000fe6000b800818 */
[----:B------:R-:W-:Y:S02]  /*7530*/  WARPGROUP.DEPBAR.LE gsb0, 0x0 ;  /* 0x00008000000079c5 */ /* 0x000fe40000010000 */
[----:B------:R-:W-:Y:S01]  /*7540*/  WARPGROUP.ARRIVE ;  /* 0x00000000000079c5 */ /* 0x000fe20000000000 */
[----:B------:R-:W-:Y:S01]  /*7550*/  STL.64 [R1], R24 ;  /* 0x0000001801007387 */ /* 0x000fe20000100a00 */
[----:B-1----:R-:W-:Y:S01]  /*7560*/  IMAD.MOV.U32 R2, RZ, RZ, R86 ;  /* 0x000000ffff027224 */ /* 0x002fe200078e0056 */
[----:B--2---:R-:W-:Y:S01]  /*7570*/  MOV R0, R87 ;  /* 0x0000005700007202 */ /* 0x004fe20000000f00 */
[----:B------:R-:W-:Y:S01]  /*7580*/  IMAD.MOV.U32 R4, RZ, RZ, R84 ;  /* 0x000000ffff047224 */ /* 0x000fe200078e0054 */
[----:B------:R-:W-:Y:S02]  /*7590*/  STL.64 [R1+0x8], R26 ;  /* 0x0000081a01007387 */ /* 0x000fe40000100a00 */
[----:B------:R-:W-:Y:S01]  /*75a0*/  QGMMA.64x128x32.F32.E4M3.E4M3 R152, gdesc[UR12], R152, UP0, gsb0 ;  /* 0x01e000000c9879f3 */ /* 0x000fe2000b800898 */
[----:B---3--:R-:W-:Y:S01]  /*75b0*/  MOV R3, R85 ;  /* 0x0000005500037202 */ /* 0x008fe20000000f00 */
        /* <DEDUP_REMOVED lines=34> */
[----:B------:R-:W-:-:S02]  /*77e0*/  MOV R225, R59 ;  /* 0x0000003b00e17202 */ /* 0x000fc40000000f00 */
[----:B------:R-:W-:Y:S01]  /*77f0*/  MOV R227, R57 ;  /* 0x0000003900e37202 */ /* 0x000fe20000000f00 */
        /* <DEDUP_REMOVED lines=38> */
[----:B------:R-:W-:-:S03]  /*7a60*/  WARPGROUP.DEPBAR.LE gsb0, 0x0 ;  /* 0x00008000000079c5 */ /* 0x000fc60000010000 */
[----:B------:R-:W-:Y:S04]  /*7a70*/  STL.64 [R1+0x3e8], R220 ;  /* 0x0003e8dc01007387 */ /* 0x000fe80000100a00 */
[----:B------:R-:W-:Y:S04]  /*7a80*/  STL [R1+0x3e4], R218 ;  /* 0x0003e4da01007387 */ /* 0x000fe80000100800 */
[----:B------:R-:W-:Y:S04]  /*7a90*/  STL [R1+0x3e0], R216 ;  /* 0x0003e0d801007387 */ /* 0x000fe80000100800 */
        /* <DEDUP_REMOVED lines=26> */
[----:B-1----:R-:W3:Y:S04]  /*7c40*/  LDL.LU R164, [R1] ;  /* 0x0000000001a47983 */ /* 0x002ee80000300800 */
[----:B------:R-:W3:Y:S04]  /*7c50*/  LDL.LU R165, [R1+0x4] ;  /* 0x0000040001a57983 */ /* 0x000ee80000300800 */
        /* <DEDUP_REMOVED lines=30> */
[----:B------:R-:W3:Y:S01]  /*7e40*/  LDL.LU R196, [R1+0x80] ;  /* 0x0000800001c47983 */ /* 0x000ee20000300800 */
[----:B------:R-:W-:Y:S01]  /*7e50*/  UIADD3 UR12, UR8, 0x400, URZ ;  /* 0x00000400080c7890 */ /* 0x000fe2000fffe03f */
[----:B------:R-:W-:Y:S01]  /*7e60*/  WARPGROUP.ARRIVE ;  /* 0x00000000000079c5 */ /* 0x000fe20000000000 */
[----:B------:R-:W-:Y:S01]  /*7e70*/  UMOV UR14, UR10 ;  /* 0x0000000a000e7c82 */ /* 0x000fe20008000000 */
[----:B------:R-:W-:Y:S01]  /*7e80*/  UMOV UR15, UR11 ;  /* 0x0000000b000f7c82 */ /* 0x000fe20008000000 */
[----:B------:R-:W-:Y:S01]  /*7e90*/  UMOV UR13, 0x40000040 ;  /* 0x40000040000d7882 */ /* 0x000fe20000000000 */
[----:B------:R-:W-:Y:S01]  /*7ea0*/  IMAD.MOV.U32 R197, RZ, RZ, R227 ;  /* 0x000000ffffc57224 */ /* 0x000fe200078e00e3 */
[----:B------:R-:W-:Y:S01]  /*7eb0*/  MOV R198, R226 ;  /* 0x000000e200c67202 */ /* 0x000fe20000000f00 */
[----:B------:R-:W-:Y:S01]  /*7ec0*/  IMAD.MOV.U32 R199, RZ, RZ, R225 ;  /* 0x000000ffffc77224 */ /* 0x000fe200078e00e1 */
[----:B------:R-:W-:Y:S01]  /*7ed0*/  MOV R200, R224 ;  /* 0x000000e000c87202 */ /* 0x000fe20000000f00 */
[----:B------:R-:W-:Y:S01]  /*7ee0*/  QGMMA.64x128x32.F32.E4M3.E4M3 R88, gdesc[UR12], R88, UP0, gsb0 ;  /* 0x01e000000c5879f3 */ /* 0x000fe2000b800858 */
[----:B------:R-:W-:Y:S01]  /*7ef0*/  UIADD3 UR12, UR8, 0x600, URZ ;  /* 0x00000600080c7890 */ /* 0x000fe2000fffe03f */
[----:B------:R-:W-:Y:S01]  /*7f00*/  IMAD.MOV.U32 R201, RZ, RZ, R223 ;  /* 0x000000ffffc97224 */ /* 0x000fe200078e00df */
[----:B------:R-:W-:Y:S01]  /*7f10*/  UMOV UR14, UR10 ;  /* 0x0000000a000e7c82 */ /* 0x000fe20008000000 */
[----:B------:R-:W-:Y:S01]  /*7f20*/  UMOV UR15, UR11 ;  /* 0x0000000b000f7c82 */ /* 0x000fe20008000000 */
        /* <DEDUP_REMOVED lines=28> */
[----:B--2---:R-:W-:-:S06]  /*80f0*/  WARPGROUP.ARRIVE ;  /* 0x00000000000079c5 */ /* 0x004fcc0000000000 */
[----:B------:R-:W-:Y:S01]  /*8100*/  QGMMA.64x128x32.F32.E4M3.E4M3 R24, gdesc[UR12], R24, UP0, gsb0 ;  /* 0x01e000000c1879f3 */ /* 0x000fe2000b800818 */
[----:B------:R-:W-:Y:S02]  /*8110*/  UIADD3 UR12, UR8, 0x2, URZ ;  /* 0x00000002080c7890 */ /* 0x000fe4000fffe03f */
[----:B------:R-:W-:Y:S01]  /*8120*/  UIADD3 UR14, UR7, 0x2, URZ ;  /* 0x00000002070e7890 */ /* 0x000fe2000fffe03f */
[----:B------:R-:W-:Y:S01]  /*8130*/  UMOV UR13, 0x40000040 ;  /* 0x40000040000d7882 */ /* 0x000fe20000000000 */
[----:B------:R-:W-:Y:S01]  /*8140*/  UMOV UR15, 0x40000040 ;  /* 0x40000040000f7882 */ /* 0x000fe20000000000 */
[----:B------:R-:W-:Y:S02]  /*8150*/  WARPGROUP.DEPBAR.LE gsb0, 0x0 ;  /* 0x00008000000079c5 */ /* 0x000fe40000010000 */
[----:B---3--:R-:W-:-:S06]  /*8160*/  WARPGROUP.ARRIVE ;  /* 0x00000000000079c5 */ /* 0x008fcc0000000000 */
[----:B------:R-:W-:Y:S03]  /*8170*/  QGMMA.64x128x32.F32.E4M3.E4M3 R164, gdesc[UR12], R164, UP0, gsb0 ;  /* 0x01e000000ca479f3 */ /* 0x000fe6000b8008a4 */
        /* <DEDUP_REMOVED lines=65> */
[----:B------:R-:W-:Y:S01]  /*8590*/  QGMMA.64x128x32.F32.E4M3.E4M3 R152, gdesc[UR12], R152, UP0, gsb0 ;  /* 0x01e000000c9879f3 */ /* 0x000fe2000b800898 */
        /* <DEDUP_REMOVED lines=68> */
[----:B------:R-:W-:Y:S01]  /*89e0*/  QGMMA.64x128x32.F32.E4M3.E4M3 R88, gdesc[UR12], R88, UP0, gsb0 ;  /* 0x01e000000c5879f3 */ /* 0x000fe2000b800858 */
[----:B------:R-:W-:Y:S01]  /*89f0*/  UIADD3 UR12, UR8, 0x602, URZ ;  /* 0x00000602080c7890 */ /* 0x000fe2000fffe03f */
[----:B------:R-:W-:Y:S01]  /*8a00*/  UMOV UR13, 0x40000040 ;  /* 0x40000040000d7882 */ /* 0x000fe20000000000 */
[----:B------:R-:W-:Y:S02]  /*8a10*/  WARPGROUP.DEPBAR.LE gsb0, 0x0 ;  /* 0x00008000000079c5 */ /* 0x000fe40000010000 */
[----:B------:R-:W-:-:S07]  /*8a20*/  WARPGROUP.ARRIVE ;  /* 0x00000000000079c5 */ /* 0x000fce0000000000 */
[----:B------:R-:W-:Y:S01]  /*8a30*/  QGMMA.64x128x32.F32.E4M3.E4M3 R24, gdesc[UR12], R24, UP0, gsb0 ;  /* 0x01e000000c1879f3 */ /* 0x000fe2000b800818 */
[----:B------:R-:W-:Y:S02]  /*8a40*/  UIADD3 UR12, UR8, 0x4, URZ ;  /* 0x00000004080c7890 */ /* 0x000fe4000fffe03f */
[----:B------:R-:W-:Y:S01]  /*8a50*/  UIADD3 UR14, UR7, 0x4, URZ ;  /* 0x00000004070e7890 */ /* 0x000fe2000fffe03f */
[----:B------:R-:W-:Y:S01]  /*8a60*/  UMOV UR13, 0x40000040 ;  /* 0x40000040000d7882 */ /* 0x000fe20000000000 */
[----:B------:R-:W-:Y:S01]  /*8a70*/  UMOV UR15, 0x40000040 ;  /* 0x40000040000f7882 */ /* 0x000fe20000000000 */
[----:B------:R-:W-:Y:S02]  /*8a80*/  WARPGROUP.DEPBAR.LE gsb0, 0x0 ;  /* 0x00008000000079c5 */ /* 0x000fe40000010000 */
[----:B--2---:R-:W-:-:S06]  /*8a90*/  WARPGROUP.ARRIVE ;  /* 0x00000000000079c5 */ /* 0x004fcc0000000000 */
[----:B------:R-:W-:Y:S03]  /*8aa0*/  QGMMA.64x128x32.F32.E4M3.E4M3 R152, gdesc[UR12], R152, UP0, gsb0 ;  /* 0x01e000000c9879f3 */ /* 0x000fe6000b800898 */
        /* <DEDUP_REMOVED lines=155> */
[----:B------:R-:W-:Y:S01]  /*9460*/  QGMMA.64x128x32.F32.E4M3.E4M3 R88, gdesc[UR12], R88, UP0, gsb0 ;  /* 0x01e000000c5879f3 */ /* 0x000fe2000b800858 */
        /* <DEDUP_REMOVED lines=31> */
[----:B------:R-:W-:Y:S01]  /*9660*/  QGMMA.64x128x32.F32.E4M3.E4M3 R24, gdesc[UR12], R24, UP0, gsb0 ;  /* 0x01e000000c1879f3 */ /* 0x000fe2000b800818 */
        /* <DEDUP_REMOVED lines=84> */
[----:B------:R-:W-:Y:S01]  /*9bb0*/  UIADD3 UR12, UR8, 0x406, URZ ;  /* 0x00000406080c7890 */ /* 0x000fe2000fffe03f */
[----:B------:R-:W-:Y:S01]  /*9bc0*/  UMOV UR13, 0x40000040 ;  /* 0x40000040000d7882 */ /* 0x000fe20000000000 */
[----:B------:R-:W-:Y:S02]  /*9bd0*/  WARPGROUP.DEPBAR.LE gsb0, 0x0 ;  /* 0x00008000000079c5 */ /* 0x000fe40000010000 */
[----:B------:R-:W-:-:S07]  /*9be0*/  WARPGROUP.ARRIVE ;  /* 0x00000000000079c5 */ /* 0x000fce0000000000 */
[----:B------:R-:W-:Y:S01]  /*9bf0*/  QGMMA.64x128x32.F32.E4M3.E4M3 R88, gdesc[UR12], R88, UP0, gsb0 ;  /* 0x01e000000c5879f3 */ /* 0x000fe2000b800858 */
[----:B------:R-:W-:Y:S01]  /*9c00*/  UIADD3 UR12, UR8, 0x606, URZ ;  /* 0x00000606080c7890 */ /* 0x000fe2000fffe03f */
[----:B------:R-:W-:Y:S01]  /*9c10*/  UMOV UR13, 0x40000040 ;  /* 0x40000040000d7882 */ /* 0x000fe20000000000 */
[----:B------:R-:W-:Y:S02]  /*9c20*/  WARPGROUP.DEPBAR.LE gsb0, 0x0 ;  /* 0x00008000000079c5 */ /* 0x000fe40000010000 */
[----:B------:R-:W-:-:S07]  /*9c30*/  WARPGROUP.ARRIVE ;  /* 0x00000000000079c5 */ /* 0x000fce0000000000 */
[----:B------:R-:W-:Y:S03]  /*9c40*/  QGMMA.64x128x32.F32.E4M3.E4M3 R24, gdesc[UR12], R24, UP0, gsb0 ;  /* 0x01e000000c1879f3 */ /* 0x000fe6000b800818 */
[----:B------:R-:W-:Y:S02]  /*9c50*/  WARPGROUP.DEPBAR.LE gsb0, 0x0 ;  /* 0x00008000000079c5 */ /* 0x000fe40000010000 */
[----:B-1----:R-:W-:Y:S05]  /*9c60*/  @!P1 BRA `(.L_x_44) ;  /* 0x0000000000049947 */ /* 0x002fea0003800000 */
[----:B------:R-:W-:Y:S01]  /*9c70*/  BPT.TRAP 0x1 ;  /* 0x000000040000795c */ /* 0x000fe20000300000 */
.L_x_44:
[----:B------:R-:W-:Y:S02]  /*9c80*/  UISETP.GT.U32.AND UP0, UPT, UR42, 0x1, UPT ;  /* 0x000000012a00788c */ /* 0x000fe4000bf04070 */
[----:B------:R-:W-:-:S04]  /*9c90*/  ULEA UR7, UR6, UR47, 0x3 ;  /* 0x0000002f06077291 */ /* 0x000fc8000f8e183f */
[----:B------:R-:W-:Y:S01]  /*9ca0*/  UIADD3 UR7, UR7, 0x344a0, URZ ;  /* 0x000344a007077890 */ /* 0x000fe2000fffe03f */
[----:B------:R-:W-:-:S03]  /*9cb0*/  PLOP3.LUT P0, PT, PT, PT, UP0, 0x80, 0x0 ;  /* 0x000000000000781c */ /* 0x000fc60003f0f008 */
[----:B------:R-:W-:-:S09]  /*9cc0*/  UPRMT UR7, URZ, 0x654, UR7 ;  /* 0x000006543f077896 */ /* 0x000fd20008000007 */
[----:B------:R-:W-:Y:S01]  /*9cd0*/  SYNCS.ARRIVE.TRANS64.RED.A1T0 RZ, [UR7], RZ ;  /* 0x000000ffffff79a7 */ /* 0x000fe20008100407 */
[----:B------:R-:W-:Y:S05]  /*9ce0*/  @P0 BRA `(.L_x_45) ;  /* 0x0000000000040947 */ /* 0x000fea0003800000 */
[----:B------:R-:W-:Y:S01]  /*9cf0*/  BPT.TRAP 0x1 ;  /* 0x000000040000795c */ /* 0x000fe20000300000 */
.L_x_45:
[----:B------:R-:W-:Y:S01]  /*9d00*/  UIADD3 UR5, UR5, 0x1, URZ ;  /* 0x0000000105057890 */ /* 0x000fe2000fffe03f */
[C---:B-----5:R-:W-:Y:S01]  /*9d10*/  ISETP.GT.AND P0, PT, R2.reuse, 0x1, PT ;  /* 0x000000010200780c */ /* 0x060fe20003f04270 */
[----:B------:R-:W-:Y:S01]  /*9d20*/  UIADD3 UR6, UR6, 0x1, URZ ;  /* 0x0000000106067890 */ /* 0x000fe2000fffe03f */
[----:B------:R-:W-:Y:S01]  /*9d30*/  IADD3 R2, R2, -0x1, RZ ;  /* 0xffffffff02027810 */ /* 0x000fe20007ffe0ff */
[----:B------:R-:W-:Y:S02]  /*9d40*/  UISETP.NE.AND UP0, UPT, UR5, 0x4, UPT ;  /* 0x000000040500788c */ /* 0x000fe4000bf05270 */
[----:B------:R-:W-:Y:S02]  /*9d50*/  UISETP.NE.AND UP1, UPT, UR6, 0x4, UPT ;  /* 0x000000040600788c */ /* 0x000fe4000bf25270 */
[----:B------:R-:W-:Y:S02]  /*9d60*/  USEL UR7, URZ, 0x1, UP0 ;  /* 0x000000013f077887 */ /* 0x000fe40008000000 */
[----:B------:R-:W-:-:S02]  /*9d70*/  USEL UR5, UR5, URZ, UP0 ;  /* 0x0000003f05057287 */ /* 0x000fc40008000000 */
[----:B------:R-:W-:Y:S02]  /*9d80*/  USEL UR6, UR6, URZ, UP1 ;  /* 0x0000003f06067287 */ /* 0x000fe40008800000 */
[----:B------:R-:W-:Y:S01]  /*9d90*/  LOP3.LUT R0, R0, UR7, RZ, 0x3c, !PT ;  /* 0x0000000700007c12 */ /* 0x000fe2000f8e3cff */
[----:B------:R-:W-:Y:S09]  /*9da0*/  @P0 BRA `(.L_x_46) ;  /* 0xffffffd000380947 */ /* 0x000ff2000383ffff */
.L_x_39:
[----:B-----5:R-:W-:Y:S01]  /*9db0*/  ISETP.GE.AND P0, PT, R4, 0x1, PT ;  /* 0x000000010400780c */ /* 0x020fe20003f06270 */
[----:B------:R-:W-:-:S04]  /*9dc0*/  IMAD.U32 R0, RZ, RZ, UR55 ;  /* 0x00000037ff007e24 */ /* 0x000fc8000f8e00ff */
[----:B------:R1:W-:Y:S08]  /*9dd0*/  SYNCS.ARRIVE.TRANS64.A1T0 RZ, [R0+UR49], RZ ;  /* 0x000000ff00ff79a7 */ /* 0x0003f00008100031 */
[----:B-1----:R-:W-:Y:S05]  /*9de0*/  @!P0 BRA `(.L_x_47) ;  /* 0x0000000000388947 */ /* 0x002fea0003800000 */
[----:B------:R-:W-:-:S06]  /*9df0*/  UISETP.NE.AND UP0, UPT, UR43, 0x3, UPT ;  /* 0x000000032b00788c */ /* 0x000fcc000bf05270 */
[----:B------:R-:W-:-:S13]  /*9e00*/  PLOP3.LUT P0, PT, PT, PT, UP0, 0x80, 0x0 ;  /* 0x000000000000781c */ /* 0x000fda0003f0f008 */
[----:B------:R-:W-:Y:S05]  /*9e10*/  @!P0 BRA `(.L_x_48) ;  /* 0x0000000000048947 */ /* 0x000fea0003800000 */
[----:B------:R-:W-:Y:S01]  /*9e20*/  BPT.TRAP 0x1 ;  /* 0x000000040000795c */ /* 0x000fe20000300000 */
.L_x_48:
[----:B------:R-:W-:Y:S02]  /*9e30*/  UIADD3 UR16, UR16, UR40, URZ ;  /* 0x0000002810107290 */ /* 0x000fe4000fffe03f */
[----:B------:R-:W-:Y:S02]  /*9e40*/  UISETP.GT.U32.AND UP0, UPT, UR42, 0x1, UPT ;  /* 0x000000012a00788c */ /* 0x000fe4000bf04070 */
[----:B------:R-:W-:-:S04]  /*9e50*/  USHF.L.U32 UR16, UR16, 0x3, URZ ;  /* 0x0000000310107899 */ /* 0x000fc8000800063f */
[----:B------:R-:W-:Y:S01]  /*9e60*/  ULOP3.LUT UR16, UR16, 0x18, URZ, 0xc0, !UPT ;  /* 0x0000001810107892 */ /* 0x000fe2000f8ec03f */
[----:B------:R-:W-:-:S03]  /*9e70*/  PLOP3.LUT P0, PT, PT, PT, UP0, 0x80, 0x0 ;  /* 0x000000000000781c */ /* 0x000fc60003f0f008 */
[----:B------:R-:W-:-:S04]  /*9e80*/  UIADD3 UR16, UR47, 0x344a0, UR16 ;  /* 0x000344a02f107890 */ /* 0x000fc8000fffe010 */
[----:B------:R-:W-:-:S09]  /*9e90*/  UPRMT UR16, URZ, 0x654, UR16 ;  /* 0x000006543f107896 */ /* 0x000fd20008000010 */
[----:B------:R-:W-:Y:S01]  /*9ea0*/  SYNCS.ARRIVE.TRANS64.RED.A1T0 RZ, [UR16], RZ ;  /* 0x000000ffffff79a7 */ /* 0x000fe20008100410 */
[----:B------:R-:W-:Y:S05]  /*9eb0*/  @P0 BRA `(.L_x_47) ;  /* 0x0000000000040947 */ /* 0x000fea0003800000 */
[----:B------:R-:W-:Y:S01]  /*9ec0*/  BPT.TRAP 0x1 ;  /* 0x000000040000795c */ /* 0x000fe20000300000 */
.L_x_47:
[----:B------:R-:W-:Y:S02]  /*9ed0*/  SHF.L.U32 R0, R216, 0x1f, RZ ;  /* 0x0000001fd8007819 */ /* 0x000fe400000006ff */
[----:B------:R-:W-:Y:S02]  /*9ee0*/  R2UR UR4, R4 ;  /* 0x00000000040472ca */ /* 0x000fe400000e0000 */
[----:B------:R-:W1:Y:S11]  /*9ef0*/  SYNCS.PHASECHK.TRANS64.TRYWAIT P0, [R6+UR50+0x10], R0 ;  /* 0x00001000060075a7 */ /* 0x000e760008000172 */
[----:B------:R-:W-:-:S04]  /*9f00*/  UIADD3 UR4, UR4, 0x7f, URZ ;  /* 0x0000007f04047890 */ /* 0x000fc8000fffe03f */
[----:B------:R-:W-:-:S04]  /*9f10*/  USHF.R.S32.HI UR5, URZ, 0x1f, UR4 ;  /* 0x0000001f3f057899 */ /* 0x000fc80008011404 */
[----:B------:R-:W-:-:S04]  /*9f20*/  ULEA.HI UR5, UR5, UR4, URZ, 0x7 ;  /* 0x0000000405057291 */ /* 0x000fc8000f8f383f */
[----:B------:R-:W-:Y:S01]  /*9f30*/  USHF.R.S32.HI UR5, URZ, 0x7, UR5 ;  /* 0x000000073f057899 */ /* 0x000fe20008011405 */
[----:B-1----:R-:W-:Y:S11]  /*9f40*/  @!P0 BRA `(.L_x_49) ;  /* 0x000000d0009c8947 */ /* 0x002ff60003800000 */
.L_x_360:
[----:B------:R-:W-:Y:S01]  /*9f50*/  UIADD3 UR40, UR5, UR40, URZ ;  /* 0x0000002805287290 */ /* 0x000fe2000fffe03f */
[----:B------:R-:W-:-:S03]  /*9f60*/  LOP3.LUT P0, RZ, R5, 0xff, RZ, 0xc0, !PT ;  /* 0x000000ff05ff7812 */ /* 0x000fc6000780c0ff */
[----:B------:R-:W-:Y:S02]  /*9f70*/  USHF.R.U32.HI UR4, URZ, 0x2, UR40 ;  /* 0x000000023f047899 */ /* 0x000fe40008011628 */
[----:B------:R-:W-:Y:S02]  /*9f80*/  UISETP.GT.U32.AND UP0, UPT, UR40, 0x3, UPT ;  /* 0x000000032800788c */ /* 0x000fe4000bf04070 */
[----:B------:R-:W-:Y:S02]  /*9f90*/  ULOP3.LUT UR4, UR4, 0x1, URZ, 0xc0, !UPT ;  /* 0x0000000104047892 */ /* 0x000fe4000f8ec03f */
[----:B------:R-:W-:Y:S02]  /*9fa0*/  UISETP.LT.U32.AND UP0, UPT, UR5, 0x4, UP0 ;  /* 0x000000040500788c */ /* 0x000fe40008701070 */
[----:B------:R-:W-:Y:S02]  /*9fb0*/  UISETP.NE.U32.AND UP1, UPT, UR4, 0x1, UPT ;  /* 0x000000010400788c */ /* 0x000fe4000bf25070 */
[----:B------:R-:W-:-:S02]  /*9fc0*/  ULOP3.LUT UR40, UR40, 0x3, URZ, 0xc0, !UPT ;  /* 0x0000000328287892 */ /* 0x000fc4000f8ec03f */
[----:B------:R-:W-:Y:S02]  /*9fd0*/  UISETP.GT.U32.AND UP1, UPT, UR5, 0x3, !UP1 ;  /* 0x000000030500788c */ /* 0x000fe4000cf24070 */
[----:B------:R-:W-:Y:S02]  /*9fe0*/  USEL UR5, URZ, 0x1, !UP0 ;  /* 0x000000013f057887 */ /* 0x000fe4000c000000 */
[----:B------:R-:W-:-:S04]  /*9ff0*/  USEL UR4, URZ, 0x1, !UP1 ;  /* 0x000000013f047887 */ /* 0x000fc8000c800000 */
[----:B------:R-:W-:Y:S01]  /*a000*/  ULOP3.LUT UR41, UR4, UR41, UR5, 0x96, !UPT ;  /* 0x0000002904297292 */ /* 0x000fe2000f8e9605 */
[----:B------:R-:W-:Y:S11]  /*a010*/  @!P0 BRA `(.L_x_50) ;  /* 0x00000000000c8947 */ /* 0x000ff60003800000 */
[----:B------:R-:W-:-:S04]  /*a020*/  DEPBAR {5,4,3,2,1,0} ;  /* 0x0000003f0000791a */ /* 0x000fc80000000000 */
[----:B------:R3:W-:Y:S02]  /*a030*/  UTMACCTL.IV [UR36] ;  /* 0x00000000240079b9 */ /* 0x0007e40008000000 */
[----:B---3--:R-:W-:Y:S01]  /*a040*/  NOP ;  /* 0x0000000000007918 */ /* 0x008fe20000000000 */
.L_x_50:
[----:B------:R-:W-:Y:S01]  /*a050*/  UIADD3 UR4, UR47, 0x30000, URZ ;  /* 0x000300002f047890 */ /* 0x000fe2000fffe03f */
[----:B------:R-:W-:Y:S02]  /*a060*/  R2UR UR45, R16 ;  /* 0x00000000102d72ca */ /* 0x000fe400000e0000 */
[----:B------:R-:W-:Y:S01]  /*a070*/  R2UR UR46, R17 ;  /* 0x00000000112e72ca */ /* 0x000fe200000e0000 */
[----:B------:R-:W-:-:S06]  /*a080*/  ULOP3.LUT UP0, URZ, UR4, 0x3ff, URZ, 0xc0, !UPT ;  /* 0x000003ff043f7892 */ /* 0x000fcc000f80c03f */
[----:B------:R-:W-:-:S04]  /*a090*/  PLOP3.LUT P0, PT, PT, PT, UP0, 0x80, 0x0 ;  /* 0x000000000000781c */ /* 0x000fc80003f0f008 */
[----:B------:R-:W-:Y:S02]  /*a0a0*/  USHF.L.U32 UR45, UR45, 0x8, URZ ;  /* 0x000000082d2d7899 */ /* 0x000fe4000800063f */
[----:B------:R-:W-:-:S07]  /*a0b0*/  USHF.L.U32 UR46, UR46, 0x7, URZ ;  /* 0x000000072e2e7899 */ /* 0x000fce000800063f */
[----:B------:R-:W-:Y:S05]  /*a0c0*/  @!P0 BRA `(.L_x_51) ;  /* 0x00000000007c8947 */ /* 0x000fea0003800000 */
[----:B------:R-:W-:Y:S01]  /*a0d0*/  MOV R16, 0x0 ;  /* 0x0000000000107802 */ /* 0x000fe20000000f00 */
[----:B------:R-:W-:Y:S01]  /*a0e0*/  ULDC.64 UR4, c[0x4][0x68] ;  /* 0x01001a0000047ab9 */ /* 0x000fe20000000a00 */
[----:B------:R-:W-:Y:S01]  /*a0f0*/  ULDC.64 UR6, c[0x4][0x70] ;  /* 0x01001c0000067ab9 */ /* 0x000fe20000000a00 */
[----:B------:R-:W-:Y:S01]  /*a100*/  ULDC.64 UR8, c[0x4][0x8] ;  /* 0x0100020000087ab9 */ /* 0x000fe20000000a00 */
[----:B-1----:R1:W3:Y:S01]  /*a110*/  LDC.64 R2, c[0x4][R16] ;  /* 0x0100000010027b82 */ /* 0x0022e20000000a00 */
[----:B------:R-:W-:Y:S01]  /*a120*/  MOV R4, UR4 ;  /* 0x0000000400047c02 */ /* 0x000fe20008000f00 */
[----:B------:R-:W-:Y:S01]  /*a130*/  IMAD.U32 R5, RZ, RZ, UR5 ;  /* 0x00000005ff057e24 */ /* 0x000fe2000f8e00ff */
[----:B------:R-:W-:Y:S01]  /*a140*/  MOV R6, UR6 ;  /* 0x0000000600067c02 */ /* 0x000fe20008000f00 */
[----:B------:R-:W-:Y:S01]  /*a150*/  IMAD.U32 R7, RZ, RZ, UR7 ;  /* 0x00000007ff077e24 */ /* 0x000fe2000f8e00ff */
[----:B------:R-:W-:Y:S01]  /*a160*/  MOV R10, UR8 ;  /* 0x00000008000a7c02 */ /* 0x000fe20008000f00 */
[----:B------:R-:W-:Y:S01]  /*a170*/  IMAD.U32 R11, RZ, RZ, UR9 ;  /* 0x00000009ff0b7e24 */ /* 0x000fe2000f8e00ff */
[----:B------:R-:W-:Y:S01]  /*a180*/  MOV R8, 0x70 ;  /* 0x0000007000087802 */ /* 0x000fe20000000f00 */
[----:B------:R-:W-:Y:S01]  /*a190*/  IMAD.MOV.U32 R12, RZ, RZ, 0x1 ;  /* 0x00000001ff0c7424 */ /* 0x000fe200078e00ff */
[----:B-1----:R-:W-:-:S07]  /*a1a0*/  MOV R13, RZ ;  /* 0x000000ff000d7202 */ /* 0x002fce0000000f00 */
[----:B------:R-:W-:-:S07]  /*a1b0*/  LEPC R20, `(.L_x_52) ;  /* 0x000000001014794e */ /* 0x000fce0000000000 */
[----:B--23--:R-:W-:Y:S05]  /*a1c0*/  CALL.ABS.NOINC R2 ;  /* 0x0000000002007343 */ /* 0x00cfea0003c00000 */
.L_x_52:
[----:B------:R1:W2:Y:S01]  /*a1d0*/  LDC.64 R2, c[0x4][R16] ;  /* 0x0100000010027b82 */ /* 0x0002a20000000a00 */
[----:B------:R-:W-:Y:S01]  /*a1e0*/  ULDC.64 UR4, c[0x4][0x68] ;  /* 0x01001a0000047ab9 */ /* 0x000fe20000000a00 */
[----:B------:R-:W-:Y:S01]  /*a1f0*/  ULDC.64 UR6, c[0x4][0x70] ;  /* 0x01001c0000067ab9 */ /* 0x000fe20000000a00 */
[----:B------:R-:W-:Y:S01]  /*a200*/  ULDC.64 UR8, c[0x4][0x8] ;  /* 0x0100020000087ab9 */ /* 0x000fe20000000a00 */
[----:B------:R-:W-:Y:S01]  /*a210*/  IMAD.U32 R4, RZ, RZ, UR4 ;  /* 0x00000004ff047e24 */ /* 0x000fe2000f8e00ff */
[----:B------:R-:W-:Y:S01]  /*a220*/  MOV R5, UR5 ;  /* 0x0000000500057c02 */ /* 0x000fe20008000f00 */
[----:B------:R-:W-:Y:S01]  /*a230*/  IMAD.U32 R6, RZ, RZ, UR6 ;  /* 0x00000006ff067e24 */ /* 0x000fe2000f8e00ff */
[----:B------:R-:W-:Y:S01]  /*a240*/  MOV R7, UR7 ;  /* 0x0000000700077c02 */ /* 0x000fe20008000f00 */
[----:B------:R-:W-:Y:S01]  /*a250*/  IMAD.U32 R10, RZ, RZ, UR8 ;  /* 0x00000008ff0a7e24 */ /* 0x000fe2000f8e00ff */
[----:B------:R-:W-:Y:S01]  /*a260*/  MOV R11, UR9 ;  /* 0x00000009000b7c02 */ /* 0x000fe20008000f00 */
[----:B------:R-:W-:Y:S01]  /*a270*/  IMAD.MOV.U32 R8, RZ, RZ, 0x70 ;  /* 0x00000070ff087424 */ /* 0x000fe200078e00ff */
[----:B------:R-:W-:Y:S01]  /*a280*/  MOV R12, 0x1 ;  /* 0x00000001000c7802 */ /* 0x000fe20000000f00 */
[----:B-1----:R-:W-:-:S07]  /*a290*/  IMAD.MOV.U32 R13, RZ, RZ, RZ ;  /* 0x000000ffff0d7224 */ /* 0x002fce00078e00ff */
[----:B------:R-:W-:-:S07]  /*a2a0*/  LEPC R20, `(.L_x_51) ;  /* 0x000000001014794e */ /* 0x000fce0000000000 */
[----:B--2---:R-:W-:Y:S05]  /*a2b0*/  CALL.ABS.NOINC R2 ;  /* 0x0000000002007343 */ /* 0x004fea0003c00000 */
.L_x_51:
[----:B------:R-:W-:Y:S02]  /*a2c0*/  ULDC.64 UR4, c[0x0][0x590] ;  /* 0x0001640000047ab9 */ /* 0x000fe40000000a00 */
[----:B------:R-:W-:-:S04]  /*a2d0*/  ISETP.NE.U32.AND P0, PT, RZ, UR4, PT ;  /* 0x00000004ff007c0c */ /* 0x000fc8000bf05070 */
[----:B------:R-:W-:-:S13]  /*a2e0*/  ISETP.NE.AND.EX P0, PT, RZ, UR5, PT, P0 ;  /* 0x00000005ff007c0c */ /* 0x000fda000bf05300 */
[----:B------:R-:W-:Y:S05]  /*a2f0*/  @!P0 BRA `(.L_x_53) ;  /* 0x0000000000148947 */ /* 0x000fea0003800000 */
[----:B-1----:R-:W-:-:S04]  /*a300*/  LEA R2, P0, R18, UR4, 0x3 ;  /* 0x0000000412027c11 */ /* 0x002fc8000f8018ff */
[----:B------:R-:W-:-:S06]  /*a310*/  LEA.HI.X R3, R18, UR5, R19, 0x3, P0 ;  /* 0x0000000512037c11 */ /* 0x000fcc00080f1c13 */
[----:B------:R-:W3:Y:S04]  /*a320*/  LDG.E.64 R2, desc[UR38][R2.64] ;  /* 0x0000002602027981 */ /* 0x000ee8000c1e1b00 */
[----:B---3--:R3:W5:Y:S01]  /*a330*/  LD.E R0, desc[UR38][R2.64] ;  /* 0x0000002602007980 */ /* 0x008762000c101900 */
[----:B------:R-:W-:Y:S05]  /*a340*/  BRA `(.L_x_54) ;  /* 0x0000000000307947 */ /* 0x000fea0003800000 */
.L_x_53:
[----:B------:R-:W-:Y:S02]  /*a350*/  ULDC.64 UR4, c[0x0][0x588] ;  /* 0x0001620000047ab9 */ /* 0x000fe40000000a00 */
[----:B------:R-:W-:-:S04]  /*a360*/  ISETP.NE.U32.AND P0, PT, RZ, UR4, PT ;  /* 0x00000004ff007c0c */ /* 0x000fc8000bf05070 */
[----:B------:R-:W-:-:S13]  /*a370*/  ISETP.NE.AND.EX P0, PT, RZ, UR5, PT, P0 ;  /* 0x00000005ff007c0c */ /* 0x000fda000bf05300 */
[----:B------:R-:W-:Y:S05]  /*a380*/  @!P0 BRA `(.L_x_55) ;  /* 0x0000000000188947 */ /* 0x000fea0003800000 */
[----:B------:R-:W3:Y:S01]  /*a390*/  LDC.64 R4, c[0x0][0x588] ;  /* 0x00016200ff047b82 */ /* 0x000ee20000000a00 */
[----:B------:R-:W-:Y:S02]  /*a3a0*/  ULDC UR4, c[0x0][0x598] ;  /* 0x0001660000047ab9 */ /* 0x000fe40000000800 */
[----:B-1----:R-:W-:-:S04]  /*a3b0*/  IMAD R2, R18, UR4, RZ ;  /* 0x0000000412027c24 */ /* 0x002fc8000f8e02ff */
[----:B---3--:R-:W-:-:S05]  /*a3c0*/  IMAD.WIDE R2, R2, 0x4, R4 ;  /* 0x0000000402027825 */ /* 0x008fca00078e0204 */
[----:B------:R1:W5:Y:S01]  /*a3d0*/  LDG.E R0, desc[UR38][R2.64] ;  /* 0x0000002602007981 */ /* 0x000362000c1e1900 */
[----:B------:R-:W-:Y:S05]  /*a3e0*/  BRA `(.L_x_54) ;  /* 0x0000000000087947 */ /* 0x000fea0003800000 */
.L_x_55:
[----:B------:R-:W-:Y:S02]  /*a3f0*/  ULDC UR4, c[0x0][0x580] ;  /* 0x0001600000047ab9 */ /* 0x000fe40000000800 */
[----:B-1----:R-:W-:-:S07]  /*a400*/  MOV R0, UR4 ;  /* 0x0000000400007c02 */ /* 0x002fce0008000f00 */
.L_x_54:
[----:B------:R-:W-:Y:S02]  /*a410*/  ULDC.64 UR4, c[0x0][0x5b8] ;  /* 0x00016e0000047ab9 */ /* 0x000fe40000000a00 */
[----:B------:R-:W-:-:S04]  /*a420*/  ISETP.NE.U32.AND P0, PT, RZ, UR4, PT ;  /* 0x00000004ff007c0c */ /* 0x000fc8000bf05070 */
[----:B------:R-:W-:-:S13]  /*a430*/  ISETP.NE.AND.EX P0, PT, RZ, UR5, PT, P0 ;  /* 0x00000005ff007c0c */ /* 0x000fda000bf05300 */
[----:B------:R-:W-:Y:S05]  /*a440*/  @!P0 BRA `(.L_x_56) ;  /* 0x0000000000148947 */ /* 0x000fea0003800000 */
[----:B-1-3--:R-:W-:-:S04]  /*a450*/  LEA R2, P0, R18, UR4, 0x3 ;  /* 0x0000000412027c11 */ /* 0x00afc8000f8018ff */
[----:B------:R-:W-:-:S06]  /*a460*/  LEA.HI.X R3, R18, UR5, R19, 0x3, P0 ;  /* 0x0000000512037c11 */ /* 0x000fcc00080f1c13 */
[----:B------:R-:W3:Y:S04]  /*a470*/  LDG.E.64 R2, desc[UR38][R2.64] ;  /* 0x0000002602027981 */ /* 0x000ee8000c1e1b00 */
[----:B---3--:R1:W5:Y:S01]  /*a480*/  LD.E R2, desc[UR38][R2.64] ;  /* 0x0000002602027980 */ /* 0x008362000c101900 */
[----:B------:R-:W-:Y:S05]  /*a490*/  BRA `(.L_x_57) ;  /* 0x0000000000307947 */ /* 0x000fea0003800000 */
.L_x_56:
[----:B------:R-:W-:Y:S02]  /*a4a0*/  ULDC.64 UR4, c[0x0][0x5b0] ;  /* 0x00016c0000047ab9 */ /* 0x000fe40000000a00 */
[----:B------:R-:W-:-:S04]  /*a4b0*/  ISETP.NE.U32.AND P0, PT, RZ, UR4, PT ;  /* 0x00000004ff007c0c */ /* 0x000fc8000bf05070 */
[----:B------:R-:W-:-:S13]  /*a4c0*/  ISETP.NE.AND.EX P0, PT, RZ, UR5, PT, P0 ;  /* 0x00000005ff007c0c */ /* 0x000fda000bf05300 */
[----:B------:R-:W-:Y:S05]  /*a4d0*/  @!P0 BRA `(.L_x_58) ;  /* 0x0000000000188947 */ /* 0x000fea0003800000 */
[----:B------:R-:W4:Y:S01]  /*a4e0*/  LDC.64 R4, c[0x0][0x5b0] ;  /* 0x00016c00ff047b82 */ /* 0x000f220000000a00 */
[----:B------:R-:W-:Y:S02]  /*a4f0*/  ULDC UR4, c[0x0][0x5c0] ;  /* 0x0001700000047ab9 */ /* 0x000fe40000000800 */
[----:B-1-3--:R-:W-:-:S04]  /*a500*/  IMAD R2, R18, UR4, RZ ;  /* 0x0000000412027c24 */ /* 0x00afc8000f8e02ff */
[----:B----4-:R-:W-:-:S06]  /*a510*/  IMAD.WIDE R2, R2, 0x4, R4 ;  /* 0x0000000402027825 */ /* 0x010fcc00078e0204 */
[----:B------:R3:W5:Y:S01]  /*a520*/  LDG.E R2, desc[UR38][R2.64] ;  /* 0x0000002602027981 */ /* 0x000762000c1e1900 */
[----:B------:R-:W-:Y:S05]  /*a530*/  BRA `(.L_x_57) ;  /* 0x0000000000087947 */ /* 0x000fea0003800000 */
.L_x_58:
[----:B------:R-:W-:Y:S02]  /*a540*/  ULDC UR4, c[0x0][0x5a8] ;  /* 0x00016a0000047ab9 */ /* 0x000fe40000000800 */
[----:B-1-3--:R-:W-:-:S07]  /*a550*/  IMAD.U32 R2, RZ, RZ, UR4 ;  /* 0x00000004ff027e24 */ /* 0x00afce000f8e00ff */
.L_x_57:
[----:B------:R-:W-:Y:S01]  /*a560*/  ISETP.GT.U32.AND P0, PT, R221, 0x3e, PT ;  /* 0x0000003edd00780c */ /* 0x000fe20003f04070 */
[----:B------:R-:W-:Y:S01]  /*a570*/  BSSY B0, `(.L_x_59) ;  /* 0x0000007000007945 */ /* 0x000fe20003800000 */
[----:B------:R-:W-:-:S11]  /*a580*/  PRMT R16, RZ, 0x7610, R16 ;  /* 0x00007610ff107816 */ /* 0x000fd60000000010 */
[----:B------:R-:W-:Y:S05]  /*a590*/  @P0 BRA `(.L_x_60) ;  /* 0x0000000000100947 */ /* 0x000fea0003800000 */
[----:B------:R-:W-:-:S03]  /*a5a0*/  UMOV UR4, 0xffffffff ;  /* 0xffffffff00047882 */ /* 0x000fc60000000000 */
[----:B------:R-:W-:Y:S05]  /*a5b0*/  BRA.DIV UR4, `(.L_x_61) ;  /* 0x000000ce041c7947 */ /* 0x000fea000b800000 */
[----:B------:R-:W-:-:S13]  /*a5c0*/  ELECT P6, URZ, PT ;  /* 0x00000000003f782f */ /* 0x000fda00038c0000 */
.L_x_362:
[----:B------:R-:W-:-:S07]  /*a5d0*/  SEL R16, RZ, 0x1, !P6 ;  /* 0x00000001ff107807 */ /* 0x000fce0007000000 */
.L_x_60:
[----:B------:R-:W-:Y:S05]  /*a5e0*/  BSYNC B0 ;  /* 0x0000000000007941 */ /* 0x000fea0003800000 */
.L_x_59:
[----:B-1-3--:R-:W-:-:S04]  /*a5f0*/  MOV R3, UR54 ;  /* 0x0000003600037c02 */ /* 0x00afc80008000f00 */
[----:B------:R-:W-:-:S13]  /*a600*/  ISETP.NE.AND P0, PT, R3, 0x3, PT ;  /* 0x000000030300780c */ /* 0x000fda0003f05270 */
[----:B------:R-:W-:Y:S05]  /*a610*/  @!P0 BRA `(.L_x_62) ;  /* 0x0000000000048947 */ /* 0x000fea0003800000 */
[----:B------:R-:W-:Y:S01]  /*a620*/  BPT.TRAP 0x1 ;  /* 0x000000040000795c */ /* 0x000fe20000300000 */
.L_x_62:
[----:B------:R-:W-:Y:S02]  /*a630*/  SHF.L.U32 R222, RZ, 0x1f, RZ ;  /* 0x0000001fffde7819 */ /* 0x000fe400000006ff */
[----:B-----5:R-:W-:Y:S02]  /*a640*/  FSETP.NEU.AND P1, PT, R0, RZ, PT ;  /* 0x000000ff0000720b */ /* 0x020fe40003f2d000 */
[----:B------:R-:W1:Y:S02]  /*a650*/  SYNCS.PHASECHK.TRANS64.TRYWAIT P2, [UR47+0x344c0], R222 ;  /* 0x0344c0deff0075a7 */ /* 0x000e64000804016f */
[----:B-1----:R-:W-:Y:S09]  /*a660*/  @!P2 BRA `(.L_x_63) ;  /* 0x000000cc0008a947 */ /* 0x002ff20003800000 */
.L_x_363:
[----:B-1----:R-:W3:Y:S04]  /*a670*/  LDL.LU R3, [R1] ;  /* 0x0000000001037983 */ /* 0x002ee80000300800 */
[----:B------:R-:W4:Y:S04]  /*a680*/  LDL.LU R7, [R1+0x4] ;  /* 0x0000040001077983 */ /* 0x000f280000300800 */
[----:B------:R-:W5:Y:S01]  /*a690*/  LDL.LU R6, [R1+0x8] ;  /* 0x0000080001067983 */ /* 0x000f620000300800 */
[----:B------:R-:W-:Y:S01]  /*a6a0*/  IMAD.MOV.U32 R8, RZ, RZ, RZ ;  /* 0x000000ffff087224 */ /* 0x000fe200078e00ff */
[----:B------:R-:W-:Y:S01]  /*a6b0*/  @P1 LEA R4, R220, UR47, 0x1 ;  /* 0x0000002fdc041c11 */ /* 0x000fe2000f8e08ff */
[----:B------:R-:W-:Y:S05]  /*a6c0*/  @P1 WARPSYNC.ALL ;  /* 0x0000000000001948 */ /* 0x000fea0003800000 */
[----:B------:R-:W1:Y:S01]  /*a6d0*/  @P1 LDSM.16.MT88.4 R8, [R4+0x30000] ;  /* 0x030000000408183b */ /* 0x000e620000004200 */
[----:B------:R-:W-:Y:S01]  /*a6e0*/  BSSY B0, `(.L_x_64) ;  /* 0x000000f000007945 */ /* 0x000fe20003800000 */
[----:B-1----:R-:W-:-:S02]  /*a6f0*/  HADD2.F32 R5, -RZ, R8.H0_H0 ;  /* 0x20000008ff057230 */ /* 0x002fc40000004100 */
[----:B---3--:R-:W-:-:S04]  /*a700*/  FMUL R3, R3, R2 ;  /* 0x0000000203037220 */ /* 0x008fc80000400000 */
[----:B------:R-:W-:Y:S01]  /*a710*/  FFMA R5, R5, R0, R3 ;  /* 0x0000000005057223 */ /* 0x000fe20000000003 */
[----:B------:R-:W-:Y:S02]  /*a720*/  HADD2.F32 R3, -RZ, R8.H1_H1 ;  /* 0x30000008ff037230 */ /* 0x000fe40000004100 */
[-C--:B----4-:R-:W-:Y:S01]  /*a730*/  FMUL R12, R7, R2.reuse ;  /* 0x00000002070c7220 */ /* 0x090fe20000400000 */
[----:B-----5:R-:W-:-:S03]  /*a740*/  FMUL R13, R6, R2 ;  /* 0x00000002060d7220 */ /* 0x020fc60000400000 */
[----:B------:R-:W-:-:S05]  /*a750*/  FFMA R12, R3, R0, R12 ;  /* 0x00000000030c7223 */ /* 0x000fca000000000c */
[----:B------:R-:W-:Y:S02]  /*a760*/  F2FP.F16.F32.PACK_AB R12, R12, R5 ;  /* 0x000000050c0c723e */ /* 0x000fe400000000ff */
[----:B------:R-:W1:Y:S01]  /*a770*/  @P1 LDSM.16.MT88.4 R4, [R4+0x30800] ;  /* 0x030800000404183b */ /* 0x000e620000004200 */
[----:B------:R-:W-:Y:S05]  /*a780*/  @P1 BRA `(.L_x_65) ;  /* 0x0000000000101947 */ /* 0x000fea0003800000 */
[----:B------:R-:W-:Y:S02]  /*a790*/  MOV R9, RZ ;  /* 0x000000ff00097202 */ /* 0x000fe40000000f00 */
[----:B------:R-:W-:Y:S02]  /*a7a0*/  CS2R R10, SRZ ;  /* 0x00000000000a7805 */ /* 0x000fe4000001ff00 */
[----:B-1----:R-:W-:Y:S02]  /*a7b0*/  CS2R R4, SRZ ;  /* 0x0000000000047805 */ /* 0x002fe4000001ff00 */
[----:B------:R-:W-:-:S07]  /*a7c0*/  CS2R R6, SRZ ;  /* 0x0000000000067805 */ /* 0x000fce000001ff00 */
.L_x_65:
[----:B------:R-:W-:Y:S05]  /*a7d0*/  BSYNC B0 ;  /* 0x0000000000007941 */ /* 0x000fea0003800000 */
.L_x_64:
[----:B------:R-:W3:Y:S04]  /*a7e0*/  LDL.LU R227, [R1+0xc] ;  /* 0x00000c0001e37983 */ /* 0x000ee80000300800 */
[----:B------:R-:W4:Y:S04]  /*a7f0*/  LDL.LU R18, [R1+0x10] ;  /* 0x0000100001127983 */ /* 0x000f280000300800 */
[----:B------:R-:W5:Y:S04]  /*a800*/  LDL.LU R17, [R1+0x14] ;  /* 0x0000140001117983 */ /* 0x000f680000300800 */
        /* <DEDUP_REMOVED lines=10> */
[--C-:B------:R-:W-:Y:S01]  /*a8b0*/  HADD2.F32 R3, -RZ, R9.reuse.H0_H0 ;  /* 0x20000009ff037230 */ /* 0x100fe20000004100 */
[----:B------:R-:W-:Y:S05]  /*a8c0*/  WARPSYNC.ALL ;  /* 0x0000000000007948 */ /* 0x000fea0003800000 */
[----:B------:R-:W-:Y:S01]  /*a8d0*/  FFMA R14, R3, R0, R13 ;  /* 0x00000000030e7223 */ /* 0x000fe2000000000d */
[----:B------:R-:W-:Y:S01]  /*a8e0*/  HADD2.F32 R3, -RZ, R9.H1_H1 ;  /* 0x30000009ff037230 */ /* 0x000fe20000004100 */
[----:B------:R-:W-:Y:S01]  /*a8f0*/  PRMT R16, R16, 0x9910, RZ ;  /* 0x0000991010107816 */ /* 0x000fe200000000ff */
[----:B------:R-:W-:Y:S01]  /*a900*/  BSSY B0, `(.L_x_66) ;  /* 0x000003f000007945 */ /* 0x000fe20003800000 */
[----:B---3--:R-:W-:-:S04]  /*a910*/  FMUL R13, R227, R2 ;  /* 0x00000002e30d7220 */ /* 0x008fc80000400000 */
[----:B------:R-:W-:Y:S01]  /*a920*/  FFMA R13, R3, R0, R13 ;  /* 0x00000000030d7223 */ /* 0x000fe2000000000d */
[----:B----4-:R-:W-:-:S04]  /*a930*/  FMUL R3, R18, R2 ;  /* 0x0000000212037220 */ /* 0x010fc80000400000 */
[----:B------:R-:W-:Y:S01]  /*a940*/  F2FP.F16.F32.PACK_AB R13, R13, R14 ;  /* 0x0000000e0d0d723e */ /* 0x000fe200000000ff */
[----:B------:R-:W-:-:S05]  /*a950*/  HADD2.F32 R14, -RZ, R10.H0_H0 ;  /* 0x2000000aff0e7230 */ /* 0x000fca0000004100 */
[----:B------:R-:W-:Y:S01]  /*a960*/  FFMA R18, R14, R0, R3 ;  /* 0x000000000e127223 */ /* 0x000fe20000000003 */
[----:B------:R-:W-:Y:S02]  /*a970*/  HADD2.F32 R14, -RZ, R10.H1_H1 ;  /* 0x3000000aff0e7230 */ /* 0x000fe40000004100 */
[----:B-----5:R-:W-:-:S04]  /*a980*/  FMUL R3, R17, R2 ;  /* 0x0000000211037220 */ /* 0x020fc80000400000 */
[----:B------:R-:W-:Y:S01]  /*a990*/  FFMA R17, R14, R0, R3 ;  /* 0x000000000e117223 */ /* 0x000fe20000000003 */
[----:B------:R-:W-:Y:S02]  /*a9a0*/  HADD2.F32 R14, -RZ, R11.H0_H0 ;  /* 0x2000000bff0e7230 */ /* 0x000fe40000004100 */
[----:B--2---:R-:W-:-:S04]  /*a9b0*/  FMUL R3, R15, R2 ;  /* 0x000000020f037220 */ /* 0x004fc80000400000 */
[----:B------:R-:W-:Y:S01]  /*a9c0*/  FFMA R15, R14, R0, R3 ;  /* 0x000000000e0f7223 */ /* 0x000fe20000000003 */
[----:B------:R-:W-:Y:S02]  /*a9d0*/  HADD2.F32 R14, -RZ, R11.H1_H1 ;  /* 0x3000000bff0e7230 */ /* 0x000fe40000004100 */
[----:B------:R-:W-:-:S04]  /*a9e0*/  FMUL R3, R226, R2 ;  /* 0x00000002e2037220 */ /* 0x000fc80000400000 */
[----:B------:R-:W-:Y:S01]  /*a9f0*/  FFMA R3, R14, R0, R3 ;  /* 0x000000000e037223 */ /* 0x000fe20000000003 */
[----:B------:R-:W-:-:S04]  /*aa00*/  F2FP.F16.F32.PACK_AB R14, R17, R18 ;  /* 0x00000012110e723e */ /* 0x000fc800000000ff */
[----:B------:R-:W-:Y:S02]  /*aa10*/  F2FP.F16.F32.PACK_AB R15, R3, R15 ;  /* 0x0000000f030f723e */ /* 0x000fe400000000ff */
[----:B------:R-:W-:-:S05]  /*aa20*/  LEA R3, R220, UR47, 0x1 ;  /* 0x0000002fdc037c11 */ /* 0x000fca000f8e08ff */
[----:B------:R1:W-:Y:S02]  /*aa30*/  STSM.16.MT88.4 [R3+0x30000], R12 ;  /* 0x0300000c03007844 */ /* 0x0003e40000004200 */
[--C-:B-1----:R-:W-:Y:S02]  /*aa40*/  HADD2.F32 R13, -RZ, R4.reuse.H1_H1 ;  /* 0x30000004ff0d7230 */ /* 0x102fe40000004100 */
[-C--:B------:R-:W-:Y:S01]  /*aa50*/  FMUL R12, R21, R2.reuse ;  /* 0x00000002150c7220 */ /* 0x080fe20000400000 */
[----:B------:R-:W-:Y:S02]  /*aa60*/  HADD2.F32 R14, -RZ, R4.H0_H0 ;  /* 0x20000004ff0e7230 */ /* 0x000fe40000004100 */
[----:B------:R-:W-:Y:S01]  /*aa70*/  FMUL R15, R217, R2 ;  /* 0x00000002d90f7220 */ /* 0x000fe20000400000 */
[-C--:B------:R-:W-:Y:S01]  /*aa80*/  FFMA R21, R13, R0.reuse, R12 ;  /* 0x000000000d157223 */ /* 0x080fe2000000000c */
[--C-:B------:R-:W-:Y:S02]  /*aa90*/  HADD2.F32 R13, -RZ, R5.reuse.H1_H1 ;  /* 0x30000005ff0d7230 */ /* 0x100fe40000004100 */
[----:B------:R-:W-:Y:S01]  /*aaa0*/  FFMA R217, R14, R0, R15 ;  /* 0x000000000ed97223 */ /* 0x000fe2000000000f */
[----:B------:R-:W-:Y:S01]  /*aab0*/  FMUL R12, R19, R2 ;  /* 0x00000002130c7220 */ /* 0x000fe20000400000 */
[----:B------:R-:W-:-:S02]  /*aac0*/  HADD2.F32 R14, -RZ, R5.H0_H0 ;  /* 0x20000005ff0e7230 */ /* 0x000fc40000004100 */
[----:B------:R-:W-:Y:S01]  /*aad0*/  FMUL R15, R20, R2 ;  /* 0x00000002140f7220 */ /* 0x000fe20000400000 */
[-C--:B------:R-:W-:Y:S01]  /*aae0*/  FFMA R19, R13, R0.reuse, R12 ;  /* 0x000000000d137223 */ /* 0x080fe2000000000c */
[--C-:B------:R-:W-:Y:S02]  /*aaf0*/  HADD2.F32 R13, -RZ, R6.reuse.H1_H1 ;  /* 0x30000006ff0d7230 */ /* 0x100fe40000004100 */
[----:B------:R-:W-:Y:S01]  /*ab00*/  FFMA R20, R14, R0, R15 ;  /* 0x000000000e147223 */ /* 0x000fe2000000000f */
[-C--:B------:R-:W-:Y:S01]  /*ab10*/  FMUL R12, R224, R2.reuse ;  /* 0x00000002e00c7220 */ /* 0x080fe20000400000 */
[----:B------:R-:W-:Y:S02]  /*ab20*/  HADD2.F32 R14, -RZ, R6.H0_H0 ;  /* 0x20000006ff0e7230 */ /* 0x000fe40000004100 */
[----:B------:R-:W-:Y:S01]  /*ab30*/  FMUL R15, R225, R2 ;  /* 0x00000002e10f7220 */ /* 0x000fe20000400000 */
[----:B------:R-:W-:Y:S01]  /*ab40*/  FFMA R17, R13, R0, R12 ;  /* 0x000000000d117223 */ /* 0x000fe2000000000c */
[----:B------:R-:W-:-:S02]  /*ab50*/  HADD2.F32 R13, -RZ, R7.H0_H0 ;  /* 0x20000007ff0d7230 */ /* 0x000fc40000004100 */
[----:B------:R-:W-:Y:S01]  /*ab60*/  FFMA R18, R14, R0, R15 ;  /* 0x000000000e127223 */ /* 0x000fe2000000000f */
[----:B------:R-:W-:Y:S02]  /*ab70*/  HADD2.F32 R12, -RZ, R7.H1_H1 ;  /* 0x30000007ff0c7230 */ /* 0x000fe40000004100 */
[-C--:B------:R-:W-:Y:S01]  /*ab80*/  FMUL R14, R223, R2.reuse ;  /* 0x00000002df0e7220 */ /* 0x080fe20000400000 */
[----:B------:R-:W-:Y:S01]  /*ab90*/  FMUL R15, R219, R2 ;  /* 0x00000002db0f7220 */ /* 0x000fe20000400000 */
[----:B------:R-:W-:Y:S02]  /*aba0*/  IMAD.MOV.U32 R219, RZ, RZ, R16 ;  /* 0x000000ffffdb7224 */ /* 0x000fe400078e0010 */
[-C--:B------:R-:W-:Y:S01]  /*abb0*/  FFMA R16, R13, R0.reuse, R14 ;  /* 0x000000000d107223 */ /* 0x080fe2000000000e */
[----:B------:R-:W-:Y:S01]  /*abc0*/  FFMA R15, R12, R0, R15 ;  /* 0x000000000c0f7223 */ /* 0x000fe2000000000f */
[----:B------:R-:W-:Y:S02]  /*abd0*/  F2FP.F16.F32.PACK_AB R12, R21, R217 ;  /* 0x000000d9150c723e */ /* 0x000fe400000000ff */
[----:B------:R-:W-:-:S02]  /*abe0*/  F2FP.F16.F32.PACK_AB R13, R19, R20 ;  /* 0x00000014130d723e */ /* 0x000fc400000000ff */
[----:B------:R-:W-:Y:S02]  /*abf0*/  F2FP.F16.F32.PACK_AB R14, R17, R18 ;  /* 0x00000012110e723e */ /* 0x000fe400000000ff */
[----:B------:R-:W-:Y:S02]  /*ac00*/  F2FP.F16.F32.PACK_AB R15, R15, R16 ;  /* 0x000000100f0f723e */ /* 0x000fe400000000ff */
[----:B------:R-:W-:-:S03]  /*ac10*/  ISETP.NE.AND P2, PT, R219, RZ, PT ;  /* 0x000000ffdb00720c */ /* 0x000fc60003f45270 */
[----:B------:R1:W-:Y:S01]  /*ac20*/  STSM.16.MT88.4 [R3+0x30800], R12 ;  /* 0x0308000c03007844 */ /* 0x0003e20000004200 */
[----:B------:R-:W-:Y:S01]  /*ac30*/  @!PT LDS RZ, [RZ] ;  /* 0x00000000fffff984 */ /* 0x000fe20000000800 */
[----:B------:R-:W-:Y:S01]  /*ac40*/  @!PT LDS RZ, [RZ] ;  /* 0x00000000fffff984 */ /* 0x000fe20000000800 */
[----:B------:R-:W-:Y:S01]  /*ac50*/  @!PT LDS RZ, [RZ] ;  /* 0x00000000fffff984 */ /* 0x000fe20000000800 */
[----:B------:R-:W-:Y:S01]  /*ac60*/  @!PT LDS RZ, [RZ] ;  /* 0x00000000fffff984 */ /* 0x000fe20000000800 */
[----:B------:R2:W-:Y:S06]  /*ac70*/  MEMBAR.ALL.CTA ;  /* 0x0000000000007992 */ /* 0x0005ec0000008000 */
[----:B--2---:R-:W2:Y:S02]  /*ac80*/  FENCE.VIEW.ASYNC.S ;  /* 0x00000000000073c6 */ /* 0x004ea40000000000 */
[----:B--2---:R-:W-:Y:S06]  /*ac90*/  BAR.SYNC.DEFER_BLOCKING 0x1, 0x80 ;  /* 0x0042000000007b1d */ /* 0x004fec0000010000 */
[----:B------:R-:W-:Y:S05]  /*aca0*/  @!P2 BRA `(.L_x_67) ;  /* 0x000000000010a947 */ /* 0x000fea0003800000 */
[----:B------:R-:W-:-:S09]  /*acb0*/  UIADD3 UR44, UR47, 0x30000, URZ ;  /* 0x000300002f2c7890 */ /* 0x000fd2000fffe03f */
[----:B------:R2:W-:Y:S01]  /*acc0*/  UTMASTG.2D [UR44], [UR36] ;  /* 0x0000002c240073b5 */ /* 0x0005e20008008000 */
[----:B------:R0:W-:Y:S01]  /*acd0*/  UTMACMDFLUSH ;  /* 0x00000000000079b7 */ /* 0x0001e20000000000 */
[----:B--2---:R-:W-:-:S04]  /*ace0*/  DEPBAR.LE SB0, 0x1 ;  /* 0x000080400000791a */ /* 0x004fc80000000000 */
.L_x_67:
[----:B------:R-:W-:Y:S05]  /*acf0*/  BSYNC B0 ;  /* 0x0000000000007941 */ /* 0x000fea0003800000 */
.L_x_66:
[----:B------:R-:W-:Y:S06]  /*ad00*/  BAR.SYNC.DEFER_BLOCKING 0x1, 0x80 ;  /* 0x0042000000007b1d */ /* 0x000fec0000010000 */
[----:B------:R-:W-:Y:S05]  /*ad10*/  @!P0 BRA `(.L_x_68) ;  /* 0x0000000000048947 */ /* 0x000fea0003800000 */
[----:B------:R-:W-:Y:S01]  /*ad20*/  BPT.TRAP 0x1 ;  /* 0x000000040000795c */ /* 0x000fe20000300000 */
.L_x_68:
[----:B------:R-:W2:Y:S02]  /*ad30*/  SYNCS.PHASECHK.TRANS64.TRYWAIT P3, [UR47+0x344c8], R222 ;  /* 0x0344c8deff0075a7 */ /* 0x000ea4000806016f */
[----:B--2---:R-:W-:Y:S05]  /*ad40*/  @!P3 BRA `(.L_x_69) ;  /* 0x000000c40068b947 */ /* 0x004fea0003800000 */
.L_x_364:
[----:B------:R-:W-:Y:S05]  /*ad50*/  @P1 WARPSYNC.ALL ;  /* 0x0000000000001948 */ /* 0x000fea0003800000 */
[----:B------:R-:W2:Y:S01]  /*ad60*/  @P1 LDSM.16.MT88.4 R8, [R3+0x31000] ;  /* 0x031000000308183b */ /* 0x000ea20000004200 */
[-C--:B------:R-:W-:Y:S01]  /*ad70*/  FMUL R156, R156, R2.reuse ;  /* 0x000000029c9c7220 */ /* 0x080fe20000400000 */
[-C--:B------:R-:W-:Y:S01]  /*ad80*/  FMUL R157, R157, R2.reuse ;  /* 0x000000029d9d7220 */ /* 0x080fe20000400000 */
[-C--:B------:R-:W-:Y:S01]  /*ad90*/  FMUL R152, R152, R2.reuse ;  /* 0x0000000298987220 */ /* 0x080fe20000400000 */
[----:B------:R-:W3:Y:S01]  /*ada0*/  @P1 LDSM.16.MT88.4 R4, [R3+0x31800] ;  /* 0x031800000304183b */ /* 0x000ee20000004200 */
[-C--:B------:R-:W-:Y:S01]  /*adb0*/  FMUL R154, R154, R2.reuse ;  /* 0x000000029a9a7220 */ /* 0x080fe20000400000 */
[-C--:B------:R-:W-:Y:S01]  /*adc0*/  FMUL R158, R158, R2.reuse ;  /* 0x000000029e9e7220 */ /* 0x080fe20000400000 */
[-C--:B------:R-:W-:Y:S01]  /*add0*/  FMUL R153, R153, R2.reuse ;  /* 0x0000000299997220 */ /* 0x080fe20000400000 */
[-C--:B------:R-:W-:Y:S01]  /*ade0*/  FMUL R155, R155, R2.reuse ;  /* 0x000000029b9b7220 */ /* 0x080fe20000400000 */
[-C--:B-1----:R-:W-:Y:S01]  /*adf0*/  FMUL R15, R159, R2.reuse ;  /* 0x000000029f0f7220 */ /* 0x082fe20000400000 */
[----:B------:R-:W-:Y:S05]  /*ae00*/  WARPSYNC.ALL ;  /* 0x0000000000007948 */ /* 0x000fea0003800000 */
[-C--:B------:R-:W-:Y:S01]  /*ae10*/  FMUL R160, R160, R2.reuse ;  /* 0x00000002a0a07220 */ /* 0x080fe20000400000 */
[-C--:B------:R-:W-:Y:S01]  /*ae20*/  FMUL R161, R161, R2.reuse ;  /* 0x00000002a1a17220 */ /* 0x080fe20000400000 */
[-C--:B------:R-:W-:Y:S01]  /*ae30*/  FMUL R162, R162, R2.reuse ;  /* 0x00000002a2a27220 */ /* 0x080fe20000400000 */
[-C--:B------:R-:W-:Y:S01]  /*ae40*/  FMUL R163, R163, R2.reuse ;  /* 0x00000002a3a37220 */ /* 0x080fe20000400000 */
[-C--:B------:R-:W-:Y:S01]  /*ae50*/  FMUL R164, R164, R2.reuse ;  /* 0x00000002a4a47220 */ /* 0x080fe20000400000 */
[-C--:B------:R-:W-:Y:S01]  /*ae60*/  FMUL R165, R165, R2.reuse ;  /* 0x00000002a5a57220 */ /* 0x080fe20000400000 */
[-C--:B------:R-:W-:Y:S01]  /*ae70*/  FMUL R166, R166, R2.reuse ;  /* 0x00000002a6a67220 */ /* 0x080fe20000400000 */
[----:B------:R-:W-:Y:S01]  /*ae80*/  FMUL R167, R167, R2 ;  /* 0x00000002a7a77220 */ /* 0x000fe20000400000 */
[----:B------:R-:W-:Y:S01]  /*ae90*/  BSSY B0, `(.L_x_70) ;  /* 0x0000039000007945 */ /* 0x000fe20003800000 */
[----:B--2---:R-:W-:-:S02]  /*aea0*/  HADD2.F32 R14, -RZ, R10.H0_H0 ;  /* 0x2000000aff0e7230 */ /* 0x004fc40000004100 */
[----:B------:R-:W-:Y:S02]  /*aeb0*/  HADD2.F32 R12, -RZ, R8.H0_H0 ;  /* 0x20000008ff0c7230 */ /* 0x000fe40000004100 */
[--C-:B------:R-:W-:Y:S02]  /*aec0*/  HADD2.F32 R13, -RZ, R9.reuse.H0_H0 ;  /* 0x20000009ff0d7230 */ /* 0x100fe40000004100 */
[-C--:B------:R-:W-:Y:S01]  /*aed0*/  FFMA R156, R14, R0.reuse, R156 ;  /* 0x000000000e9c7223 */ /* 0x080fe2000000009c */
[----:B------:R-:W-:Y:S02]  /*aee0*/  HADD2.F32 R14, -RZ, R10.H1_H1 ;  /* 0x3000000aff0e7230 */ /* 0x000fe40000004100 */
[-C--:B------:R-:W-:Y:S01]  /*aef0*/  FFMA R152, R12, R0.reuse, R152 ;  /* 0x000000000c987223 */ /* 0x080fe20000000098 */
[----:B------:R-:W-:Y:S02]  /*af00*/  HADD2.F32 R12, -RZ, R8.H1_H1 ;  /* 0x30000008ff0c7230 */ /* 0x000fe40000004100 */
[----:B------:R-:W-:Y:S01]  /*af10*/  FFMA R154, R13, R0, R154 ;  /* 0x000000000d9a7223 */ /* 0x000fe2000000009a */
[----:B------:R-:W-:-:S02]  /*af20*/  HADD2.F32 R13, -RZ, R9.H1_H1 ;  /* 0x30000009ff0d7230 */ /* 0x000fc40000004100 */
[-C--:B------:R-:W-:Y:S01]  /*af30*/  FFMA R157, R14, R0.reuse, R157 ;  /* 0x000000000e9d7223 */ /* 0x080fe2000000009d */
[--C-:B------:R-:W-:Y:S02]  /*af40*/  HADD2.F32 R14, -RZ, R11.reuse.H0_H0 ;  /* 0x2000000bff0e7230 */ /* 0x100fe40000004100 */
[-C--:B------:R-:W-:Y:S01]  /*af50*/  FFMA R12, R12, R0.reuse, R153 ;  /* 0x000000000c0c7223 */ /* 0x080fe20000000099 */
[-C--:B------:R-:W-:Y:S02]  /*af60*/  FFMA R13, R13, R0.reuse, R155 ;  /* 0x000000000d0d7223 */ /* 0x080fe4000000009b */
[----:B------:R-:W-:Y:S01]  /*af70*/  FFMA R158, R14, R0, R158 ;  /* 0x000000000e9e7223 */ /* 0x000fe2000000009e */
[----:B------:R-:W-:Y:S01]  /*af80*/  HADD2.F32 R14, -RZ, R11.H1_H1 ;  /* 0x3000000bff0e7230 */ /* 0x000fe20000004100 */
[----:B------:R-:W-:Y:S02]  /*af90*/  F2FP.F16.F32.PACK_AB R12, R12, R152 ;  /* 0x000000980c0c723e */ /* 0x000fe400000000ff */
[----:B------:R-:W-:-:S02]  /*afa0*/  F2FP.F16.F32.PACK_AB R13, R13, R154 ;  /* 0x0000009a0d0d723e */ /* 0x000fc400000000ff */
[----:B------:R-:W-:Y:S01]  /*afb0*/  FFMA R15, R14, R0, R15 ;  /* 0x000000000e0f7223 */ /* 0x000fe2000000000f */
[----:B------:R-:W-:-:S04]  /*afc0*/  F2FP.F16.F32.PACK_AB R14, R157, R156 ;  /* 0x0000009c9d0e723e */ /* 0x000fc800000000ff */
[----:B------:R-:W-:-:S05]  /*afd0*/  F2FP.F16.F32.PACK_AB R15, R15, R158 ;  /* 0x0000009e0f0f723e */ /* 0x000fca00000000ff */
[----:B------:R3:W-:Y:S02]  /*afe0*/  STSM.16.MT88.4 [R3+0x31000], R12 ;  /* 0x0310000c03007844 */ /* 0x0007e40000004200 */
[--C-:B---3--:R-:W-:Y:S02]  /*aff0*/  HADD2.F32 R13, -RZ, R4.reuse.H0_H0 ;  /* 0x20000004ff0d7230 */ /* 0x108fe40000004100 */
[----:B------:R-:W-:-:S03]  /*b000*/  HADD2.F32 R12, -RZ, R4.H1_H1 ;  /* 0x30000004ff0c7230 */ /* 0x000fc60000004100 */
[-C--:B------:R-:W-:Y:S01]  /*b010*/  FFMA R160, R13, R0.reuse, R160 ;  /* 0x000000000da07223 */ /* 0x080fe200000000a0 */
[--C-:B------:R-:W-:Y:S02]  /*b020*/  HADD2.F32 R13, -RZ, R5.reuse.H0_H0 ;  /* 0x20000005ff0d7230 */ /* 0x100fe40000004100 */
[-C--:B------:R-:W-:Y:S01]  /*b030*/  FFMA R161, R12, R0.reuse, R161 ;  /* 0x000000000ca17223 */ /* 0x080fe200000000a1 */
[----:B------:R-:W-:Y:S02]  /*b040*/  HADD2.F32 R12, -RZ, R5.H1_H1 ;  /* 0x30000005ff0c7230 */ /* 0x000fe40000004100 */
[-C--:B------:R-:W-:Y:S01]  /*b050*/  FFMA R162, R13, R0.reuse, R162 ;  /* 0x000000000da27223 */ /* 0x080fe200000000a2 */
[--C-:B------:R-:W-:Y:S02]  /*b060*/  HADD2.F32 R13, -RZ, R6.reuse.H0_H0 ;  /* 0x20000006ff0d7230 */ /* 0x100fe40000004100 */
[----:B------:R-:W-:Y:S01]  /*b070*/  FFMA R163, R12, R0, R163 ;  /* 0x000000000ca37223 */ /* 0x000fe200000000a3 */
[----:B------:R-:W-:-:S02]  /*b080*/  HADD2.F32 R12, -RZ, R6.H1_H1 ;  /* 0x30000006ff0c7230 */ /* 0x000fc40000004100 */
[-C--:B------:R-:W-:Y:S01]  /*b090*/  FFMA R164, R13, R0.reuse, R164 ;  /* 0x000000000da47223 */ /* 0x080fe200000000a4 */
[--C-:B------:R-:W-:Y:S02]  /*b0a0*/  HADD2.F32 R13, -RZ, R7.reuse.H0_H0 ;  /* 0x20000007ff0d7230 */ /* 0x100fe40000004100 */
[-C--:B------:R-:W-:Y:S01]  /*b0b0*/  FFMA R14, R12, R0.reuse, R165 ;  /* 0x000000000c0e7223 */ /* 0x080fe200000000a5 */
[----:B------:R-:W-:Y:S02]  /*b0c0*/  HADD2.F32 R12, -RZ, R7.H1_H1 ;  /* 0x30000007ff0c7230 */ /* 0x000fe40000004100 */
[----:B------:R-:W-:Y:S01]  /*b0d0*/  FFMA R166, R13, R0, R166 ;  /* 0x000000000da67223 */ /* 0x000fe200000000a6 */
[----:B------:R-:W-:Y:S02]  /*b0e0*/  F2FP.F16.F32.PACK_AB R13, R163, R162 ;  /* 0x000000a2a30d723e */ /* 0x000fe400000000ff */
[----:B------:R-:W-:Y:S01]  /*b0f0*/  FFMA R15, R12, R0, R167 ;  /* 0x000000000c0f7223 */ /* 0x000fe200000000a7 */
[----:B------:R-:W-:-:S02]  /*b100*/  F2FP.F16.F32.PACK_AB R12, R161, R160 ;  /* 0x000000a0a10c723e */ /* 0x000fc400000000ff */
[----:B------:R-:W-:Y:S02]  /*b110*/  F2FP.F16.F32.PACK_AB R14, R14, R164 ;  /* 0x000000a40e0e723e */ /* 0x000fe400000000ff */
[----:B------:R-:W-:-:S05]  /*b120*/  F2FP.F16.F32.PACK_AB R15, R15, R166 ;  /* 0x000000a60f0f723e */ /* 0x000fca00000000ff */
        /* <DEDUP_REMOVED lines=9> */
[----:B------:R-:W-:Y:S02]  /*b1c0*/  UIADD3 UR5, UR45, 0x40, URZ ;  /* 0x000000402d057890 */ /* 0x000fe4000fffe03f */
[----:B------:R-:W-:Y:S01]  /*b1d0*/  UIADD3 UR4, UR47, 0x31000, URZ ;  /* 0x000310002f047890 */ /* 0x000fe2000fffe03f */
[----:B------:R-:W-:-:S08]  /*b1e0*/  UMOV UR6, UR46 ;  /* 0x0000002e00067c82 */ /* 0x000fd00008000000 */
[----:B------:R2:W-:Y:S01]  /*b1f0*/  UTMASTG.2D [UR4], [UR36] ;  /* 0x00000004240073b5 */ /* 0x0005e20008008000 */
[----:B------:R0:W-:Y:S01]  /*b200*/  UTMACMDFLUSH ;  /* 0x00000000000079b7 */ /* 0x0001e20000000000 */
[----:B--2---:R-:W-:-:S04]  /*b210*/  DEPBAR.LE SB0, 0x1 ;  /* 0x000080400000791a */ /* 0x004fc80000000000 */
.L_x_71:
[----:B------:R-:W-:Y:S05]  /*b220*/  BSYNC B0 ;  /* 0x0000000000007941 */ /* 0x000fea0003800000 */
.L_x_70:
[----:B------:R-:W-:Y:S06]  /*b230*/  BAR.SYNC.DEFER_BLOCKING 0x1, 0x80 ;  /* 0x0042000000007b1d */ /* 0x000fec0000010000 */
[----:B------:R-:W-:Y:S05]  /*b240*/  @!P0 BRA `(.L_x_72) ;  /* 0x0000000000048947 */ /* 0x000fea0003800000 */
[----:B------:R-:W-:Y:S01]  /*b250*/  BPT.TRAP 0x1 ;  /* 0x000000040000795c */ /* 0x000fe20000300000 */
.L_x_72:
[----:B------:R-:W-:-:S04]  /*b260*/  UIADD3 UR7, UR47, 0x344e0, URZ ;  /* 0x000344e02f077890 */ /* 0x000fc8000fffe03f */
[----:B------:R-:W-:-:S09]  /*b270*/  UPRMT UR7, UR57, 0x654, UR7 ;  /* 0x0000065439077896 */ /* 0x000fd20008000007 */
[----:B------:R-:W-:Y:S01]  /*b280*/  SYNCS.ARRIVE.TRANS64.RED.A1T0 RZ, [UR7], RZ ;  /* 0x000000ffffff79a7 */ /* 0x000fe20008100407 */
[----:B------:R-:W-:Y:S05]  /*b290*/  @!P0 BRA `(.L_x_73) ;  /* 0x0000000000048947 */ /* 0x000fea0003800000 */
[----:B------:R-:W-:Y:S01]  /*b2a0*/  BPT.TRAP 0x1 ;  /* 0x000000040000795c */ /* 0x000fe20000300000 */
.L_x_73:
[----:B------:R-:W2:Y:S02]  /*b2b0*/  SYNCS.PHASECHK.TRANS64.TRYWAIT P3, [UR47+0x344d0], R222 ;  /* 0x0344d0deff0075a7 */ /* 0x000ea4000806016f */
[----:B--2---:R-:W-:Y:S05]  /*b2c0*/  @!P3 BRA `(.L_x_74) ;  /* 0x000000c00020b947 */ /* 0x004fea0003800000 */
.L_x_365:
        /* <DEDUP_REMOVED lines=28> */
[----:B------:R-:W-:Y:S02]  /*b490*/  HADD2.F32 R14, -RZ, R11.H0_H0 ;  /* 0x2000000bff0e7230 */ /* 0x000fe40000004100 */
[-C--:B------:R-:W-:Y:S01]  /*b4a0*/  FFMA R12, R12, R0.reuse, R89 ;  /* 0x000000000c0c7223 */ /* 0x080fe20000000059 */
[----:B---3--:R-:W-:Y:S02]  /*b4b0*/  HADD2.F32 R16, -RZ, R6.H0_H0 ;  /* 0x20000006ff107230 */ /* 0x008fe40000004100 */
[-C--:B------:R-:W-:Y:S01]  /*b4c0*/  FFMA R13, R13, R0.reuse, R91 ;  /* 0x000000000d0d7223 */ /* 0x080fe2000000005b */
[----:B------:R-:W-:Y:S02]  /*b4d0*/  HADD2.F32 R18, -RZ, R7.H0_H0 ;  /* 0x20000007ff127230 */ /* 0x000fe40000004100 */
[----:B------:R-:W-:Y:S01]  /*b4e0*/  FFMA R94, R14, R0, R94 ;  /* 0x000000000e5e7223 */ /* 0x000fe2000000005e */
[----:B------:R-:W-:Y:S01]  /*b4f0*/  HADD2.F32 R14, -RZ, R11.H1_H1 ;  /* 0x3000000bff0e7230 */ /* 0x000fe20000004100 */
[----:B------:R-:W-:-:S02]  /*b500*/  F2FP.F16.F32.PACK_AB R12, R12, R88 ;  /* 0x000000580c0c723e */ /* 0x000fc400000000ff */
[----:B------:R-:W-:Y:S02]  /*b510*/  F2FP.F16.F32.PACK_AB R13, R13, R90 ;  /* 0x0000005a0d0d723e */ /* 0x000fe400000000ff */
[----:B------:R-:W-:Y:S01]  /*b520*/  FFMA R15, R14, R0, R15 ;  /* 0x000000000e0f7223 */ /* 0x000fe2000000000f */
[----:B------:R-:W-:-:S04]  /*b530*/  F2FP.F16.F32.PACK_AB R14, R93, R92 ;  /* 0x0000005c5d0e723e */ /* 0x000fc800000000ff */
[----:B------:R-:W-:-:S05]  /*b540*/  F2FP.F16.F32.PACK_AB R15, R15, R94 ;  /* 0x0000005e0f0f723e */ /* 0x000fca00000000ff */
[----:B------:R1:W-:Y:S02]  /*b550*/  STSM.16.MT88.4 [R3+0x32000], R12 ;  /* 0x0320000c03007844 */ /* 0x0003e40000004200 */
[--C-:B-1----:R-:W-:Y:S02]  /*b560*/  HADD2.F32 R12, -RZ, R4.reuse.H1_H1 ;  /* 0x30000004ff0c7230 */ /* 0x102fe40000004100 */
[-C--:B------:R-:W-:Y:S01]  /*b570*/  FMUL R14, R101, R2.reuse ;  /* 0x00000002650e7220 */ /* 0x080fe20000400000 */
[----:B------:R-:W-:Y:S02]  /*b580*/  HADD2.F32 R13, -RZ, R4.H0_H0 ;  /* 0x20000004ff0d7230 */ /* 0x000fe40000004100 */
[----:B------:R-:W-:Y:S01]  /*b590*/  FMUL R15, R100, R2 ;  /* 0x00000002640f7220 */ /* 0x000fe20000400000 */
[-C--:B------:R-:W-:Y:S01]  /*b5a0*/  FFMA R97, R12, R0.reuse, R97 ;  /* 0x000000000c617223 */ /* 0x080fe20000000061 */
[--C-:B------:R-:W-:Y:S02]  /*b5b0*/  HADD2.F32 R12, -RZ, R5.reuse.H0_H0 ;  /* 0x20000005ff0c7230 */ /* 0x100fe40000004100 */
[----:B------:R-:W-:Y:S01]  /*b5c0*/  FFMA R96, R13, R0, R96 ;  /* 0x000000000d607223 */ /* 0x000fe20000000060 */
[----:B------:R-:W-:-:S02]  /*b5d0*/  HADD2.F32 R13, -RZ, R5.H1_H1 ;  /* 0x30000005ff0d7230 */ /* 0x000fc40000004100 */
[----:B------:R-:W-:Y:S01]  /*b5e0*/  FFMA R15, R16, R0, R15 ;  /* 0x00000000100f7223 */ /* 0x000fe2000000000f */
[----:B------:R-:W-:Y:S01]  /*b5f0*/  FMUL R16, R102, R2 ;  /* 0x0000000266107220 */ /* 0x000fe20000400000 */
[-C--:B------:R-:W-:Y:S01]  /*b600*/  FFMA R98, R12, R0.reuse, R98 ;  /* 0x000000000c627223 */ /* 0x080fe20000000062 */
[----:B------:R-:W-:Y:S02]  /*b610*/  HADD2.F32 R12, -RZ, R6.H1_H1 ;  /* 0x30000006ff0c7230 */ /* 0x000fe40000004100 */
[-C--:B------:R-:W-:Y:S01]  /*b620*/  FFMA R13, R13, R0.reuse, R99 ;  /* 0x000000000d0d7223 */ /* 0x080fe20000000063 */
[-C--:B------:R-:W-:Y:S02]  /*b630*/  FFMA R16, R18, R0.reuse, R16 ;  /* 0x0000000012107223 */ /* 0x080fe40000000010 */
[----:B------:R-:W-:Y:S01]  /*b640*/  FFMA R14, R12, R0, R14 ;  /* 0x000000000c0e7223 */ /* 0x000fe2000000000e */
[----:B------:R-:W-:Y:S01]  /*b650*/  HADD2.F32 R12, -RZ, R7.H1_H1 ;  /* 0x30000007ff0c7230 */ /* 0x000fe20000004100 */
[----:B------:R-:W-:-:S03]  /*b660*/  F2FP.F16.F32.PACK_AB R13, R13, R98 ;  /* 0x000000620d0d723e */ /* 0x000fc600000000ff */
[----:B------:R-:W-:Y:S01]  /*b670*/  F2FP.F16.F32.PACK_AB R14, R14, R15 ;  /* 0x0000000f0e0e723e */ /* 0x000fe200000000ff */
[----:B------:R-:W-:Y:S01]  /*b680*/  FFMA R17, R12, R0, R17 ;  /* 0x000000000c117223 */ /* 0x000fe20000000011 */
[----:B------:R-:W-:-:S04]  /*b690*/  F2FP.F16.F32.PACK_AB R12, R97, R96 ;  /* 0x00000060610c723e */ /* 0x000fc800000000ff */
        /* <DEDUP_REMOVED lines=16> */
.L_x_76:
[----:B------:R-:W-:Y:S05]  /*b7a0*/  BSYNC B0 ;  /* 0x0000000000007941 */ /* 0x000fea0003800000 */
.L_x_75:
[----:B------:R-:W-:Y:S06]  /*b7b0*/  BAR.SYNC.DEFER_BLOCKING 0x1, 0x80 ;  /* 0x0042000000007b1d */ /* 0x000fec0000010000 */
[----:B------:R-:W-:Y:S05]  /*b7c0*/  @!P0 BRA `(.L_x_77) ;  /* 0x0000000000048947 */ /* 0x000fea0003800000 */
[----:B------:R-:W-:Y:S01]  /*b7d0*/  BPT.TRAP 0x1 ;  /* 0x000000040000795c */ /* 0x000fe20000300000 */
.L_x_77:
[----:B------:R-:W-:-:S04]  /*b7e0*/  UIADD3 UR8, UR47, 0x344e8, URZ ;  /* 0x000344e82f087890 */ /* 0x000fc8000fffe03f */
[----:B------:R-:W-:-:S09]  /*b7f0*/  UPRMT UR8, UR57, 0x654, UR8 ;  /* 0x0000065439087896 */ /* 0x000fd20008000008 */
[----:B------:R-:W-:Y:S01]  /*b800*/  SYNCS.ARRIVE.TRANS64.RED.A1T0 RZ, [UR8], RZ ;  /* 0x000000ffffff79a7 */ /* 0x000fe20008100408 */
[----:B------:R-:W-:Y:S05]  /*b810*/  @!P0 BRA `(.L_x_78) ;  /* 0x0000000000048947 */ /* 0x000fea0003800000 */
[----:B------:R-:W-:Y:S01]  /*b820*/  BPT.TRAP 0x1 ;  /* 0x000000040000795c */ /* 0x000fe20000300000 */
.L_x_78:
[----:B------:R-:W2:Y:S02]  /*b830*/  SYNCS.PHASECHK.TRANS64.TRYWAIT P3, [UR47+0x344d8], R222 ;  /* 0x0344d8deff0075a7 */ /* 0x000ea4000806016f */
[----:B--2---:R-:W-:Y:S05]  /*b840*/  @!P3 BRA `(.L_x_79) ;  /* 0x000000b800d8b947 */ /* 0x004fea0003800000 */
.L_x_366:
[----:B------:R-:W-:Y:S05]  /*b850*/  @P1 WARPSYNC.ALL ;  /* 0x0000000000001948 */ /* 0x000fea0003800000 */
[----:B------:R-:W2:Y:S01]  /*b860*/  @P1 LDSM.16.MT88.4 R8, [R3+0x33000] ;  /* 0x033000000308183b */ /* 0x000ea20000004200 */
[-C--:B-1----:R-:W-:Y:S01]  /*b870*/  FMUL R13, R24, R2.reuse ;  /* 0x00000002180d7220 */ /* 0x082fe20000400000 */
[-C--:B------:R-:W-:Y:S01]  /*b880*/  FMUL R15, R26, R2.reuse ;  /* 0x000000021a0f7220 */ /* 0x080fe20000400000 */
[-C--:B------:R-:W-:Y:S01]  /*b890*/  FMUL R17, R28, R2.reuse ;  /* 0x000000021c117220 */ /* 0x080fe20000400000 */
[----:B------:R-:W1:Y:S01]  /*b8a0*/  @P1 LDSM.16.MT88.4 R4, [R3+0x33800] ;  /* 0x033800000304183b */ /* 0x000e620000004200 */
[-C--:B------:R-:W-:Y:S01]  /*b8b0*/  FMUL R19, R30, R2.reuse ;  /* 0x000000021e137220 */ /* 0x080fe20000400000 */
[-C--:B------:R-:W-:Y:S01]  /*b8c0*/  FMUL R31, R31, R2.reuse ;  /* 0x000000021f1f7220 */ /* 0x080fe20000400000 */
[-C--:B------:R-:W-:Y:S01]  /*b8d0*/  FMUL R33, R33, R2.reuse ;  /* 0x0000000221217220 */ /* 0x080fe20000400000 */
[----:B------:R-:W-:Y:S05]  /*b8e0*/  WARPSYNC.ALL ;  /* 0x0000000000007948 */ /* 0x000fea0003800000 */
[-C--:B------:R-:W-:Y:S01]  /*b8f0*/  FMUL R35, R35, R2.reuse ;  /* 0x0000000223237220 */ /* 0x080fe20000400000 */
[-C--:B------:R-:W-:Y:S01]  /*b900*/  FMUL R37, R37, R2.reuse ;  /* 0x0000000225257220 */ /* 0x080fe20000400000 */
[----:B------:R-:W-:Y:S01]  /*b910*/  FMUL R39, R39, R2 ;  /* 0x0000000227277220 */ /* 0x000fe20000400000 */
[----:B------:R-:W-:Y:S01]  /*b920*/  BSSY B0, `(.L_x_80) ;  /* 0x0000040000007945 */ /* 0x000fe20003800000 */
[----:B--2---:R-:W-:-:S02]  /*b930*/  HADD2.F32 R12, -RZ, R8.H0_H0 ;  /* 0x20000008ff0c7230 */ /* 0x004fc40000004100 */
[----:B------:R-:W-:Y:S02]  /*b940*/  HADD2.F32 R14, -RZ, R8.H1_H1 ;  /* 0x30000008ff0e7230 */ /* 0x000fe40000004100 */
[----:B------:R-:W-:Y:S02]  /*b950*/  HADD2.F32 R16, -RZ, R9.H1_H1 ;  /* 0x30000009ff107230 */ /* 0x000fe40000004100 */
[----:B------:R-:W-:Y:S01]  /*b960*/  FFMA R12, R12, R0, R13 ;  /* 0x000000000c0c7223 */ /* 0x000fe2000000000d */
[----:B------:R-:W-:Y:S01]  /*b970*/  FMUL R13, R25, R2 ;  /* 0x00000002190d7220 */ /* 0x000fe20000400000 */
[----:B------:R-:W-:Y:S02]  /*b980*/  HADD2.F32 R18, -RZ, R10.H1_H1 ;  /* 0x3000000aff127230 */ /* 0x000fe40000004100 */
[----:B------:R-:W-:Y:S02]  /*b990*/  HADD2.F32 R20, -RZ, R11.H1_H1 ;  /* 0x3000000bff147230 */ /* 0x000fe40000004100 */
[----:B------:R-:W-:Y:S01]  /*b9a0*/  FFMA R13, R14, R0, R13 ;  /* 0x000000000e0d7223 */ /* 0x000fe2000000000d */
[----:B------:R-:W-:-:S02]  /*b9b0*/  HADD2.F32 R14, -RZ, R9.H0_H0 ;  /* 0x20000009ff0e7230 */ /* 0x000fc40000004100 */
[----:B------:R-:W-:Y:S02]  /*b9c0*/  FFMA R31, R20, R0, R31 ;  /* 0x00000000141f7223 */ /* 0x000fe4000000001f */
[----:B------:R-:W-:Y:S01]  /*b9d0*/  F2FP.F16.F32.PACK_AB R12, R13, R12 ;  /* 0x0000000c0d0c723e */ /* 0x000fe200000000ff */
[----:B------:R-:W-:Y:S01]  /*b9e0*/  FFMA R14, R14, R0, R15 ;  /* 0x000000000e0e7223 */ /* 0x000fe2000000000f */
[----:B------:R-:W-:Y:S01]  /*b9f0*/  FMUL R15, R27, R2 ;  /* 0x000000021b0f7220 */ /* 0x000fe20000400000 */
[----:B-1----:R-:W-:-:S03]  /*ba00*/  HADD2.F32 R20, -RZ, R5.H1_H1 ;  /* 0x30000005ff147230 */ /* 0x002fc60000004100 */
[----:B------:R-:W-:Y:S01]  /*ba10*/  FFMA R15, R16, R0, R15 ;  /* 0x00000000100f7223 */ /* 0x000fe2000000000f */
[----:B------:R-:W-:-:S04]  /*ba20*/  HADD2.F32 R16, -RZ, R10.H0_H0 ;  /* 0x2000000aff107230 */ /* 0x000fc80000004100 */
[----:B------:R-:W-:Y:S01]  /*ba30*/  F2FP.F16.F32.PACK_AB R13, R15, R14 ;  /* 0x0000000e0f0d723e */ /* 0x000fe200000000ff */
[----:B------:R-:W-:Y:S01]  /*ba40*/  FFMA R16, R16, R0, R17 ;  /* 0x0000000010107223 */ /* 0x000fe20000000011 */
[----:B------:R-:W-:-:S04]  /*ba50*/  FMUL R17, R29, R2 ;  /* 0x000000021d117220 */ /* 0x000fc80000400000 */
[----:B------:R-:W-:Y:S01]  /*ba60*/  FFMA R17, R18, R0, R17 ;  /* 0x0000000012117223 */ /* 0x000fe20000000011 */
[----:B------:R-:W-:-:S04]  /*ba70*/  HADD2.F32 R18, -RZ, R11.H0_H0 ;  /* 0x2000000bff127230 */ /* 0x000fc80000004100 */
[----:B------:R-:W-:Y:S01]  /*ba80*/  F2FP.F16.F32.PACK_AB R14, R17, R16 ;  /* 0x00000010110e723e */ /* 0x000fe200000000ff */
[----:B------:R-:W-:Y:S01]  /*ba90*/  FFMA R18, R18, R0, R19 ;  /* 0x0000000012127223 */ /* 0x000fe20000000013 */
[--C-:B------:R-:W-:Y:S02]  /*baa0*/  HADD2.F32 R16, -RZ, R4.reuse.H0_H0 ;  /* 0x20000004ff107230 */ /* 0x100fe40000004100 */
[-C--:B------:R-:W-:Y:S01]  /*bab0*/  FMUL R17, R32, R2.reuse ;  /* 0x0000000220117220 */ /* 0x080fe20000400000 */
[----:B------:R-:W-:Y:S01]  /*bac0*/  FMUL R19, R34, R2 ;  /* 0x0000000222137220 */ /* 0x000fe20000400000 */
[----:B------:R-:W-:Y:S01]  /*bad0*/  F2FP.F16.F32.PACK_AB R15, R31, R18 ;  /* 0x000000121f0f723e */ /* 0x000fe200000000ff */
[----:B------:R-:W-:Y:S02]  /*bae0*/  HADD2.F32 R18, -RZ, R4.H1_H1 ;  /* 0x30000004ff127230 */ /* 0x000fe40000004100 */
[-C--:B------:R-:W-:Y:S02]  /*baf0*/  FFMA R16, R16, R0.reuse, R17 ;  /* 0x0000000010107223 */ /* 0x080fe40000000011 */
[----:B------:R1:W-:Y:S01]  /*bb00*/  STSM.16.MT88.4 [R3+0x33000], R12 ;  /* 0x0330000c03007844 */ /* 0x0003e20000004200 */
[----:B------:R-:W-:Y:S01]  /*bb10*/  FFMA R17, R18, R0, R33 ;  /* 0x0000000012117223 */ /* 0x000fe20000000021 */
[----:B------:R-:W-:-:S02]  /*bb20*/  HADD2.F32 R18, -RZ, R5.H0_H0 ;  /* 0x20000005ff127230 */ /* 0x000fc40000004100 */
[--C-:B-1----:R-:W-:Y:S02]  /*bb30*/  HADD2.F32 R12, -RZ, R6.reuse.H0_H0 ;  /* 0x20000006ff0c7230 */ /* 0x102fe40000004100 */
[----:B------:R-:W-:Y:S01]  /*bb40*/  FMUL R15, R36, R2 ;  /* 0x00000002240f7220 */ /* 0x000fe20000400000 */
[-C--:B------:R-:W-:Y:S01]  /*bb50*/  FFMA R13, R18, R0.reuse, R19 ;  /* 0x00000000120d7223 */ /* 0x080fe20000000013 */
[-C--:B------:R-:W-:Y:S01]  /*bb60*/  FFMA R14, R20, R0.reuse, R35 ;  /* 0x00000000140e7223 */ /* 0x080fe20000000023 */
[----:B------:R-:W-:Y:S02]  /*bb70*/  HADD2.F32 R18, -RZ, R6.H1_H1 ;  /* 0x30000006ff127230 */ /* 0x000fe40000004100 */
[----:B------:R-:W-:Y:S01]  /*bb80*/  FFMA R15, R12, R0, R15 ;  /* 0x000000000c0f7223 */ /* 0x000fe2000000000f */
[--C-:B------:R-:W-:Y:S02]  /*bb90*/  HADD2.F32 R12, -RZ, R7.reuse.H0_H0 ;  /* 0x20000007ff0c7230 */ /* 0x100fe40000004100 */
[----:B------:R-:W-:Y:S01]  /*bba0*/  FMUL R19, R38, R2 ;  /* 0x0000000226137220 */ /* 0x000fe20000400000 */
[----:B------:R-:W-:-:S02]  /*bbb0*/  HADD2.F32 R20, -RZ, R7.H1_H1 ;  /* 0x30000007ff147230 */ /* 0x000fc40000004100 */
[-C--:B------:R-:W-:Y:S01]  /*bbc0*/  FFMA R18, R18, R0.reuse, R37 ;  /* 0x0000000012127223 */ /* 0x080fe20000000025 */
[----:B------:R-:W-:Y:S01]  /*bbd0*/  F2FP.F16.F32.PACK_AB R13, R14, R13 ;  /* 0x0000000d0e0d723e */ /* 0x000fe200000000ff */
[----:B------:R-:W-:Y:S01]  /*bbe0*/  FFMA R19, R12, R0, R19 ;  /* 0x000000000c137223 */ /* 0x000fe20000000013 */
        /* <DEDUP_REMOVED lines=19> */
.L_x_81:
[----:B------:R-:W-:Y:S05]  /*bd20*/  BSYNC B0 ;  /* 0x0000000000007941 */ /* 0x000fea0003800000 */
.L_x_80:
[----:B------:R-:W-:Y:S06]  /*bd30*/  BAR.SYNC.DEFER_BLOCKING 0x1, 0x80 ;  /* 0x0042000000007b1d */ /* 0x000fec0000010000 */
[----:B------:R-:W-:Y:S05]  /*bd40*/  @!P0 BRA `(.L_x_82) ;  /* 0x0000000000048947 */ /* 0x000fea0003800000 */
[----:B------:R-:W-:Y:S01]  /*bd50*/  BPT.TRAP 0x1 ;  /* 0x000000040000795c */ /* 0x000fe20000300000 */
.L_x_82:
[----:B------:R-:W-:-:S04]  /*bd60*/  UIADD3 UR9, UR47, 0x344f0, URZ ;  /* 0x000344f02f097890 */ /* 0x000fc8000fffe03f */
[----:B------:R-:W-:-:S09]  /*bd70*/  UPRMT UR9, UR57, 0x654, UR9 ;  /* 0x0000065439097896 */ /* 0x000fd20008000009 */
[----:B------:R-:W-:Y:S01]  /*bd80*/  SYNCS.ARRIVE.TRANS64.RED.A1T0 RZ, [UR9], RZ ;  /* 0x000000ffffff79a7 */ /* 0x000fe20008100409 */
[----:B------:R-:W-:Y:S05]  /*bd90*/  @!P0 BRA `(.L_x_83) ;  /* 0x0000000000048947 */ /* 0x000fea0003800000 */
[----:B------:R-:W-:Y:S01]  /*bda0*/  BPT.TRAP 0x1 ;  /* 0x000000040000795c */ /* 0x000fe20000300000 */
.L_x_83:
[----:B------:R-:W-:-:S04]  /*bdb0*/  MOV R20, 0x1 ;  /* 0x0000000100147802 */ /* 0x000fc80000000f00 */
[----:B------:R-:W-:-:S04]  /*bdc0*/  SHF.L.U32 R20, R20, 0x1f, RZ ;  /* 0x0000001f14147819 */ /* 0x000fc800000006ff */
[----:B------:R-:W2:Y:S02]  /*bdd0*/  SYNCS.PHASECHK.TRANS64.TRYWAIT P3, [UR47+0x344c0], R20 ;  /* 0x0344c014ff0075a7 */ /* 0x000ea4000806016f */
[----:B--2---:R-:W-:Y:S05]  /*bde0*/  @!P3 BRA `(.L_x_84) ;  /* 0x000000b40088b947 */ /* 0x004fea0003800000 */
.L_x_367:
[----:B-1----:R-:W2:Y:S04]  /*bdf0*/  LDL.LU R13, [R1+0x40] ;  /* 0x00004000010d7983 */ /* 0x002ea80000300800 */
[----:B------:R-:W3:Y:S04]  /*be00*/  LDL.LU R12, [R1+0x44] ;  /* 0x00004400010c7983 */ /* 0x000ee80000300800 */
[----:B------:R-:W4:Y:S04]  /*be10*/  LDL.LU R17, [R1+0x48] ;  /* 0x0000480001117983 */ /* 0x000f280000300800 */
[----:B------:R-:W5:Y:S04]  /*be20*/  LDL.LU R16, [R1+0x4c] ;  /* 0x00004c0001107983 */ /* 0x000f680000300800 */
        /* <DEDUP_REMOVED lines=11> */
[----:B------:R-:W5:Y:S01]  /*bee0*/  LDL.LU R31, [R1+0x7c] ;  /* 0x00007c00011f7983 */ /* 0x000f620000300800 */
[----:B------:R-:W-:Y:S05]  /*bef0*/  @P1 WARPSYNC.ALL ;  /* 0x0000000000001948 */ /* 0x000fea0003800000 */
[----:B------:R-:W1:Y:S04]  /*bf00*/  @P1 LDSM.16.MT88.4 R8, [R3+0x30000] ;  /* 0x030000000308183b */ /* 0x000e680000004200 */
[----:B------:R-:W5:Y:S01]  /*bf10*/  @P1 LDSM.16.MT88.4 R4, [R3+0x30800] ;  /* 0x030800000304183b */ /* 0x000f620000004200 */
[----:B------:R-:W-:Y:S05]  /*bf20*/  WARPSYNC.ALL ;  /* 0x0000000000007948 */ /* 0x000fea0003800000 */
[----:B------:R-:W-:Y:S01]  /*bf30*/  BSSY B0, `(.L_x_85) ;  /* 0x0000049000007945 */ /* 0x000fe20003800000 */
[----:B-1----:R-:W-:-:S02]  /*bf40*/  HADD2.F32 R14, -RZ, R8.H1_H1 ;  /* 0x30000008ff0e7230 */ /* 0x002fc40000004100 */
[-C--:B--2---:R-:W-:Y:S01]  /*bf50*/  FMUL R13, R13, R2.reuse ;  /* 0x000000020d0d7220 */ /* 0x084fe20000400000 */
[----:B---3--:R-:W-:Y:S01]  /*bf60*/  FMUL R15, R12, R2 ;  /* 0x000000020c0f7220 */ /* 0x008fe20000400000 */
[----:B------:R-:W-:-:S05]  /*bf70*/  HADD2.F32 R12, -RZ, R8.H0_H0 ;  /* 0x20000008ff0c7230 */ /* 0x000fca0000004100 */
[-C--:B------:R-:W-:Y:S01]  /*bf80*/  FFMA R12, R12, R0.reuse, R13 ;  /* 0x000000000c0c7223 */ /* 0x080fe2000000000d */
[----:B------:R-:W-:Y:S01]  /*bf90*/  FFMA R13, R14, R0, R15 ;  /* 0x000000000e0d7223 */ /* 0x000fe2000000000f */
[-C--:B----4-:R-:W-:Y:S01]  /*bfa0*/  FMUL R15, R17, R2.reuse ;  /* 0x00000002110f7220 */ /* 0x090fe20000400000 */
[----:B-----5:R-:W-:Y:S01]  /*bfb0*/  FMUL R17, R16, R2 ;  /* 0x0000000210117220 */ /* 0x020fe20000400000 */
[--C-:B------:R-:W-:Y:S02]  /*bfc0*/  HADD2.F32 R14, -RZ, R9.reuse.H0_H0 ;  /* 0x20000009ff0e7230 */ /* 0x100fe40000004100 */
[----:B------:R-:W-:Y:S01]  /*bfd0*/  HADD2.F32 R16, -RZ, R9.H1_H1 ;  /* 0x30000009ff107230 */ /* 0x000fe20000004100 */
[----:B------:R-:W-:Y:S02]  /*bfe0*/  F2FP.F16.F32.PACK_AB R12, R13, R12 ;  /* 0x0000000c0d0c723e */ /* 0x000fe400000000ff */
[-C--:B------:R-:W-:Y:S02]  /*bff0*/  FFMA R14, R14, R0.reuse, R15 ;  /* 0x000000000e0e7223 */ /* 0x080fe4000000000f */
[----:B------:R-:W-:Y:S01]  /*c000*/  FFMA R15, R16, R0, R17 ;  /* 0x00000000100f7223 */ /* 0x000fe20000000011 */
[-C--:B------:R-:W-:Y:S01]  /*c010*/  FMUL R17, R19, R2.reuse ;  /* 0x0000000213117220 */ /* 0x080fe20000400000 */
[----:B------:R-:W-:Y:S01]  /*c020*/  FMUL R19, R18, R2 ;  /* 0x0000000212137220 */ /* 0x000fe20000400000 */
[----:B------:R-:W-:-:S02]  /*c030*/  HADD2.F32 R16, -RZ, R10.H0_H0 ;  /* 0x2000000aff107230 */ /* 0x000fc40000004100 */
[----:B------:R-:W-:Y:S01]  /*c040*/  HADD2.F32 R18, -RZ, R10.H1_H1 ;  /* 0x3000000aff127230 */ /* 0x000fe20000004100 */
[----:B------:R-:W-:Y:S01]  /*c050*/  F2FP.F16.F32.PACK_AB R13, R15, R14 ;  /* 0x0000000e0f0d723e */ /* 0x000fe200000000ff */
[----:B------:R-:W-:Y:S01]  /*c060*/  FMUL R21, R21, R2 ;  /* 0x0000000215157220 */ /* 0x000fe20000400000 */
[-C--:B------:R-:W-:Y:S02]  /*c070*/  FFMA R16, R16, R0.reuse, R17 ;  /* 0x0000000010107223 */ /* 0x080fe40000000011 */
[----:B------:R-:W-:Y:S01]  /*c080*/  FFMA R17, R18, R0, R19 ;  /* 0x0000000012117223 */ /* 0x000fe20000000013 */
[-C--:B------:R-:W-:Y:S01]  /*c090*/  FMUL R19, R24, R2.reuse ;  /* 0x0000000218137220 */ /* 0x080fe20000400000 */
[--C-:B------:R-:W-:Y:S02]  /*c0a0*/  HADD2.F32 R18, -RZ, R11.reuse.H0_H0 ;  /* 0x2000000bff127230 */ /* 0x100fe40000004100 */
[----:B------:R-:W-:Y:S02]  /*c0b0*/  HADD2.F32 R24, -RZ, R11.H1_H1 ;  /* 0x3000000bff187230 */ /* 0x000fe40000004100 */
[----:B------:R-:W-:Y:S01]  /*c0c0*/  FMUL R25, R25, R2 ;  /* 0x0000000219197220 */ /* 0x000fe20000400000 */
[----:B------:R-:W-:Y:S01]  /*c0d0*/  F2FP.F16.F32.PACK_AB R14, R17, R16 ;  /* 0x00000010110e723e */ /* 0x000fe200000000ff */
[-C--:B------:R-:W-:Y:S01]  /*c0e0*/  FFMA R18, R18, R0.reuse, R19 ;  /* 0x0000000012127223 */ /* 0x080fe20000000013 */
[----:B------:R-:W-:Y:S01]  /*c0f0*/  FFMA R19, R24, R0, R21 ;  /* 0x0000000018137223 */ /* 0x000fe20000000015 */
[----:B------:R-:W-:Y:S01]  /*c100*/  FMUL R21, R26, R2 ;  /* 0x000000021a157220 */ /* 0x000fe20000400000 */
[----:B------:R-:W-:-:S02]  /*c110*/  HADD2.F32 R24, -RZ, R4.H0_H0 ;  /* 0x20000004ff187230 */ /* 0x000fc40000004100 */
[----:B------:R-:W-:Y:S02]  /*c120*/  HADD2.F32 R26, -RZ, R4.H1_H1 ;  /* 0x30000004ff1a7230 */ /* 0x000fe40000004100 */
[----:B------:R-:W-:Y:S01]  /*c130*/  FMUL R27, R27, R2 ;  /* 0x000000021b1b7220 */ /* 0x000fe20000400000 */
[----:B------:R-:W-:Y:S01]  /*c140*/  F2FP.F16.F32.PACK_AB R15, R19, R18 ;  /* 0x00000012130f723e */ /* 0x000fe200000000ff */
[-C--:B------:R-:W-:Y:S01]  /*c150*/  FFMA R21, R24, R0.reuse, R21 ;  /* 0x0000000018157223 */ /* 0x080fe20000000015 */
[----:B------:R-:W-:Y:S01]  /*c160*/  FFMA R24, R26, R0, R25 ;  /* 0x000000001a187223 */ /* 0x000fe20000000019 */
[-C--:B------:R-:W-:Y:S01]  /*c170*/  FMUL R25, R28, R2.reuse ;  /* 0x000000021c197220 */ /* 0x080fe20000400000 */
[--C-:B------:R-:W-:Y:S02]  /*c180*/  HADD2.F32 R26, -RZ, R5.reuse.H0_H0 ;  /* 0x20000005ff1a7230 */ /* 0x100fe40000004100 */
[----:B------:R-:W-:Y:S01]  /*c190*/  FMUL R29, R29, R2 ;  /* 0x000000021d1d7220 */ /* 0x000fe20000400000 */
[----:B------:R-:W-:Y:S01]  /*c1a0*/  HADD2.F32 R28, -RZ, R5.H1_H1 ;  /* 0x30000005ff1c7230 */ /* 0x000fe20000004100 */
[----:B------:R-:W-:Y:S01]  /*c1b0*/  F2FP.F16.F32.PACK_AB R16, R24, R21 ;  /* 0x000000151810723e */ /* 0x000fe200000000ff */
[----:B------:R1:W-:Y:S01]  /*c1c0*/  STSM.16.MT88.4 [R3+0x30000], R12 ;  /* 0x0300000c03007844 */ /* 0x0003e20000004200 */
[----:B------:R-:W-:-:S02]  /*c1d0*/  FFMA R25, R26, R0, R25 ;  /* 0x000000001a197223 */ /* 0x000fc40000000019 */
[----:B------:R-:W-:Y:S01]  /*c1e0*/  FFMA R26, R28, R0, R27 ;  /* 0x000000001c1a7223 */ /* 0x000fe2000000001b */
[-C--:B------:R-:W-:Y:S01]  /*c1f0*/  FMUL R27, R30, R2.reuse ;  /* 0x000000021e1b7220 */ /* 0x080fe20000400000 */
[--C-:B------:R-:W-:Y:S02]  /*c200*/  HADD2.F32 R28, -RZ, R6.reuse.H0_H0 ;  /* 0x20000006ff1c7230 */ /* 0x100fe40000004100 */
[----:B------:R-:W-:Y:S01]  /*c210*/  FMUL R31, R31, R2 ;  /* 0x000000021f1f7220 */ /* 0x000fe20000400000 */
[----:B------:R-:W-:Y:S01]  /*c220*/  HADD2.F32 R30, -RZ, R6.H1_H1 ;  /* 0x30000006ff1e7230 */ /* 0x000fe20000004100 */
[----:B------:R-:W-:Y:S01]  /*c230*/  F2FP.F16.F32.PACK_AB R17, R26, R25 ;  /* 0x000000191a11723e */ /* 0x000fe200000000ff */
[----:B------:R-:W-:-:S03]  /*c240*/  FFMA R27, R28, R0, R27 ;  /* 0x000000001c1b7223 */ /* 0x000fc6000000001b */
[----:B------:R-:W-:Y:S01]  /*c250*/  FFMA R28, R30, R0, R29 ;  /* 0x000000001e1c7223 */ /* 0x000fe2000000001d */
[----:B------:R-:W-:Y:S01]  /*c260*/  FMUL R29, R32, R2 ;  /* 0x00000002201d7220 */ /* 0x000fe20000400000 */
[--C-:B------:R-:W-:Y:S02]  /*c270*/  HADD2.F32 R30, -RZ, R7.reuse.H0_H0 ;  /* 0x20000007ff1e7230 */ /* 0x100fe40000004100 */
[----:B------:R-:W-:Y:S01]  /*c280*/  HADD2.F32 R32, -RZ, R7.H1_H1 ;  /* 0x30000007ff207230 */ /* 0x000fe20000004100 */
[----:B------:R-:W-:Y:S02]  /*c290*/  F2FP.F16.F32.PACK_AB R18, R28, R27 ;  /* 0x0000001b1c12723e */ /* 0x000fe400000000ff */
[-C--:B------:R-:W-:Y:S02]  /*c2a0*/  FFMA R29, R30, R0.reuse, R29 ;  /* 0x000000001e1d7223 */ /* 0x080fe4000000001d */
[----:B------:R-:W-:-:S05]  /*c2b0*/  FFMA R30, R32, R0, R31 ;  /* 0x00000000201e7223 */ /* 0x000fca000000001f */
        /* <DEDUP_REMOVED lines=16> */
.L_x_86:
[----:B------:R-:W-:Y:S05]  /*c3c0*/  BSYNC B0 ;  /* 0x0000000000007941 */ /* 0x000fea0003800000 */
.L_x_85:
[----:B------:R-:W-:Y:S06]  /*c3d0*/  BAR.SYNC.DEFER_BLOCKING 0x1, 0x80 ;  /* 0x0042000000007b1d */ /* 0x000fec0000010000 */
[----:B------:R-:W-:Y:S05]  /*c3e0*/  @!P0 BRA `(.L_x_87) ;  /* 0x0000000000048947 */ /* 0x000fea0003800000 */
[----:B------:R-:W-:Y:S01]  /*c3f0*/  BPT.TRAP 0x1 ;  /* 0x000000040000795c */ /* 0x000fe20000300000 */
.L_x_87:
[----:B------:R-:W-:-:S04]  /*c400*/  UIADD3 UR10, UR47, 0x344f8, URZ ;  /* 0x000344f82f0a7890 */ /* 0x000fc8000fffe03f */
[----:B------:R-:W-:-:S09]  /*c410*/  UPRMT UR10, UR57, 0x654, UR10 ;  /* 0x00000654390a7896 */ /* 0x000fd2000800000a */
[----:B------:R-:W-:Y:S01]  /*c420*/  SYNCS.ARRIVE.TRANS64.RED.A1T0 RZ, [UR10], RZ ;  /* 0x000000ffffff79a7 */ /* 0x000fe2000810040a */
[----:B------:R-:W-:Y:S05]  /*c430*/  @!P0 BRA `(.L_x_88) ;  /* 0x0000000000048947 */ /* 0x000fea0003800000 */
[----:B------:R-:W-:Y:S01]  /*c440*/  BPT.TRAP 0x1 ;  /* 0x000000040000795c */ /* 0x000fe20000300000 */
.L_x_88:
[----:B------:R-:W2:Y:S02]  /*c450*/  SYNCS.PHASECHK.TRANS64.TRYWAIT P3, [UR47+0x344c8], R20 ;  /* 0x0344c814ff0075a7 */ /* 0x000ea4000806016f */
[----:B--2---:R-:W-:Y:S05]  /*c460*/  @!P3 BRA `(.L_x_89) ;  /* 0x000000b00000b947 */ /* 0x004fea0003800000 */
.L_x_368:
        /* <DEDUP_REMOVED lines=19> */
[----:B------:R-:W-:Y:S05]  /*c5a0*/  WARPSYNC.ALL ;  /* 0x0000000000007948 */ /* 0x000fea0003800000 */
[----:B------:R-:W-:Y:S01]  /*c5b0*/  BSSY B0, `(.L_x_90) ;  /* 0x0000039000007945 */ /* 0x000fe20003800000 */
[----:B--2---:R-:W-:-:S02]  /*c5c0*/  HADD2.F32 R12, -RZ, R8.H0_H0 ;  /* 0x20000008ff0c7230 */ /* 0x004fc40000004100 */
[----:B------:R-:W-:Y:S02]  /*c5d0*/  HADD2.F32 R14, -RZ, R8.H1_H1 ;  /* 0x30000008ff0e7230 */ /* 0x000fe40000004100 */
[--C-:B------:R-:W-:Y:S02]  /*c5e0*/  HADD2.F32 R16, -RZ, R9.reuse.H0_H0 ;  /* 0x20000009ff107230 */ /* 0x100fe40000004100 */
[-C--:B------:R-:W-:Y:S01]  /*c5f0*/  FFMA R12, R12, R0.reuse, R13 ;  /* 0x000000000c0c7223 */ /* 0x080fe2000000000d */
[----:B------:R-:W-:Y:S02]  /*c600*/  HADD2.F32 R18, -RZ, R9.H1_H1 ;  /* 0x30000009ff127230 */ /* 0x000fe40000004100 */
[-C--:B------:R-:W-:Y:S01]  /*c610*/  FFMA R13, R14, R0.reuse, R169 ;  /* 0x000000000e0d7223 */ /* 0x080fe200000000a9 */
[----:B------:R-:W-:Y:S02]  /*c620*/  HADD2.F32 R24, -RZ, R11.H0_H0 ;  /* 0x2000000bff187230 */ /* 0x000fe40000004100 */
[----:B------:R-:W-:Y:S01]  /*c630*/  FFMA R14, R16, R0, R15 ;  /* 0x00000000100e7223 */ /* 0x000fe2000000000f */
[----:B------:R-:W-:-:S02]  /*c640*/  HADD2.F32 R16, -RZ, R10.H0_H0 ;  /* 0x2000000aff107230 */ /* 0x000fc40000004100 */
[-C--:B------:R-:W-:Y:S01]  /*c650*/  FFMA R15, R18, R0.reuse, R171 ;  /* 0x00000000120f7223 */ /* 0x080fe200000000ab */
[----:B------:R-:W-:Y:S02]  /*c660*/  HADD2.F32 R18, -RZ, R10.H1_H1 ;  /* 0x3000000aff127230 */ /* 0x000fe40000004100 */
[-C--:B------:R-:W-:Y:S01]  /*c670*/  FFMA R19, R24, R0.reuse, R19 ;  /* 0x0000000018137223 */ /* 0x080fe20000000013 */
[----:B------:R-:W-:Y:S02]  /*c680*/  HADD2.F32 R26, -RZ, R11.H1_H1 ;  /* 0x3000000bff1a7230 */ /* 0x000fe40000004100 */
[-C--:B------:R-:W-:Y:S01]  /*c690*/  FFMA R17, R16, R0.reuse, R17 ;  /* 0x0000000010117223 */ /* 0x080fe20000000011 */
[----:B-1----:R-:W-:Y:S02]  /*c6a0*/  HADD2.F32 R24, -RZ, R4.H0_H0 ;  /* 0x20000004ff187230 */ /* 0x002fe40000004100 */
[----:B------:R-:W-:Y:S01]  /*c6b0*/  FFMA R16, R18, R0, R173 ;  /* 0x0000000012107223 */ /* 0x000fe200000000ad */
[----:B------:R-:W-:-:S02]  /*c6c0*/  HADD2.F32 R28, -RZ, R5.H0_H0 ;  /* 0x20000005ff1c7230 */ /* 0x000fc40000004100 */
[-C--:B------:R-:W-:Y:S01]  /*c6d0*/  FFMA R18, R26, R0.reuse, R175 ;  /* 0x000000001a127223 */ /* 0x080fe200000000af */
[----:B------:R-:W-:Y:S02]  /*c6e0*/  HADD2.F32 R26, -RZ, R4.H1_H1 ;  /* 0x30000004ff1a7230 */ /* 0x000fe40000004100 */
        /* <DEDUP_REMOVED lines=10> */
[----:B------:R-:W-:Y:S01]  /*c790*/  FFMA R29, R32, R0, R29 ;  /* 0x00000000201d7223 */ /* 0x000fe2000000001d */
[----:B------:R-:W-:Y:S01]  /*c7a0*/  F2FP.F16.F32.PACK_AB R12, R13, R12 ;  /* 0x0000000c0d0c723e */ /* 0x000fe200000000ff */
[----:B------:R-:W-:Y:S01]  /*c7b0*/  FFMA R28, R30, R0, R181 ;  /* 0x000000001e1c7223 */ /* 0x000fe200000000b5 */
[----:B------:R-:W-:Y:S01]  /*c7c0*/  F2FP.F16.F32.PACK_AB R13, R15, R14 ;  /* 0x0000000e0f0d723e */ /* 0x000fe200000000ff */
[----:B------:R-:W-:Y:S01]  /*c7d0*/  FFMA R30, R34, R0, R183 ;  /* 0x00000000221e7223 */ /* 0x000fe200000000b7 */
[----:B------:R-:W-:-:S02]  /*c7e0*/  F2FP.F16.F32.PACK_AB R14, R16, R17 ;  /* 0x00000011100e723e */ /* 0x000fc400000000ff */
[----:B------:R-:W-:Y:S02]  /*c7f0*/  F2FP.F16.F32.PACK_AB R15, R18, R19 ;  /* 0x00000013120f723e */ /* 0x000fe400000000ff */
[----:B------:R-:W-:Y:S02]  /*c800*/  F2FP.F16.F32.PACK_AB R16, R24, R21 ;  /* 0x000000151810723e */ /* 0x000fe400000000ff */
[----:B------:R-:W-:Y:S01]  /*c810*/  F2FP.F16.F32.PACK_AB R17, R26, R25 ;  /* 0x000000191a11723e */ /* 0x000fe200000000ff */
[----:B------:R1:W-:Y:S01]  /*c820*/  STSM.16.MT88.4 [R3+0x31000], R12 ;  /* 0x0310000c03007844 */ /* 0x0003e20000004200 */
        /* <DEDUP_REMOVED lines=12> */
[----:B------:R-:W-:Y:S02]  /*c8f0*/  UIADD3 UR5, UR45, 0x40, URZ ;  /* 0x000000402d057890 */ /* 0x000fe4000fffe03f */
[----:B------:R-:W-:-:S09]  /*c900*/  UIADD3 UR4, UR47, 0x31000, URZ ;  /* 0x000310002f047890 */ /* 0x000fd2000fffe03f */
[----:B------:R2:W-:Y:S01]  /*c910*/  UTMASTG.2D [UR4], [UR36] ;  /* 0x00000004240073b5 */ /* 0x0005e20008008000 */
[----:B------:R0:W-:Y:S01]  /*c920*/  UTMACMDFLUSH ;  /* 0x00000000000079b7 */ /* 0x0001e20000000000 */
[----:B--2---:R-:W-:-:S04]  /*c930*/  DEPBAR.LE SB0, 0x1 ;  /* 0x000080400000791a */ /* 0x004fc80000000000 */
.L_x_91:
[----:B------:R-:W-:Y:S05]  /*c940*/  BSYNC B0 ;  /* 0x0000000000007941 */ /* 0x000fea0003800000 */
.L_x_90:
[----:B------:R-:W-:Y:S06]  /*c950*/  BAR.SYNC.DEFER_BLOCKING 0x1, 0x80 ;  /* 0x0042000000007b1d */ /* 0x000fec0000010000 */
[----:B------:R-:W-:Y:S05]  /*c960*/  @!P0 BRA `(.L_x_92) ;  /* 0x0000000000048947 */ /* 0x000fea0003800000 */
[----:B------:R-:W-:Y:S01]  /*c970*/  BPT.TRAP 0x1 ;  /* 0x000000040000795c */ /* 0x000fe20000300000 */
.L_x_92:
[----:B------:R-:W-:Y:S01]  /*c980*/  SYNCS.ARRIVE.TRANS64.RED.A1T0 RZ, [UR7], RZ ;  /* 0x000000ffffff79a7 */ /* 0x000fe20008100407 */
[----:B------:R-:W-:Y:S05]  /*c990*/  @!P0 BRA `(.L_x_93) ;  /* 0x0000000000048947 */ /* 0x000fea0003800000 */
[----:B------:R-:W-:Y:S01]  /*c9a0*/  BPT.TRAP 0x1 ;  /* 0x000000040000795c */ /* 0x000fe20000300000 */
.L_x_93:
[----:B------:R-:W2:Y:S02]  /*c9b0*/  SYNCS.PHASECHK.TRANS64.TRYWAIT P3, [UR47+0x344d0], R20 ;  /* 0x0344d014ff0075a7 */ /* 0x000ea4000806016f */
[----:B--2---:R-:W-:Y:S05]  /*c9c0*/  @!P3 BRA `(.L_x_94) ;  /* 0x000000a800c0b947 */ /* 0x004fea0003800000 */
.L_x_369:
        /* <DEDUP_REMOVED lines=29> */
[----:B------:R-:W-:Y:S01]  /*cba0*/  FFMA R14, R18, R0, R107 ;  /* 0x00000000120e7223 */ /* 0x000fe2000000006b */
[----:B------:R-:W-:Y:S01]  /*cbb0*/  FMUL R15, R108, R2 ;  /* 0x000000026c0f7220 */ /* 0x000fe20000400000 */
        /* <DEDUP_REMOVED lines=20> */
[----:B------:R-:W-:Y:S01]  /*cd00*/  F2FP.F16.F32.PACK_AB R13, R14, R13 ;  /* 0x0000000d0e0d723e */ /* 0x000fe200000000ff */
[-C--:B------:R-:W-:Y:S01]  /*cd10*/  FFMA R28, R30, R0.reuse, R117 ;  /* 0x000000001e1c7223 */ /* 0x080fe20000000075 */
        /* <DEDUP_REMOVED lines=24> */
.L_x_96:
[----:B------:R-:W-:Y:S05]  /*cea0*/  BSYNC B0 ;  /* 0x0000000000007941 */ /* 0x000fea0003800000 */
.L_x_95:
[----:B------:R-:W-:Y:S06]  /*ceb0*/  BAR.SYNC.DEFER_BLOCKING 0x1, 0x80 ;  /* 0x0042000000007b1d */ /* 0x000fec0000010000 */
[----:B------:R-:W-:Y:S05]  /*cec0*/  @!P0 BRA `(.L_x_97) ;  /* 0x0000000000048947 */ /* 0x000fea0003800000 */
[----:B------:R-:W-:Y:S01]  /*ced0*/  BPT.TRAP 0x1 ;  /* 0x000000040000795c */ /* 0x000fe20000300000 */
.L_x_97:
[----:B------:R-:W-:Y:S01]  /*cee0*/  SYNCS.ARRIVE.TRANS64.RED.A1T0 RZ, [UR8], RZ ;  /* 0x000000ffffff79a7 */ /* 0x000fe20008100408 */
[----:B------:R-:W-:Y:S05]  /*cef0*/  @!P0 BRA `(.L_x_98) ;  /* 0x0000000000048947 */ /* 0x000fea0003800000 */
[----:B------:R-:W-:Y:S01]  /*cf00*/  BPT.TRAP 0x1 ;  /* 0x000000040000795c */ /* 0x000fe20000300000 */
.L_x_98:
[----:B------:R-:W2:Y:S02]  /*cf10*/  SYNCS.PHASECHK.TRANS64.TRYWAIT P3, [UR47+0x344d8], R20 ;  /* 0x0344d814ff0075a7 */ /* 0x000ea4000806016f */
[----:B--2---:R-:W-:Y:S05]  /*cf20*/  @!P3 BRA `(.L_x_99) ;  /* 0x000000a40080b947 */ /* 0x004fea0003800000 */
.L_x_370:
        /* <DEDUP_REMOVED lines=77> */
.L_x_101:
[----:B------:R-:W-:Y:S05]  /*d400*/  BSYNC B0 ;  /* 0x0000000000007941 */ /* 0x000fea0003800000 */
.L_x_100:
[----:B------:R-:W-:Y:S06]  /*d410*/  BAR.SYNC.DEFER_BLOCKING 0x1, 0x80 ;  /* 0x0042000000007b1d */ /* 0x000fec0000010000 */
[----:B------:R-:W-:Y:S05]  /*d420*/  @!P0 BRA `(.L_x_102) ;  /* 0x0000000000048947 */ /* 0x000fea0003800000 */
[----:B------:R-:W-:Y:S01]  /*d430*/  BPT.TRAP 0x1 ;  /* 0x000000040000795c */ /* 0x000fe20000300000 */
.L_x_102:
[----:B------:R-:W-:Y:S01]  /*d440*/  SYNCS.ARRIVE.TRANS64.RED.A1T0 RZ, [UR9], RZ ;  /* 0x000000ffffff79a7 */ /* 0x000fe20008100409 */
[----:B------:R-:W-:Y:S05]  /*d450*/  @!P0 BRA `(.L_x_103) ;  /* 0x0000000000048947 */ /* 0x000fea0003800000 */
[----:B------:R-:W-:Y:S01]  /*d460*/  BPT.TRAP 0x1 ;  /* 0x000000040000795c */ /* 0x000fe20000300000 */
.L_x_103:
[----:B------:R-:W2:Y:S02]  /*d470*/  SYNCS.PHASECHK.TRANS64.TRYWAIT P3, [UR47+0x344c0], R222 ;  /* 0x0344c0deff0075a7 */ /* 0x000ea4000806016f */
[----:B--2---:R-:W-:Y:S05]  /*d480*/  @!P3 BRA `(.L_x_104) ;  /* 0x000000a00040b947 */ /* 0x004fea0003800000 */
.L_x_371:
        /* <DEDUP_REMOVED lines=21> */
[----:B-1----:R-:W-:-:S02]  /*d5e0*/  HADD2.F32 R16, -RZ, R9.H0_H0 ;  /* 0x20000009ff107230 */ /* 0x002fc40000004100 */
[----:B------:R-:W-:Y:S02]  /*d5f0*/  HADD2.F32 R18, -RZ, R9.H1_H1 ;  /* 0x30000009ff127230 */ /* 0x000fe40000004100 */
[-C--:B--2---:R-:W-:Y:S01]  /*d600*/  FMUL R13, R13, R2.reuse ;  /* 0x000000020d0d7220 */ /* 0x084fe20000400000 */
[-C--:B---3--:R-:W-:Y:S01]  /*d610*/  FMUL R15, R14, R2.reuse ;  /* 0x000000020e0f7220 */ /* 0x088fe20000400000 */
[--C-:B------:R-:W-:Y:S02]  /*d620*/  HADD2.F32 R14, -RZ, R8.reuse.H1_H1 ;  /* 0x30000008ff0e7230 */ /* 0x100fe40000004100 */
[----:B----4-:R-:W-:Y:S01]  /*d630*/  FMUL R17, R12, R2 ;  /* 0x000000020c117220 */ /* 0x010fe20000400000 */
[----:B------:R-:W-:Y:S02]  /*d640*/  HADD2.F32 R12, -RZ, R8.H0_H0 ;  /* 0x20000008ff0c7230 */ /* 0x000fe40000004100 */
[----:B------:R-:W-:Y:S01]  /*d650*/  FFMA R15, R14, R0, R15 ;  /* 0x000000000e0f7223 */ /* 0x000fe2000000000f */
[----:B-----5:R-:W-:-:S02]  /*d660*/  FMUL R19, R19, R2 ;  /* 0x0000000213137220 */ /* 0x020fc40000400000 */
[-C--:B------:R-:W-:Y:S01]  /*d670*/  FFMA R12, R12, R0.reuse, R13 ;  /* 0x000000000c0c7223 */ /* 0x080fe2000000000d */
[-C--:B------:R-:W-:Y:S01]  /*d680*/  FFMA R13, R16, R0.reuse, R17 ;  /* 0x00000000100d7223 */ /* 0x080fe20000000011 */
[----:B------:R-:W-:Y:S01]  /*d690*/  FFMA R14, R18, R0, R19 ;  /* 0x00000000120e7223 */ /* 0x000fe20000000013 */
[--C-:B------:R-:W-:Y:S02]  /*d6a0*/  HADD2.F32 R16, -RZ, R10.reuse.H0_H0 ;  /* 0x2000000aff107230 */ /* 0x100fe40000004100 */
[-C--:B------:R-:W-:Y:S01]  /*d6b0*/  FMUL R17, R26, R2.reuse ;  /* 0x000000021a117220 */ /* 0x080fe20000400000 */
[----:B------:R-:W-:Y:S02]  /*d6c0*/  HADD2.F32 R18, -RZ, R10.H1_H1 ;  /* 0x3000000aff127230 */ /* 0x000fe40000004100 */
[----:B------:R-:W-:Y:S01]  /*d6d0*/  FMUL R19, R24, R2 ;  /* 0x0000000218137220 */ /* 0x000fe20000400000 */
[--C-:B------:R-:W-:Y:S02]  /*d6e0*/  HADD2.F32 R24, -RZ, R11.reuse.H0_H0 ;  /* 0x2000000bff187230 */ /* 0x100fe40000004100 */
[----:B------:R-:W-:Y:S01]  /*d6f0*/  FFMA R17, R16, R0, R17 ;  /* 0x0000000010117223 */ /* 0x000fe20000000011 */
[----:B------:R-:W-:-:S02]  /*d700*/  HADD2.F32 R26, -RZ, R11.H1_H1 ;  /* 0x3000000bff1a7230 */ /* 0x000fc40000004100 */
[----:B------:R-:W-:Y:S01]  /*d710*/  FMUL R21, R21, R2 ;  /* 0x0000000215157220 */ /* 0x000fe20000400000 */
[----:B------:R-:W-:Y:S01]  /*d720*/  FFMA R16, R18, R0, R19 ;  /* 0x0000000012107223 */ /* 0x000fe20000000013 */
[----:B------:R-:W-:Y:S01]  /*d730*/  F2FP.F16.F32.PACK_AB R13, R14, R13 ;  /* 0x0000000d0e0d723e */ /* 0x000fe200000000ff */
[----:B------:R-:W-:Y:S01]  /*d740*/  FMUL R25, R25, R2 ;  /* 0x0000000219197220 */ /* 0x000fe20000400000 */
[----:B------:R-:W-:Y:S01]  /*d750*/  FFMA R21, R24, R0, R21 ;  /* 0x0000000018157223 */ /* 0x000fe20000000015 */
[--C-:B------:R-:W-:Y:S01]  /*d760*/  HADD2.F32 R24, -RZ, R4.reuse.H0_H0 ;  /* 0x20000004ff187230 */ /* 0x100fe20000004100 */
[----:B------:R-:W-:Y:S01]  /*d770*/  F2FP.F16.F32.PACK_AB R12, R15, R12 ;  /* 0x0000000c0f0c723e */ /* 0x000fe200000000ff */
[----:B------:R-:W-:Y:S01]  /*d780*/  FFMA R18, R26, R0, R25 ;  /* 0x000000001a127223 */ /* 0x000fe20000000019 */
[-C--:B------:R-:W-:Y:S01]  /*d790*/  FMUL R19, R30, R2.reuse ;  /* 0x000000021e137220 */ /* 0x080fe20000400000 */
[----:B------:R-:W-:Y:S01]  /*d7a0*/  HADD2.F32 R26, -RZ, R4.H1_H1 ;  /* 0x30000004ff1a7230 */ /* 0x000fe20000004100 */
[----:B------:R-:W-:Y:S01]  /*d7b0*/  F2FP.F16.F32.PACK_AB R14, R16, R17 ;  /* 0x00000011100e723e */ /* 0x000fe200000000ff */
[----:B------:R-:W-:Y:S01]  /*d7c0*/  FMUL R25, R28, R2 ;  /* 0x000000021c197220 */ /* 0x000fe20000400000 */
[----:B------:R-:W-:-:S02]  /*d7d0*/  HADD2.F32 R28, -RZ, R5.H0_H0 ;  /* 0x20000005ff1c7230 */ /* 0x000fc40000004100 */
[----:B------:R-:W-:Y:S01]  /*d7e0*/  FFMA R19, R24, R0, R19 ;  /* 0x0000000018137223 */ /* 0x000fe20000000013 */
[----:B------:R-:W-:Y:S02]  /*d7f0*/  HADD2.F32 R30, -RZ, R5.H1_H1 ;  /* 0x30000005ff1e7230 */ /* 0x000fe40000004100 */
[----:B------:R-:W-:Y:S01]  /*d800*/  FMUL R27, R27, R2 ;  /* 0x000000021b1b7220 */ /* 0x000fe20000400000 */
[----:B------:R-:W-:Y:S01]  /*d810*/  FFMA R24, R26, R0, R25 ;  /* 0x000000001a187223 */ /* 0x000fe20000000019 */
[----:B------:R-:W-:Y:S01]  /*d820*/  F2FP.F16.F32.PACK_AB R15, R18, R21 ;  /* 0x00000015120f723e */ /* 0x000fe200000000ff */
[----:B------:R-:W-:Y:S01]  /*d830*/  FMUL R29, R29, R2 ;  /* 0x000000021d1d7220 */ /* 0x000fe20000400000 */
[-C--:B------:R-:W-:Y:S01]  /*d840*/  FFMA R27, R28, R0.reuse, R27 ;  /* 0x000000001c1b7223 */ /* 0x080fe2000000001b */
[--C-:B------:R-:W-:Y:S01]  /*d850*/  HADD2.F32 R28, -RZ, R6.reuse.H0_H0 ;  /* 0x20000006ff1c7230 */ /* 0x100fe20000004100 */
[----:B------:R-:W-:Y:S01]  /*d860*/  F2FP.F16.F32.PACK_AB R16, R24, R19 ;  /* 0x000000131810723e */ /* 0x000fe200000000ff */
[----:B------:R-:W-:Y:S01]  /*d870*/  FFMA R26, R30, R0, R29 ;  /* 0x000000001e1a7223 */ /* 0x000fe2000000001d */
[-C--:B------:R-:W-:Y:S01]  /*d880*/  FMUL R25, R34, R2.reuse ;  /* 0x0000000222197220 */ /* 0x080fe20000400000 */
[----:B------:R-:W-:Y:S01]  /*d890*/  HADD2.F32 R30, -RZ, R6.H1_H1 ;  /* 0x30000006ff1e7230 */ /* 0x000fe20000004100 */
[----:B------:R1:W-:Y:S01]  /*d8a0*/  STSM.16.MT88.4 [R3+0x30000], R12 ;  /* 0x0300000c03007844 */ /* 0x0003e20000004200 */
        /* <DEDUP_REMOVED lines=8> */
[-C--:B------:R-:W-:Y:S02]  /*d930*/  FFMA R31, R32, R0.reuse, R31 ;  /* 0x00000000201f7223 */ /* 0x080fe4000000001f */
[----:B------:R-:W-:Y:S01]  /*d940*/  F2FP.F16.F32.PACK_AB R18, R28, R25 ;  /* 0x000000191c12723e */ /* 0x000fe200000000ff */
        /* <DEDUP_REMOVED lines=17> */
.L_x_106:
[----:B------:R-:W-:Y:S05]  /*da60*/  BSYNC B0 ;  /* 0x0000000000007941 */ /* 0x000fea0003800000 */
.L_x_105:
[----:B------:R-:W-:Y:S06]  /*da70*/  BAR.SYNC.DEFER_BLOCKING 0x1, 0x80 ;  /* 0x0042000000007b1d */ /* 0x000fec0000010000 */
[----:B------:R-:W-:Y:S05]  /*da80*/  @!P0 BRA `(.L_x_107) ;  /* 0x0000000000048947 */ /* 0x000fea0003800000 */
[----:B------:R-:W-:Y:S01]  /*da90*/  BPT.TRAP 0x1 ;  /* 0x000000040000795c */ /* 0x000fe20000300000 */
.L_x_107:
[----:B------:R-:W-:Y:S01]  /*daa0*/  SYNCS.ARRIVE.TRANS64.RED.A1T0 RZ, [UR10], RZ ;  /* 0x000000ffffff79a7 */ /* 0x000fe2000810040a */
[----:B------:R-:W-:Y:S05]  /*dab0*/  @!P0 BRA `(.L_x_108) ;  /* 0x0000000000048947 */ /* 0x000fea0003800000 */
[----:B------:R-:W-:Y:S01]  /*dac0*/  BPT.TRAP 0x1 ;  /* 0x000000040000795c */ /* 0x000fe20000300000 */
.L_x_108:
[----:B------:R-:W2:Y:S02]  /*dad0*/  SYNCS.PHASECHK.TRANS64.TRYWAIT P3, [UR47+0x344c8], R222 ;  /* 0x0344c8deff0075a7 */ /* 0x000ea4000806016f */
[----:B--2---:R-:W-:Y:S05]  /*dae0*/  @!P3 BRA `(.L_x_109) ;  /* 0x0000009800c0b947 */ /* 0x004fea0003800000 */
.L_x_372:
        /* <DEDUP_REMOVED lines=58> */
[----:B------:R-:W-:Y:S02]  /*de90*/  F2FP.F16.F32.PACK_AB R26, R28, R27 ;  /* 0x0000001b1c1a723e */ /* 0x000fe400000000ff */
[----:B------:R-:W-:Y:S01]  /*dea0*/  F2FP.F16.F32.PACK_AB R24, R24, R21 ;  /* 0x000000151818723e */ /* 0x000fe200000000ff */
[----:B------:R1:W-:Y:S01]  /*deb0*/  STSM.16.MT88.4 [R3+0x31000], R12 ;  /* 0x0310000c03007844 */ /* 0x0003e20000004200 */
        /* <DEDUP_REMOVED lines=16> */
.L_x_111:
[----:B------:R-:W-:Y:S05]  /*dfc0*/  BSYNC B0 ;  /* 0x0000000000007941 */ /* 0x000fea0003800000 */
.L_x_110:
[----:B------:R-:W-:Y:S06]  /*dfd0*/  BAR.SYNC.DEFER_BLOCKING 0x1, 0x80 ;  /* 0x0042000000007b1d */ /* 0x000fec0000010000 */
[----:B------:R-:W-:Y:S05]  /*dfe0*/  @!P0 BRA `(.L_x_112) ;  /* 0x0000000000048947 */ /* 0x000fea0003800000 */
[----:B------:R-:W-:Y:S01]  /*dff0*/  BPT.TRAP 0x1 ;  /* 0x000000040000795c */ /* 0x000fe20000300000 */
.L_x_112:
[----:B------:R-:W-:Y:S01]  /*e000*/  SYNCS.ARRIVE.TRANS64.RED.A1T0 RZ, [UR7], RZ ;  /* 0x000000ffffff79a7 */ /* 0x000fe20008100407 */
[----:B------:R-:W-:Y:S05]  /*e010*/  @!P0 BRA `(.L_x_113) ;  /* 0x0000000000048947 */ /* 0x000fea0003800000 */
[----:B------:R-:W-:Y:S01]  /*e020*/  BPT.TRAP 0x1 ;  /* 0x000000040000795c */ /* 0x000fe20000300000 */
.L_x_113:
[----:B------:R-:W2:Y:S02]  /*e030*/  SYNCS.PHASECHK.TRANS64.TRYWAIT P3, [UR47+0x344d0], R222 ;  /* 0x0344d0deff0075a7 */ /* 0x000ea4000806016f */
[----:B--2---:R-:W-:Y:S05]  /*e040*/  @!P3 BRA `(.L_x_114) ;  /* 0x000000940080b947 */ /* 0x004fea0003800000 */
.L_x_373:
        /* <DEDUP_REMOVED lines=77> */
.L_x_116:
[----:B------:R-:W-:Y:S05]  /*e520*/  BSYNC B0 ;  /* 0x0000000000007941 */ /* 0x000fea0003800000 */
.L_x_115:
[----:B------:R-:W-:Y:S06]  /*e530*/  BAR.SYNC.DEFER_BLOCKING 0x1, 0x80 ;  /* 0x0042000000007b1d */ /* 0x000fec0000010000 */
[----:B------:R-:W-:Y:S05]  /*e540*/  @!P0 BRA `(.L_x_117) ;  /* 0x0000000000048947 */ /* 0x000fea0003800000 */
[----:B------:R-:W-:Y:S01]  /*e550*/  BPT.TRAP 0x1 ;  /* 0x000000040000795c */ /* 0x000fe20000300000 */
.L_x_117:
[----:B------:R-:W-:Y:S01]  /*e560*/  SYNCS.ARRIVE.TRANS64.RED.A1T0 RZ, [UR8], RZ ;  /* 0x000000ffffff79a7 */ /* 0x000fe20008100408 */
[----:B------:R-:W-:Y:S05]  /*e570*/  @!P0 BRA `(.L_x_118) ;  /* 0x0000000000048947 */ /* 0x000fea0003800000 */
[----:B------:R-:W-:Y:S01]  /*e580*/  BPT.TRAP 0x1 ;  /* 0x000000040000795c */ /* 0x000fe20000300000 */
.L_x_118:
[----:B------:R-:W2:Y:S02]  /*e590*/  SYNCS.PHASECHK.TRANS64.TRYWAIT P3, [UR47+0x344d8], R222 ;  /* 0x0344d8deff0075a7 */ /* 0x000ea4000806016f */
[----:B--2---:R-:W-:Y:S05]  /*e5a0*/  @!P3 BRA `(.L_x_119) ;  /* 0x000000900040b947 */ /* 0x004fea0003800000 */
.L_x_374:
        /* <DEDUP_REMOVED lines=77> */
.L_x_121:
[----:B------:R-:W-:Y:S05]  /*ea80*/  BSYNC B0 ;  /* 0x0000000000007941 */ /* 0x000fea0003800000 */
.L_x_120:
[----:B------:R-:W-:Y:S06]  /*ea90*/  BAR.SYNC.DEFER_BLOCKING 0x1, 0x80 ;  /* 0x0042000000007b1d */ /* 0x000fec0000010000 */
[----:B------:R-:W-:Y:S05]  /*eaa0*/  @!P0 BRA `(.L_x_122) ;  /* 0x0000000000048947 */ /* 0x000fea0003800000 */
[----:B------:R-:W-:Y:S01]  /*eab0*/  BPT.TRAP 0x1 ;  /* 0x000000040000795c */ /* 0x000fe20000300000 */
.L_x_122:
[----:B------:R-:W-:Y:S01]  /*eac0*/  SYNCS.ARRIVE.TRANS64.RED.A1T0 RZ, [UR9], RZ ;  /* 0x000000ffffff79a7 */ /* 0x000fe20008100409 */
[----:B------:R-:W-:Y:S05]  /*ead0*/  @!P0 BRA `(.L_x_123) ;  /* 0x0000000000048947 */ /* 0x000fea0003800000 */
[----:B------:R-:W-:Y:S01]  /*eae0*/  BPT.TRAP 0x1 ;  /* 0x000000040000795c */ /* 0x000fe20000300000 */
.L_x_123:
[----:B------:R-:W2:Y:S02]  /*eaf0*/  SYNCS.PHASECHK.TRANS64.TRYWAIT P3, [UR47+0x344c0], R20 ;  /* 0x0344c014ff0075a7 */ /* 0x000ea4000806016f */
[----:B--2---:R-:W-:Y:S05]  /*eb00*/  @!P3 BRA `(.L_x_124) ;  /* 0x0000008c0000b947 */ /* 0x004fea0003800000 */
.L_x_375:
        /* <DEDUP_REMOVED lines=17> */
[----:B------:R-:W-:Y:S04]  /*ec20*/  @P1 LDSM.16.MT88.4 R8, [R3+0x30000] ;  /* 0x030000000308183b */ /* 0x000fe80000004200 */
[----:B------:R-:W1:Y:S01]  /*ec30*/  @P1 LDSM.16.MT88.4 R4, [R3+0x30800] ;  /* 0x030800000304183b */ /* 0x000e620000004200 */
[----:B------:R-:W-:Y:S05]  /*ec40*/  WARPSYNC.ALL ;  /* 0x0000000000007948 */ /* 0x000fea0003800000 */
[----:B------:R-:W-:Y:S01]  /*ec50*/  BSSY B0, `(.L_x_125) ;  /* 0x0000049000007945 */ /* 0x000fe20003800000 */
[----:B-1----:R-:W-:-:S02]  /*ec60*/  HADD2.F32 R32, -RZ, R7.H0_H0 ;  /* 0x20000007ff207230 */ /* 0x002fc40000004100 */
[----:B------:R-:W-:Y:S02]  /*ec70*/  HADD2.F32 R34, -RZ, R7.H1_H1 ;  /* 0x30000007ff227230 */ /* 0x000fe40000004100 */
[-C--:B--2---:R-:W-:Y:S01]  /*ec80*/  FMUL R13, R13, R2.reuse ;  /* 0x000000020d0d7220 */ /* 0x084fe20000400000 */
[-C--:B---3--:R-:W-:Y:S01]  /*ec90*/  FMUL R15, R15, R2.reuse ;  /* 0x000000020f0f7220 */ /* 0x088fe20000400000 */
[-C--:B----4-:R-:W-:Y:S01]  /*eca0*/  FMUL R17, R17, R2.reuse ;  /* 0x0000000211117220 */ /* 0x090fe20000400000 */
[-C--:B-----5:R-:W-:Y:S01]  /*ecb0*/  FMUL R19, R19, R2.reuse ;  /* 0x0000000213137220 */ /* 0x0a0fe20000400000 */
[-C--:B------:R-:W-:Y:S01]  /*ecc0*/  FMUL R21, R21, R2.reuse ;  /* 0x0000000215157220 */ /* 0x080fe20000400000 */
[-C--:B------:R-:W-:Y:S01]  /*ecd0*/  FMUL R25, R25, R2.reuse ;  /* 0x0000000219197220 */ /* 0x080fe20000400000 */
[-C--:B------:R-:W-:Y:S01]  /*ece0*/  FMUL R27, R27, R2.reuse ;  /* 0x000000021b1b7220 */ /* 0x080fe20000400000 */
[-C--:B------:R-:W-:Y:S01]  /*ecf0*/  FMUL R29, R29, R2.reuse ;  /* 0x000000021d1d7220 */ /* 0x080fe20000400000 */
[----:B------:R-:W-:Y:S01]  /*ed00*/  FMUL R31, R30, R2 ;  /* 0x000000021e1f7220 */ /* 0x000fe20000400000 */
[----:B------:R-:W-:-:S02]  /*ed10*/  HADD2.F32 R30, -RZ, R5.H0_H0 ;  /* 0x20000005ff1e7230 */ /* 0x000fc40000004100 */
[-C--:B------:R-:W-:Y:S01]  /*ed20*/  FMUL R33, R28, R2.reuse ;  /* 0x000000021c217220 */ /* 0x080fe20000400000 */
[--C-:B------:R-:W-:Y:S02]  /*ed30*/  HADD2.F32 R28, -RZ, R4.reuse.H1_H1 ;  /* 0x30000004ff1c7230 */ /* 0x100fe40000004100 */
[-C--:B------:R-:W-:Y:S01]  /*ed40*/  FMUL R35, R26, R2.reuse ;  /* 0x000000021a237220 */ /* 0x080fe20000400000 */
[----:B------:R-:W-:Y:S02]  /*ed50*/  HADD2.F32 R26, -RZ, R4.H0_H0 ;  /* 0x20000004ff1a7230 */ /* 0x000fe40000004100 */
[----:B------:R-:W-:Y:S01]  /*ed60*/  FMUL R37, R12, R2 ;  /* 0x000000020c257220 */ /* 0x000fe20000400000 */
[----:B------:R-:W-:Y:S02]  /*ed70*/  HADD2.F32 R12, -RZ, R8.H0_H0 ;  /* 0x20000008ff0c7230 */ /* 0x000fe40000004100 */
[-C--:B------:R-:W-:Y:S01]  /*ed80*/  FFMA R31, R26, R0.reuse, R31 ;  /* 0x000000001a1f7223 */ /* 0x080fe2000000001f */
[----:B------:R-:W-:Y:S01]  /*ed90*/  FFMA R35, R30, R0, R35 ;  /* 0x000000001e237223 */ /* 0x000fe20000000023 */
[----:B------:R-:W-:Y:S01]  /*eda0*/  FMUL R39, R24, R2 ;  /* 0x0000000218277220 */ /* 0x000fe20000400000 */
[----:B------:R-:W-:-:S02]  /*edb0*/  HADD2.F32 R24, -RZ, R10.H1_H1 ;  /* 0x3000000aff187230 */ /* 0x000fc40000004100 */
[----:B------:R-:W-:Y:S01]  /*edc0*/  FFMA R13, R12, R0, R13 ;  /* 0x000000000c0d7223 */ /* 0x000fe2000000000d */
[----:B------:R-:W-:Y:S02]  /*edd0*/  HADD2.F32 R12, -RZ, R8.H1_H1 ;  /* 0x30000008ff0c7230 */ /* 0x000fe40000004100 */
[-C--:B------:R-:W-:Y:S01]  /*ede0*/  FMUL R41, R18, R2.reuse ;  /* 0x0000000212297220 */ /* 0x080fe20000400000 */
[----:B------:R-:W-:Y:S02]  /*edf0*/  HADD2.F32 R18, -RZ, R10.H0_H0 ;  /* 0x2000000aff127230 */ /* 0x000fe40000004100 */
[----:B------:R-:W-:Y:S02]  /*ee00*/  HADD2.F32 R26, -RZ, R5.H1_H1 ;  /* 0x30000005ff1a7230 */ /* 0x000fe40000004100 */
[----:B------:R-:W-:Y:S01]  /*ee10*/  FMUL R43, R16, R2 ;  /* 0x00000002102b7220 */ /* 0x000fe20000400000 */
[----:B------:R-:W-:Y:S02]  /*ee20*/  HADD2.F32 R16, -RZ, R9.H1_H1 ;  /* 0x30000009ff107230 */ /* 0x000fe40000004100 */
[----:B------:R-:W-:Y:S01]  /*ee30*/  FFMA R21, R18, R0, R21 ;  /* 0x0000000012157223 */ /* 0x000fe20000000015 */
[----:B------:R-:W-:-:S02]  /*ee40*/  HADD2.F32 R18, -RZ, R11.H0_H0 ;  /* 0x2000000bff127230 */ /* 0x000fc40000004100 */
[----:B------:R-:W-:Y:S01]  /*ee50*/  FMUL R45, R14, R2 ;  /* 0x000000020e2d7220 */ /* 0x000fe20000400000 */
[----:B------:R-:W-:Y:S02]  /*ee60*/  HADD2.F32 R14, -RZ, R9.H0_H0 ;  /* 0x20000009ff0e7230 */ /* 0x000fe40000004100 */
[-C--:B------:R-:W-:Y:S01]  /*ee70*/  FFMA R12, R12, R0.reuse, R15 ;  /* 0x000000000c0c7223 */ /* 0x080fe2000000000f */
[----:B------:R-:W-:Y:S02]  /*ee80*/  HADD2.F32 R30, -RZ, R6.H1_H1 ;  /* 0x30000006ff1e7230 */ /* 0x000fe40000004100 */
[-C--:B------:R-:W-:Y:S01]  /*ee90*/  FFMA R27, R18, R0.reuse, R27 ;  /* 0x00000000121b7223 */ /* 0x080fe2000000001b */
[-C--:B------:R-:W-:Y:S01]  /*eea0*/  FFMA R26, R26, R0.reuse, R37 ;  /* 0x000000001a1a7223 */ /* 0x080fe20000000025 */
[-C--:B------:R-:W-:Y:S01]  /*eeb0*/  FFMA R17, R14, R0.reuse, R17 ;  /* 0x000000000e117223 */ /* 0x080fe20000000011 */
[-C--:B------:R-:W-:Y:S01]  /*eec0*/  FFMA R14, R16, R0.reuse, R19 ;  /* 0x00000000100e7223 */ /* 0x080fe20000000013 */
[----:B------:R-:W-:Y:S01]  /*eed0*/  FFMA R16, R24, R0, R25 ;  /* 0x0000000018107223 */ /* 0x000fe20000000019 */
[----:B------:R-:W-:-:S02]  /*eee0*/  HADD2.F32 R24, -RZ, R11.H1_H1 ;  /* 0x3000000bff187230 */ /* 0x000fc40000004100 */
[-C--:B------:R-:W-:Y:S01]  /*eef0*/  FFMA R43, R32, R0.reuse, R43 ;  /* 0x00000000202b7223 */ /* 0x080fe2000000002b */
[----:B------:R-:W-:Y:S02]  /*ef00*/  F2FP.F16.F32.PACK_AB R12, R12, R13 ;  /* 0x0000000d0c0c723e */ /* 0x000fe400000000ff */
[----:B------:R-:W-:Y:S01]  /*ef10*/  F2FP.F16.F32.PACK_AB R13, R14, R17 ;  /* 0x000000110e0d723e */ /* 0x000fe200000000ff */
[-C--:B------:R-:W-:Y:S01]  /*ef20*/  FFMA R18, R24, R0.reuse, R29 ;  /* 0x0000000018127223 */ /* 0x080fe2000000001d */
[-C--:B------:R-:W-:Y:S01]  /*ef30*/  FFMA R24, R28, R0.reuse, R33 ;  /* 0x000000001c187223 */ /* 0x080fe20000000021 */
[----:B------:R-:W-:Y:S01]  /*ef40*/  HADD2.F32 R28, -RZ, R6.H0_H0 ;  /* 0x20000006ff1c7230 */ /* 0x000fe20000004100 */
[----:B------:R-:W-:Y:S02]  /*ef50*/  F2FP.F16.F32.PACK_AB R14, R16, R21 ;  /* 0x00000015100e723e */ /* 0x000fe400000000ff */
[----:B------:R-:W-:Y:S02]  /*ef60*/  F2FP.F16.F32.PACK_AB R15, R18, R27 ;  /* 0x0000001b120f723e */ /* 0x000fe400000000ff */
[-C--:B------:R-:W-:Y:S01]  /*ef70*/  FFMA R39, R28, R0.reuse, R39 ;  /* 0x000000001c277223 */ /* 0x080fe20000000027 */
[-C--:B------:R-:W-:Y:S01]  /*ef80*/  FFMA R28, R30, R0.reuse, R41 ;  /* 0x000000001e1c7223 */ /* 0x080fe20000000029 */
[----:B------:R-:W-:Y:S01]  /*ef90*/  FFMA R30, R34, R0, R45 ;  /* 0x00000000221e7223 */ /* 0x000fe2000000002d */
[----:B------:R-:W-:Y:S01]  /*efa0*/  F2FP.F16.F32.PACK_AB R25, R26, R35 ;  /* 0x000000231a19723e */ /* 0x000fe200000000ff */
[----:B------:R1:W-:Y:S01]  /*efb0*/  STSM.16.MT88.4 [R3+0x30000], R12 ;  /* 0x0300000c03007844 */ /* 0x0003e20000004200 */
        /* <DEDUP_REMOVED lines=18> */
.L_x_126:
[----:B------:R-:W-:Y:S05]  /*f0e0*/  BSYNC B0 ;  /* 0x0000000000007941 */ /* 0x000fea0003800000 */
.L_x_125:
[----:B------:R-:W-:Y:S06]  /*f0f0*/  BAR.SYNC.DEFER_BLOCKING 0x1, 0x80 ;  /* 0x0042000000007b1d */ /* 0x000fec0000010000 */
[----:B------:R-:W-:Y:S05]  /*f100*/  @!P0 BRA `(.L_x_127) ;  /* 0x0000000000048947 */ /* 0x000fea0003800000 */
[----:B------:R-:W-:Y:S01]  /*f110*/  BPT.TRAP 0x1 ;  /* 0x000000040000795c */ /* 0x000fe20000300000 */
.L_x_127:
[----:B------:R-:W-:Y:S01]  /*f120*/  SYNCS.ARRIVE.TRANS64.RED.A1T0 RZ, [UR10], RZ ;  /* 0x000000ffffff79a7 */ /* 0x000fe2000810040a */
[----:B------:R-:W-:Y:S05]  /*f130*/  @!P0 BRA `(.L_x_128) ;  /* 0x0000000000048947 */ /* 0x000fea0003800000 */
[----:B------:R-:W-:Y:S01]  /*f140*/  BPT.TRAP 0x1 ;  /* 0x000000040000795c */ /* 0x000fe20000300000 */
.L_x_128:
[----:B------:R-:W2:Y:S02]  /*f150*/  SYNCS.PHASECHK.TRANS64.TRYWAIT P3, [UR47+0x344c8], R20 ;  /* 0x0344c814ff0075a7 */ /* 0x000ea4000806016f */
[----:B--2---:R-:W-:Y:S05]  /*f160*/  @!P3 BRA `(.L_x_129) ;  /* 0x000000840080b947 */ /* 0x004fea0003800000 */
.L_x_376:
        /* <DEDUP_REMOVED lines=33> */
[--C-:B-1----:R-:W-:Y:S02]  /*f380*/  HADD2.F32 R26, -RZ, R4.reuse.H0_H0 ;  /* 0x20000004ff1a7230 */ /* 0x102fe40000004100 */
[-C--:B------:R-:W-:Y:S01]  /*f390*/  FFMA R19, R18, R0.reuse, R19 ;  /* 0x0000000012137223 */ /* 0x080fe20000000013 */
[----:B------:R-:W-:Y:S02]  /*f3a0*/  HADD2.F32 R28, -RZ, R4.H1_H1 ;  /* 0x30000004ff1c7230 */ /* 0x000fe40000004100 */
[----:B------:R-:W-:Y:S01]  /*f3b0*/  FFMA R18, R24, R0, R207 ;  /* 0x0000000018127223 */ /* 0x000fe200000000cf */
[----:B------:R-:W-:-:S02]  /*f3c0*/  HADD2.F32 R30, -RZ, R5.H0_H0 ;  /* 0x20000005ff1e7230 */ /* 0x000fc40000004100 */
[-C--:B------:R-:W-:Y:S01]  /*f3d0*/  FFMA R21, R26, R0.reuse, R21 ;  /* 0x000000001a157223 */ /* 0x080fe20000000015 */
[----:B------:R-:W-:Y:S02]  /*f3e0*/  HADD2.F32 R12, -RZ, R8.H1_H1 ;  /* 0x30000008ff0c7230 */ /* 0x000fe40000004100 */
        /* <DEDUP_REMOVED lines=37> */
.L_x_131:
[----:B------:R-:W-:Y:S05]  /*f640*/  BSYNC B0 ;  /* 0x0000000000007941 */ /* 0x000fea0003800000 */
.L_x_130:
[----:B------:R-:W-:Y:S06]  /*f650*/  BAR.SYNC.DEFER_BLOCKING 0x1, 0x80 ;  /* 0x0042000000007b1d */ /* 0x000fec0000010000 */
[----:B------:R-:W-:Y:S05]  /*f660*/  @!P0 BRA `(.L_x_132) ;  /* 0x0000000000048947 */ /* 0x000fea0003800000 */
[----:B------:R-:W-:Y:S01]  /*f670*/  BPT.TRAP 0x1 ;  /* 0x000000040000795c */ /* 0x000fe20000300000 */
.L_x_132:
[----:B------:R-:W-:Y:S01]  /*f680*/  SYNCS.ARRIVE.TRANS64.RED.A1T0 RZ, [UR7], RZ ;  /* 0x000000ffffff79a7 */ /* 0x000fe20008100407 */
[----:B------:R-:W-:Y:S05]  /*f690*/  @!P0 BRA `(.L_x_133) ;  /* 0x0000000000048947 */ /* 0x000fea0003800000 */
[----:B------:R-:W-:Y:S01]  /*f6a0*/  BPT.TRAP 0x1 ;  /* 0x000000040000795c */ /* 0x000fe20000300000 */
.L_x_133:
[----:B------:R-:W2:Y:S02]  /*f6b0*/  SYNCS.PHASECHK.TRANS64.TRYWAIT P3, [UR47+0x344d0], R20 ;  /* 0x0344d014ff0075a7 */ /* 0x000ea4000806016f */
[----:B--2---:R-:W-:Y:S05]  /*f6c0*/  @!P3 BRA `(.L_x_134) ;  /* 0x000000800040b947 */ /* 0x004fea0003800000 */
.L_x_377:
        /* <DEDUP_REMOVED lines=77> */
.L_x_136:
[----:B------:R-:W-:Y:S05]  /*fba0*/  BSYNC B0 ;  /* 0x0000000000007941 */ /* 0x000fea0003800000 */
.L_x_135:
[----:B------:R-:W-:Y:S06]  /*fbb0*/  BAR.SYNC.DEFER_BLOCKING 0x1, 0x80 ;  /* 0x0042000000007b1d */ /* 0x000fec0000010000 */
[----:B------:R-:W-:Y:S05]  /*fbc0*/  @!P0 BRA `(.L_x_137) ;  /* 0x0000000000048947 */ /* 0x000fea0003800000 */
[----:B------:R-:W-:Y:S01]  /*fbd0*/  BPT.TRAP 0x1 ;  /* 0x000000040000795c */ /* 0x000fe20000300000 */
.L_x_137:
[----:B------:R-:W-:Y:S01]  /*fbe0*/  SYNCS.ARRIVE.TRANS64.RED.A1T0 RZ, [UR8], RZ ;  /* 0x000000ffffff79a7 */ /* 0x000fe20008100408 */
[----:B------:R-:W-:Y:S05]  /*fbf0*/  @!P0 BRA `(.L_x_138) ;  /* 0x0000000000048947 */ /* 0x000fea0003800000 */
[----:B------:R-:W-:Y:S01]  /*fc00*/  BPT.TRAP 0x1 ;  /* 0x000000040000795c */ /* 0x000fe20000300000 */
.L_x_138:
[----:B------:R-:W2:Y:S02]  /*fc10*/  SYNCS.PHASECHK.TRANS64.TRYWAIT P3, [UR47+0x344d8], R20 ;  /* 0x0344d814ff0075a7 */ /* 0x000ea4000806016f */
[----:B--2---:R-:W-:Y:S05]  /*fc20*/  @!P3 BRA `(.L_x_139) ;  /* 0x0000007c0000b947 */ /* 0x004fea0003800000 */
.L_x_378:
[----:B------:R-:W-:Y:S05]  /*fc30*/  @P1 WARPSYNC.ALL ;  /* 0x0000000000001948 */ /* 0x000fea0003800000 */
[----:B------:R-:W2:Y:S01]  /*fc40*/  @P1 LDSM.16.MT88.4 R8, [R3+0x33000] ;  /* 0x033000000308183b */ /* 0x000ea20000004200 */
[-C--:B------:R-:W-:Y:S01]  /*fc50*/  FMUL R72, R72, R2.reuse ;  /* 0x0000000248487220 */ /* 0x080fe20000400000 */
[-C--:B-1----:R-:W-:Y:S01]  /*fc60*/  FMUL R12, R73, R2.reuse ;  /* 0x00000002490c7220 */ /* 0x082fe20000400000 */
        /* <DEDUP_REMOVED lines=35> */
[--C-:B------:R-:W-:Y:S02]  /*fea0*/  HADD2.F32 R27, -RZ, R4.reuse.H0_H0 ;  /* 0x20000004ff1b7230 */ /* 0x100fe40000004100 */
[-C--:B------:R-:W-:Y:S01]  /*feb0*/  FFMA R31, R31, R0.reuse, R82 ;  /* 0x000000001f1f7223 */ /* 0x080fe20000000052 */
[----:B------:R-:W-:Y:S02]  /*fec0*/  HADD2.F32 R29, -RZ, R4.H1_H1 ;  /* 0x30000004ff1d7230 */ /* 0x000fe40000004100 */
        /* <DEDUP_REMOVED lines=35> */
.L_x_141:
[----:B------:R-:W-:Y:S05]  /*10100*/  BSYNC B0 ;  /* 0x0000000000007941 */ /* 0x000fea0003800000 */
.L_x_140:
[----:B------:R-:W-:Y:S06]  /*10110*/  BAR.SYNC.DEFER_BLOCKING 0x1, 0x80 ;  /* 0x0042000000007b1d */ /* 0x000fec0000010000 */
[----:B------:R-:W-:Y:S05]  /*10120*/  @!P0 BRA `(.L_x_142) ;  /* 0x0000000000048947 */ /* 0x000fea0003800000 */
[----:B------:R-:W-:Y:S01]  /*10130*/  BPT.TRAP 0x1 ;  /* 0x000000040000795c */ /* 0x000fe20000300000 */
.L_x_142:
[----:B------:R-:W-:Y:S01]  /*10140*/  UISETP.NE.AND UP0, UPT, UR52, 0x3, UPT ;  /* 0x000000033400788c */ /* 0x000fe2000bf05270 */
[----:B------:R-:W-:Y:S05]  /*10150*/  SYNCS.ARRIVE.TRANS64.RED.A1T0 RZ, [UR9], RZ ;  /* 0x000000ffffff79a7 */ /* 0x000fea0008100409 */
[----:B------:R-:W-:-:S13]  /*10160*/  PLOP3.LUT P1, PT, PT, PT, UP0, 0x80, 0x0 ;  /* 0x000000000000781c */ /* 0x000fda0003f2f008 */
[----:B------:R-:W-:Y:S05]  /*10170*/  @!P1 BRA `(.L_x_143) ;  /* 0x0000000000049947 */ /* 0x000fea0003800000 */
[----:B------:R-:W-:Y:S01]  /*10180*/  BPT.TRAP 0x1 ;  /* 0x000000040000795c */ /* 0x000fe20000300000 */
.L_x_143:
[C---:B------:R-:W-:Y:S02]  /*10190*/  R2UR UR4, R22.reuse ;  /* 0x00000000160472ca */ /* 0x040fe400000e0000 */
[----:B------:R-:W-:Y:S02]  /*101a0*/  SHF.L.U32 R0, R23, 0x1f, RZ ;  /* 0x0000001f17007819 */ /* 0x000fe400000006ff */
[----:B------:R-:W-:-:S09]  /*101b0*/  LEA R19, R22, UR47, 0x4 ;  /* 0x0000002f16137c11 */ /* 0x000fd2000f8e20ff */
[----:B------:R-:W-:-:S09]  /*101c0*/  ULEA UR4, UR4, UR47, 0x3 ;  /* 0x0000002f04047291 */ /* 0x000fd2000f8e183f */
[----:B------:R-:W2:Y:S02]  /*101d0*/  SYNCS.PHASECHK.TRANS64.TRYWAIT P2, [UR4+0x34400], R0 ;  /* 0x03440000ff0075a7 */ /* 0x000ea40008040144 */
[----:B--2---:R-:W-:Y:S05]  /*101e0*/  @!P2 BRA `(.L_x_144) ;  /* 0x0000007400a8a947 */ /* 0x004fea0003800000 */
.L_x_379:
[----:B------:R-:W2:Y:S01]  /*101f0*/  LDS.128 R16, [R19+0x34530] ;  /* 0x0345300013107984 */ /* 0x000ea20000000c00 */
        /* <DEDUP_REMOVED lines=8> */
.L_x_145:
[----:B------:R-:W-:Y:S01]  /*10280*/  UIADD3 UR4, UR4, 0x34440, URZ ;  /* 0x0003444004047890 */ /* 0x000fe2000fffe03f */
[----:B--2---:R-:W-:Y:S01]  /*10290*/  ISETP.NE.AND P3, PT, R19, RZ, PT ;  /* 0x000000ff1300720c */ /* 0x004fe20003f65270 */
[----:B------:R-:W-:Y:S01]  /*102a0*/  VIADD R22, R22, 0x1 ;  /* 0x0000000116167836 */ /* 0x000fe20000000000 */
[----:B------:R-:W-:Y:S01]  /*102b0*/  MOV R19, RZ ;  /* 0x000000ff00137202 */ /* 0x000fe20000000f00 */
[----:B------:R-:W-:-:S03]  /*102c0*/  UPRMT UR4, UR57, 0x654, UR4 ;  /* 0x0000065439047896 */ /* 0x000fc60008000004 */
[----:B------:R-:W-:-:S04]  /*102d0*/  ISETP.NE.AND P2, PT, R22, 0x8, PT ;  /* 0x000000081600780c */ /* 0x000fc80003f45270 */
[----:B-1----:R-:W-:Y:S02]  /*102e0*/  SEL R0, RZ, 0x1, P2 ;  /* 0x00000001ff007807 */ /* 0x002fe40001000000 */
[----:B---3--:R-:W-:Y:S01]  /*102f0*/  SYNCS.ARRIVE.TRANS64.RED.A1T0 RZ, [UR4], RZ ;  /* 0x000000ffffff79a7 */ /* 0x008fe20008100404 */
[----:B------:R-:W-:Y:S02]  /*10300*/  SEL R22, R22, RZ, P2 ;  /* 0x000000ff16167207 */ /* 0x000fe40001000000 */
[----:B------:R-:W-:Y:S01]  /*10310*/  LOP3.LUT R23, R23, R0, RZ, 0x3c, !PT ;  /* 0x0000000017177212 */ /* 0x000fe200078e3cff */
[----:B------:R-:W-:Y:S06]  /*10320*/  @!P3 BRA `(.L_x_146) ;  /* 0x0000000000b0b947 */ /* 0x000fec0003800000 */
[----:B------:R-:W1:Y:S02]  /*10330*/  LDC.64 R2, c[0x0][0x290] ;  /* 0x0000a400ff027b82 */ /* 0x000e640000000a00 */
[----:B-1----:R-:W-:-:S06]  /*10340*/  IMAD.WIDE R2, R18, 0xc, R2 ;  /* 0x0000000c12027825 */ /* 0x002fcc00078e0202 */
[----:B------:R-:W2:Y:S02]  /*10350*/  LDG.E R2, desc[UR38][R2.64+0x8] ;  /* 0x0000082602027981 */ /* 0x000ea4000c1e1900 */
[----:B--2---:R-:W-:-:S13]  /*10360*/  R2UR UR4, R2 ;  /* 0x00000000020472ca */ /* 0x004fda00000e0000 */
[----:B------:R-:W-:-:S04]  /*10370*/  UIADD3 UR4, UR4, 0x7f, URZ ;  /* 0x0000007f04047890 */ /* 0x000fc8000fffe03f */
[----:B------:R-:W-:-:S04]  /*10380*/  USHF.R.S32.HI UR5, URZ, 0x1f, UR4 ;  /* 0x0000001f3f057899 */ /* 0x000fc80008011404 */
[----:B------:R-:W-:-:S04]  /*10390*/  ULEA.HI UR5, UR5, UR4, URZ, 0x7 ;  /* 0x0000000405057291 */ /* 0x000fc8000f8f383f */
[----:B------:R-:W-:-:S04]  /*103a0*/  USHF.R.S32.HI UR5, URZ, 0x7, UR5 ;  /* 0x000000073f057899 */ /* 0x000fc80008011405 */
[----:B------:R-:W-:-:S04]  /*103b0*/  UIADD3 UR40, UR40, UR5, URZ ;  /* 0x0000000528287290 */ /* 0x000fc8000fffe03f */
[----:B------:R-:W-:Y:S02]  /*103c0*/  USHF.R.U32.HI UR4, URZ, 0x2, UR40 ;  /* 0x000000023f047899 */ /* 0x000fe40008011628 */
[----:B------:R-:W-:Y:S02]  /*103d0*/  UISETP.GT.U32.AND UP0, UPT, UR40, 0x3, UPT ;  /* 0x000000032800788c */ /* 0x000fe4000bf04070 */
[----:B------:R-:W-:Y:S02]  /*103e0*/  ULOP3.LUT UR4, UR4, 0x1, URZ, 0xc0, !UPT ;  /* 0x0000000104047892 */ /* 0x000fe4000f8ec03f */
[----:B------:R-:W-:Y:S02]  /*103f0*/  UISETP.LT.U32.AND UP0, UPT, UR5, 0x4, UP0 ;  /* 0x000000040500788c */ /* 0x000fe40008701070 */
[----:B------:R-:W-:-:S04]  /*10400*/  UISETP.NE.U32.AND UP1, UPT, UR4, 0x1, UPT ;  /* 0x000000010400788c */ /* 0x000fc8000bf25070 */
[----:B------:R-:W-:Y:S02]  /*10410*/  UISETP.GT.U32.AND UP1, UPT, UR5, 0x3, !UP1 ;  /* 0x000000030500788c */ /* 0x000fe4000cf24070 */
[----:B------:R-:W-:Y:S02]  /*10420*/  USEL UR5, URZ, 0x1, !UP0 ;  /* 0x000000013f057887 */ /* 0x000fe4000c000000 */
[----:B------:R-:W-:-:S04]  /*10430*/  USEL UR4, URZ, 0x1, !UP1 ;  /* 0x000000013f047887 */ /* 0x000fc8000c800000 */
[----:B------:R-:W-:Y:S01]  /*10440*/  ULOP3.LUT UR41, UR4, UR41, UR5, 0x96, !UPT ;  /* 0x0000002904297292 */ /* 0x000fe2000f8e9605 */
[----:B------:R-:W-:Y:S11]  /*10450*/  @!P1 BRA `(.L_x_147) ;  /* 0x0000000000049947 */ /* 0x000ff60003800000 */
[----:B------:R-:W-:Y:S01]  /*10460*/  BPT.TRAP 0x1 ;  /* 0x000000040000795c */ /* 0x000fe20000300000 */
.L_x_147:
[C---:B------:R-:W-:Y:S02]  /*10470*/  R2UR UR4, R22.reuse ;  /* 0x00000000160472ca */ /* 0x040fe400000e0000 */
[----:B------:R-:W-:Y:S02]  /*10480*/  SHF.L.U32 R2, R23, 0x1f, RZ ;  /* 0x0000001f17027819 */ /* 0x000fe400000006ff */
[----:B------:R-:W-:-:S09]  /*10490*/  LEA R0, R22, UR47, 0x4 ;  /* 0x0000002f16007c11 */ /* 0x000fd2000f8e20ff */
[----:B------:R-:W-:-:S09]  /*104a0*/  ULEA UR4, UR4, UR47, 0x3 ;  /* 0x0000002f04047291 */ /* 0x000fd2000f8e183f */
[----:B------:R-:W1:Y:S02]  /*104b0*/  SYNCS.PHASECHK.TRANS64.TRYWAIT P2, [UR4+0x34400], R2 ;  /* 0x03440002ff0075a7 */ /* 0x000e640008040144 */
[----:B-1----:R-:W-:Y:S05]  /*104c0*/  @!P2 BRA `(.L_x_148) ;  /* 0x000000740008a947 */ /* 0x002fea0003800000 */
.L_x_380:
[----:B------:R2:W3:Y:S01]  /*104d0*/  LDS.128 R16, [R0+0x34530] ;  /* 0x0345300000107984 */ /* 0x0004e20000000c00 */
[----:B------:R-:W-:Y:S01]  /*104e0*/  @!PT LDS RZ, [RZ] ;  /* 0x00000000fffff984 */ /* 0x000fe20000000800 */
[----:B------:R-:W-:Y:S01]  /*104f0*/  @!PT LDS RZ, [RZ] ;  /* 0x00000000fffff984 */ /* 0x000fe20000000800 */
[----:B------:R-:W-:Y:S01]  /*10500*/  @!PT LDS RZ, [RZ] ;  /* 0x00000000fffff984 */ /* 0x000fe20000000800 */
[----:B------:R-:W-:Y:S01]  /*10510*/  @!PT LDS RZ, [RZ] ;  /* 0x00000000fffff984 */ /* 0x000fe20000000800 */
[----:B------:R4:W-:Y:S06]  /*10520*/  MEMBAR.ALL.CTA ;  /* 0x0000000000007992 */ /* 0x0009ec0000008000 */
[----:B----4-:R-:W4:Y:S01]  /*10530*/  FENCE.VIEW.ASYNC.S ;  /* 0x00000000000073c6 */ /* 0x010f220000000000 */
[----:B--2---:R-:W-:Y:S05]  /*10540*/  @!P1 BRA `(.L_x_149) ;  /* 0x0000000000049947 */ /* 0x004fea0003800000 */
[----:B------:R-:W-:Y:S01]  /*10550*/  BPT.TRAP 0x1 ;  /* 0x000000040000795c */ /* 0x000fe20000300000 */
.L_x_149:
[----:B------:R-:W-:Y:S01]  /*10560*/  UIADD3 UR4, UR4, 0x34440, URZ ;  /* 0x0003444004047890 */ /* 0x000fe2000fffe03f */
[----:B------:R-:W-:Y:S01]  /*10570*/  VIADD R22, R22, 0x1 ;  /* 0x0000000116167836 */ /* 0x000fe20000000000 */
[----:B------:R-:W-:Y:S02]  /*10580*/  ULOP3.LUT UR40, UR40, 0x3, URZ, 0xc0, !UPT ;  /* 0x0000000328287892 */ /* 0x000fe4000f8ec03f */
[----:B------:R-:W-:Y:S02]  /*10590*/  UPRMT UR4, UR57, 0x654, UR4 ;  /* 0x0000065439047896 */ /* 0x000fe40008000004 */
[----:B------:R-:W-:-:S04]  /*105a0*/  ISETP.NE.AND P1, PT, R22, 0x8, PT ;  /* 0x000000081600780c */ /* 0x000fc80003f25270 */
[----:B------:R-:W-:Y:S02]  /*105b0*/  SEL R0, RZ, 0x1, P1 ;  /* 0x00000001ff007807 */ /* 0x000fe40000800000 */
[----:B------:R-:W-:Y:S01]  /*105c0*/  SEL R22, R22, RZ, P1 ;  /* 0x000000ff16167207 */ /* 0x000fe20000800000 */
[----:B----4-:R-:W-:Y:S01]  /*105d0*/  SYNCS.ARRIVE.TRANS64.RED.A1T0 RZ, [UR4], RZ ;  /* 0x000000ffffff79a7 */ /* 0x010fe20008100404 */
[----:B------:R-:W-:-:S07]  /*105e0*/  LOP3.LUT R23, R23, R0, RZ, 0x3c, !PT ;  /* 0x0000000017177212 */ /* 0x000fce00078e3cff */
.L_x_146:
[----:B---3--:R-:W-:Y:S02]  /*105f0*/  ISETP.NE.AND P1, PT, R19, RZ, PT ;  /* 0x000000ff1300720c */ /* 0x008fe40003f25270 */
[CC--:B------:R-:W-:Y:S02]  /*10600*/  ISETP.NE.AND P2, PT, R218.reuse, R18.reuse, PT ;  /* 0x00000012da00720c */ /* 0x0c0fe40003f45270 */
[----:B------:R-:W-:-:S13]  /*10610*/  ISETP.EQ.OR P3, PT, R218, R18, !P1 ;  /* 0x00000012da00720c */ /* 0x000fda0004f62670 */
[----:B------:R-:W-:Y:S05]  /*10620*/  @P3 BRA `(.L_x_150) ;  /* 0x0000000000fc3947 */ /* 0x000fea0003800000 */
[----:B------:R-:W-:-:S13]  /*10630*/  ISETP.NE.AND P3, PT, RZ, UR51, PT ;  /* 0x00000033ff007c0c */ /* 0x000fda000bf65270 */
[----:B------:R-:W-:Y:S05]  /*10640*/  @P3 BRA `(.L_x_150) ;  /* 0x0000000000f43947 */ /* 0x000fea0003800000 */
[----:B------:R-:W2:Y:S01]  /*10650*/  S2R R0, SR_LANEID ;  /* 0x0000000000007919 */ /* 0x000ea20000000000 */
[----:B------:R-:W-:Y:S01]  /*10660*/  ELECT P3, URZ, PT ;  /* 0x00000000003f782f */ /* 0x000fe20003860000 */
[----:B------:R-:W-:Y:S01]  /*10670*/  BSSY B0, `(.L_x_151) ;  /* 0x000002f000007945 */ /* 0x000fe20003800000 */
[----:B--2---:R-:W-:-:S11]  /*10680*/  SHF.L.U32 R15, R0, 0x2, RZ ;  /* 0x00000002000f7819 */ /* 0x004fd600000006ff */
[----:B------:R-:W-:Y:S05]  /*10690*/  @!P3 BRA `(.L_x_152) ;  /* 0x0000000000b0b947 */ /* 0x000fea0003800000 */
[----:B------:R-:W-:Y:S01]  /*106a0*/  IMAD.SHL.U32 R0, R18, 0x8, RZ ;  /* 0x0000000812007824 */ /* 0x000fe200078e00ff */
[----:B-1----:R-:W-:Y:S01]  /*106b0*/  SHF.R.S32.HI R3, RZ, 0x1f, R18 ;  /* 0x0000001fff037819 */ /* 0x002fe20000011412 */
[----:B------:R-:W-:-:S03]  /*106c0*/  ULDC.64 UR4, c[0x0][0x820] ;  /* 0x0002080000047ab9 */ /* 0x000fc60000000a00 */
[----:B------:R-:W-:Y:S02]  /*106d0*/  SHF.L.U64.HI R8, R18, 0x3, R3 ;  /* 0x0000000312087819 */ /* 0x000fe40000010203 */
[----:B------:R-:W-:Y:S01]  /*106e0*/  IADD3 R4, P3, R0, UR4, RZ ;  /* 0x0000000400047c10 */ /* 0x000fe2000ff7e0ff */
[----:B------:R-:W1:Y:S03]  /*106f0*/  LDC.64 R2, c[0x0][0x290] ;  /* 0x0000a400ff027b82 */ /* 0x000e660000000a00 */
[----:B------:R-:W-:Y:S01]  /*10700*/  IADD3.X R5, R8, UR5, RZ, P3, !PT ;  /* 0x0000000508057c10 */ /* 0x000fe20009ffe4ff */
[----:B------:R-:W-:-:S05]  /*10710*/  ULDC.64 UR4, c[0x0][0x818] ;  /* 0x0002060000047ab9 */ /* 0x000fca0000000a00 */
[----:B------:R-:W2:Y:S01]  /*10720*/  LDG.E.64 R4, desc[UR38][R4.64] ;  /* 0x0000002604047981 */ /* 0x000ea2000c1e1b00 */
[----:B-1----:R-:W-:Y:S01]  /*10730*/  IMAD.WIDE R6, R18, 0xc, R2 ;  /* 0x0000000c12067825 */ /* 0x002fe200078e0202 */
[----:B------:R-:W-:Y:S02]  /*10740*/  IADD3 R2, P3, R0, UR4, RZ ;  /* 0x0000000400027c10 */ /* 0x000fe4000ff7e0ff */
[----:B------:R-:W1:Y:S02]  /*10750*/  LDS R0, [UR48+0x1c] ;  /* 0x00001c30ff007984 */ /* 0x000e640008000800 */
[----:B------:R-:W-:Y:S02]  /*10760*/  IADD3.X R3, R8, UR5, RZ, P3, !PT ;  /* 0x0000000508037c10 */ /* 0x000fe40009ffe4ff */
[----:B------:R-:W3:Y:S04]  /*10770*/  LDG.E R12, desc[UR38][R6.64] ;  /* 0x00000026060c7981 */ /* 0x000ee8000c1e1900 */
[----:B------:R4:W5:Y:S04]  /*10780*/  LDG.E R13, desc[UR38][R6.64+0x4] ;  /* 0x00000426060d7981 */ /* 0x000968000c1e1900 */
[----:B------:R-:W5:Y:S01]  /*10790*/  LDG.E.64 R2, desc[UR38][R2.64] ;  /* 0x0000002602027981 */ /* 0x000f62000c1e1b00 */
[----:B------:R-:W-:-:S03]  /*107a0*/  MOV R8, UR48 ;  /* 0x0000003000087c02 */ /* 0x000fc60008000f00 */
[----:B------:R-:W-:Y:S01]  /*107b0*/  STS [UR48+0x30], RZ ;  /* 0x000030ffff007988 */ /* 0x000fe20008000830 */
[----:B------:R-:W-:Y:S02]  /*107c0*/  SHF.R.U64 R8, R8, 0x4, RZ ;  /* 0x0000000408087819 */ /* 0x000fe400000012ff */
[----:B----4-:R-:W-:-:S03]  /*107d0*/  CS2R R6, SRZ ;  /* 0x0000000000067805 */ /* 0x010fc6000001ff00 */
[----:B------:R-:W-:Y:S04]  /*107e0*/  STS [UR48+0x10], R8 ;  /* 0x00001008ff007988 */ /* 0x000fe80008000830 */
[----:B------:R-:W-:Y:S01]  /*107f0*/  STS [UR48+0x14], R8 ;  /* 0x00001408ff007988 */ /* 0x000fe20008000830 */
[C---:B--2---:R-:W-:Y:S01]  /*10800*/  SHF.L.U64.HI R11, R4.reuse, 0x1, R5 ;  /* 0x00000001040b7819 */ /* 0x044fe20000010205 */
[----:B------:R-:W-:-:S03]  /*10810*/  IMAD.SHL.U32 R10, R4, 0x2, RZ ;  /* 0x00000002040a7824 */ /* 0x000fc600078e00ff */
[----:B------:R-:W-:Y:S02]  /*10820*/  LOP3.LUT R11, R11, 0x1fffffff, RZ, 0xc0, !PT ;  /* 0x1fffffff0b0b7812 */ /* 0x000fe400078ec0ff */
[----:B------:R-:W-:Y:S02]  /*10830*/  LOP3.LUT R10, R10, 0xfffffffe, RZ, 0xc0, !PT ;  /* 0xfffffffe0a0a7812 */ /* 0x000fe400078ec0ff */
[--C-:B------:R-:W-:Y:S02]  /*10840*/  SHF.R.U32.HI R5, RZ, 0x4, R11.reuse ;  /* 0x00000004ff057819 */ /* 0x100fe4000001160b */
[----:B------:R-:W-:Y:S02]  /*10850*/  SHF.R.U64 R10, R10, 0x4, R11 ;  /* 0x000000040a0a7819 */ /* 0x000fe4000000120b */
[----:B-1----:R-:W-:-:S03]  /*10860*/  LOP3.LUT R0, R0, 0xf, R5, 0xb8, !PT ;  /* 0x0000000f00007812 */ /* 0x002fc600078eb805 */
[----:B------:R-:W-:Y:S04]  /*10870*/  STS [UR48+0xc], R10 ;  /* 0x00000c0aff007988 */ /* 0x000fe80008000830 */
[----:B------:R-:W-:Y:S01]  /*10880*/  STS [UR48+0x1c], R0 ;  /* 0x00001c00ff007988 */ /* 0x000fe20008000830 */
[----:B---3--:R-:W-:-:S03]  /*10890*/  IADD3 R4, R12, -0x1, RZ ;  /* 0xffffffff0c047810 */ /* 0x008fc60007ffe0ff */
[----:B------:R-:W1:Y:S04]  /*108a0*/  LDS R5, [UR48+0x1c] ;  /* 0x00001c30ff057984 */ /* 0x000e680008000800 */
[----:B-----5:R-:W-:Y:S01]  /*108b0*/  STS.64 [UR48], R2 ;  /* 0x00000002ff007988 */ /* 0x020fe20008000a30 */
[----:B-1----:R-:W-:-:S05]  /*108c0*/  LOP3.LUT R5, R5, 0xf0, RZ, 0xb8, !PT ;  /* 0x000000f005057812 */ /* 0x002fca00078eb8ff */
[----:B------:R1:W-:Y:S04]  /*108d0*/  STS [UR48+0x1c], R5 ;  /* 0x00001c05ff007988 */ /* 0x0003e80008000830 */
[----:B------:R-:W2:Y:S01]  /*108e0*/  LDS R9, [UR48+0x1c] ;  /* 0x00001c30ff097984 */ /* 0x000ea20008000800 */
[----:B-1----:R-:W-:-:S05]  /*108f0*/  VIADD R5, R13, 0xffffffff ;  /* 0xffffffff0d057836 */ /* 0x002fca0000000000 */
[----:B------:R-:W-:Y:S01]  /*10900*/  STS.128 [UR48+0x20], R4 ;  /* 0x00002004ff007988 */ /* 0x000fe20008000c30 */
[----:B--2---:R-:W-:-:S05]  /*10910*/  LOP3.LUT R9, R9, 0xf00, RZ, 0xb8, !PT ;  /* 0x00000f0009097812 */ /* 0x004fca00078eb8ff */
[----:B------:R-:W-:Y:S04]  /*10920*/  STS.64 [UR48+0x18], R8 ;  /* 0x00001808ff007988 */ /* 0x000fe80008000a30 */
[----:B------:R-:W1:Y:S02]  /*10930*/  LDS R14, [UR48+0x1c] ;  /* 0x00001c30ff0e7984 */ /* 0x000e640008000800 */
[----:B-1----:R-:W-:-:S05]  /*10940*/  LOP3.LUT R0, R14, 0xf000, RZ, 0xb8, !PT ;  /* 0x0000f0000e007812 */ /* 0x002fca00078eb8ff */
[----:B------:R2:W-:Y:S02]  /*10950*/  STS [UR48+0x1c], R0 ;  /* 0x00001c00ff007988 */ /* 0x0005e40008000830 */
.L_x_152:
[----:B------:R-:W-:Y:S05]  /*10960*/  BSYNC B0 ;  /* 0x0000000000007941 */ /* 0x000fea0003800000 */
.L_x_151:
[----:B------:R-:W-:Y:S01]  /*10970*/  NOP ;  /* 0x0000000000007918 */ /* 0x000fe20000000000 */
[----:B------:R3:W4:Y:S01]  /*10980*/  LDS R5, [R15+UR48] ;  /* 0x000000300f057984 */ /* 0x0007220008000800 */
[----:B------:R-:W-:Y:S02]  /*10990*/  ELECT P3, URZ, PT ;  /* 0x00000000003f782f */ /* 0x000fe40003860000 */
[----:B-1----:R-:W-:Y:S01]  /*109a0*/  IADD3 R2, P4, R15, UR36, RZ ;  /* 0x000000240f027c10 */ /* 0x002fe2000ff9e0ff */
[----:B------:R-:W-:Y:S03]  /*109b0*/  BSSY B0, `(.L_x_153) ;  /* 0x0000005000007945 */ /* 0x000fe60003800000 */
[----:B------:R-:W-:-:S07]  /*109c0*/  IADD3.X R3, RZ, UR37, RZ, P4, !PT ;  /* 0x00000025ff037c10 */ /* 0x000fce000a7fe4ff */
[----:B---3--:R-:W-:Y:S05]  /*109d0*/  @!P3 BRA `(.L_x_154) ;  /* 0x000000000008b947 */ /* 0x008fea0003800000 */
[----:B------:R0:W-:Y:S01]  /*109e0*/  UTMACMDFLUSH ;  /* 0x00000000000079b7 */ /* 0x0001e20000000000 */
[----:B------:R-:W-:-:S04]  /*109f0*/  DEPBAR.LE SB0, 0x0 ;  /* 0x000080000000791a */ /* 0x000fc80000000000 */
.L_x_154:
[----:B------:R-:W-:Y:S05]  /*10a00*/  BSYNC B0 ;  /* 0x0000000000007941 */ /* 0x000fea0003800000 */
.L_x_153:
[----:B----4-:R3:W5:Y:S02]  /*10a10*/  ATOMG.E.EXCH.STRONG.GPU PT, RZ, [R2], R5 ;  /* 0x0000000502ff73a8 */ /* 0x01076400041ee100 */
.L_x_150:
[----:B------:R-:W-:-:S04]  /*10a20*/  DEPBAR.LE SB0, 0x0 ;  /* 0x000080000000791a */ /* 0x000fc80000000000 */
[----:B------:R-:W-:Y:S05]  /*10a30*/  @!P0 BRA `(.L_x_155) ;  /* 0x0000000000048947 */ /* 0x000fea0003800000 */
[----:B------:R-:W-:Y:S01]  /*10a40*/  BPT.TRAP 0x1 ;  /* 0x000000040000795c */ /* 0x000fe20000300000 */
.L_x_155:
[----:B--2---:R-:W-:Y:S01]  /*10a50*/  IMAD.U32 R0, RZ, RZ, UR53 ;  /* 0x00000035ff007e24 */ /* 0x004fe2000f8e00ff */
[----:B-----5:R-:W-:Y:S01]  /*10a60*/  SYNCS.ARRIVE.TRANS64.RED.A1T0 RZ, [UR10], RZ ;  /* 0x000000ffffff79a7 */ /* 0x020fe2000810040a */
[----:B---3--:R-:W-:Y:S02]  /*10a70*/  SEL R5, RZ, 0x1, !P2 ;  /* 0x00000001ff057807 */ /* 0x008fe40005000000 */
[----:B------:R-:W-:Y:S01]  /*10a80*/  LOP3.LUT R216, R216, 0x1, RZ, 0x3c, !PT ;  /* 0x00000001d8d87812 */ /* 0x000fe200078e3cff */
[----:B------:R2:W-:Y:S01]  /*10a90*/  SYNCS.ARRIVE.TRANS64.A1T0 RZ, [R0+UR49], RZ ;  /* 0x000000ff00ff79a7 */ /* 0x0005e20008100031 */
[----:B------:R-:W-:Y:S05]  /*10aa0*/  @P1 BRA `(.L_x_156) ;  /* 0xffffff2c00e01947 */ /* 0x000fea000383ffff */
[----:B------:R-:W-:Y:S05]  /*10ab0*/  EXIT ;  /* 0x000000000000794d */ /* 0x000fea0003800000 */
.L_x_23:
[----:B------:R-:W-:-:S08]  /*10ac0*/  NOP ;  /* 0x0000000000007918 */ /* 0x000fd00000000000 */
[----:B----45:R-:W1:-:S00]  /*10ad0*/  USETMAXREG.DEALLOC.CTAPOOL 0x28 ;  /* 0x00000028000079c8 */ /* 0x030e4000080e0500 */
[----:B------:R-:W-:-:S06]  /*10ae0*/  UISETP.NE.AND UP1, UPT, UR51, 0x3, UPT ;  /* 0x000000033300788c */ /* 0x000fcc000bf25270 */
[----:B------:R-:W-:-:S13]  /*10af0*/  PLOP3.LUT P1, PT, PT, PT, UP1, 0x80, 0x0 ;  /* 0x000000000000781c */ /* 0x000fda0003f2f018 */
[----:B-1----:R-:W-:Y:S05]  /*10b00*/  @!P1 BRA `(.L_x_157) ;  /* 0x00000040007c9947 */ /* 0x002fea0003800000 */
[----:B------:R-:W-:-:S13]  /*10b10*/  ISETP.NE.AND P0, PT, RZ, UR51, PT ;  /* 0x00000033ff007c0c */ /* 0x000fda000bf05270 */
[----:B------:R-:W-:Y:S05]  /*10b20*/  @!P0 BRA `(.L_x_158) ;  /* 0x0000002400b48947 */ /* 0x000fea0003800000 */
[----:B------:R-:W-:-:S06]  /*10b30*/  UISETP.NE.AND UP0, UPT, UR51, 0x2, UPT ;  /* 0x000000023300788c */ /* 0x000fcc000bf05270 */
[----:B------:R-:W-:-:S13]  /*10b40*/  PLOP3.LUT P0, PT, PT, PT, UP0, 0x80, 0x0 ;  /* 0x000000000000781c */ /* 0x000fda0003f0f008 */
[----:B--2---:R-:W-:Y:S05]  /*10b50*/  @P0 EXIT ;  /* 0x000000000000094d */ /* 0x004fea0003800000 */
[----:B------:R-:W1:Y:S01]  /*10b60*/  S2UR UR4, SR_CTAID.Y ;  /* 0x00000000000479c3 */ /* 0x000e620000002600 */
[----:B------:R-:W-:Y:S01]  /*10b70*/  ELECT P0, URZ, PT ;  /* 0x00000000003f782f */ /* 0x000fe20003800000 */
[----:B------:R-:W-:Y:S01]  /*10b80*/  BSSY B0, `(.L_x_159) ;  /* 0x0000023000007945 */ /* 0x000fe20003800000 */
[----:B-1----:R-:W-:-:S11]  /*10b90*/  UIMAD UR4, UR4, UR60, UR56 ;  /* 0x0000003c040472a4 */ /* 0x002fd6000f8e0238 */
[----:B------:R-:W-:Y:S05]  /*10ba0*/  @!P0 BRA `(.L_x_160) ;  /* 0x0000000000808947 */ /* 0x000fea0003800000 */
[----:B------:R-:W-:Y:S01]  /*10bb0*/  STL.64 [R1+0x110], R18 ;  /* 0x0001101201007387 */ /* 0x000fe20000100a00 */
[----:B------:R-:W1:Y:S01]  /*10bc0*/  LDC.64 R14, c[0x0][0x628] ;  /* 0x00018a00ff0e7b82 */ /* 0x000e620000000a00 */
[----:B------:R-:W-:Y:S02]  /*10bd0*/  UMOV UR5, 0x400 ;  /* 0x0000040000057882 */ /* 0x000fe40000000000 */
[----:B------:R2:W-:Y:S01]  /*10be0*/  STL.64 [R1+0x108], R16 ;  /* 0x0001081001007387 */ /* 0x0005e20000100a00 */
[----:B------:R-:W-:-:S03]  /*10bf0*/  ULEA UR5, UR58, UR5, 0x18 ;  /* 0x000000053a057291 */ /* 0x000fc6000f8ec03f */
[----:B------:R3:W-:Y:S01]  /*10c00*/  STL [R1+0x100], R13 ;  /* 0x0001000d01007387 */ /* 0x0007e20000100800 */
[----:B------:R-:W4:Y:S08]  /*10c10*/  LDC.64 R4, c[0x0][0x600] ;  /* 0x00018000ff047b82 */ /* 0x000f300000000a00 */
[----:B--2---:R-:W2:Y:S08]  /*10c20*/  LDC.64 R16, c[0x0][0x610] ;  /* 0x00018400ff107b82 */ /* 0x004eb00000000a00 */
[----:B------:R-:W2:Y:S08]  /*10c30*/  LDC.64 R18, c[0x0][0x618] ;  /* 0x00018600ff127b82 */ /* 0x000eb00000000a00 */
[----:B---3--:R-:W1:Y:S08]  /*10c40*/  LDC.64 R12, c[0x0][0x620] ;  /* 0x00018800ff0c7b82 */ /* 0x008e700000000a00 */
[----:B------:R-:W4:Y:S01]  /*10c50*/  LDC.64 R6, c[0x0][0x608] ;  /* 0x00018200ff067b82 */ /* 0x000f220000000a00 */
[----:B--2---:R2:W-:Y:S07]  /*10c60*/  STS.128 [UR5+0x34710], R16 ;  /* 0x03471010ff007988 */ /* 0x0045ee0008000c05 */
[----:B------:R-:W3:Y:S01]  /*10c70*/  LDC.64 R32, c[0x0][0x630] ;  /* 0x00018c00ff207b82 */ /* 0x000ee20000000a00 */
[----:B-1----:R1:W-:Y:S07]  /*10c80*/  STS.128 [UR5+0x34720], R12 ;  /* 0x0347200cff007988 */ /* 0x0023ee0008000c05 */
[----:B------:R-:W3:Y:S01]  /*10c90*/  LDC.64 R34, c[0x0][0x638] ;  /* 0x00018e00ff227b82 */ /* 0x000ee20000000a00 */
[----:B--2---:R2:W5:Y:S07]  /*10ca0*/  LDL.LU.64 R18, [R1+0x110] ;  /* 0x0001100001127983 */ /* 0x00456e0000300a00 */
[----:B------:R-:W2:Y:S01]  /*10cb0*/  LDC.64 R28, c[0x0][0x640] ;  /* 0x00019000ff1c7b82 */ /* 0x000ea20000000a00 */
[----:B------:R2:W5:Y:S04]  /*10cc0*/  LDL.LU.64 R16, [R1+0x108] ;  /* 0x0001080001107983 */ /* 0x0005680000300a00 */
[----:B-1----:R1:W5:Y:S03]  /*10cd0*/  LDL.LU R13, [R1+0x100] ;  /* 0x00010000010d7983 */ /* 0x0023660000300800 */
[----:B------:R-:W2:Y:S01]  /*10ce0*/  LDC.64 R30, c[0x0][0x648] ;  /* 0x00019200ff1e7b82 */ /* 0x000ea20000000a00 */
[----:B----4-:R4:W-:Y:S07]  /*10cf0*/  STS.128 [UR5+0x34700], R4 ;  /* 0x03470004ff007988 */ /* 0x0109ee0008000c05 */
[----:B------:R-:W1:Y:S08]  /*10d00*/  LDC.64 R24, c[0x0][0x650] ;  /* 0x00019400ff187b82 */ /* 0x000e700000000a00 */
[----:B------:R-:W1:Y:S08]  /*10d10*/  LDC.64 R26, c[0x0][0x658] ;  /* 0x00019600ff1a7b82 */ /* 0x000e700000000a00 */
[----:B------:R-:W1:Y:S08]  /*10d20*/  LDC.64 R8, c[0x0][0x660] ;  /* 0x00019800ff087b82 */ /* 0x000e700000000a00 */
[----:B------:R-:W1:Y:S08]  /*10d30*/  LDC.64 R10, c[0x0][0x668] ;  /* 0x00019a00ff0a7b82 */ /* 0x000e700000000a00 */
[----:B----4-:R-:W4:Y:S08]  /*10d40*/  LDC.64 R4, c[0x0][0x670] ;  /* 0x00019c00ff047b82 */ /* 0x010f300000000a00 */
[----:B------:R-:W4:Y:S01]  /*10d50*/  LDC.64 R6, c[0x0][0x678] ;  /* 0x00019e00ff067b82 */ /* 0x000f220000000a00 */
[----:B---3--:R3:W-:Y:S04]  /*10d60*/  STS.128 [UR5+0x34730], R32 ;  /* 0x03473020ff007988 */ /* 0x0087e80008000c05 */
[----:B--2---:R3:W-:Y:S04]  /*10d70*/  STS.128 [UR5+0x34740], R28 ;  /* 0x0347401cff007988 */ /* 0x0047e80008000c05 */
[----:B-1----:R3:W-:Y:S04]  /*10d80*/  STS.128 [UR5+0x34750], R24 ;  /* 0x03475018ff007988 */ /* 0x0027e80008000c05 */
[----:B------:R3:W-:Y:S04]  /*10d90*/  STS.128 [UR5+0x34760], R8 ;  /* 0x03476008ff007988 */ /* 0x0007e80008000c05 */
[----:B----4-:R3:W-:Y:S02]  /*10da0*/  STS.128 [UR5+0x34770], R4 ;  /* 0x03477004ff007988 */ /* 0x0107e40008000c05 */
.L_x_160:
[----:B------:R-:W-:Y:S05]  /*10db0*/  BSYNC B0 ;  /* 0x0000000000007941 */ /* 0x000fea0003800000 */
.L_x_159:
[----:B------:R-:W-:Y:S01]  /*10dc0*/  ELECT P0, URZ, PT ;  /* 0x00000000003f782f */ /* 0x000fe20003800000 */
[----:B------:R-:W-:Y:S01]  /*10dd0*/  NOP ;  /* 0x0000000000007918 */ /* 0x000fe20000000000 */
[----:B------:R-:W-:Y:S01]  /*10de0*/  ULDC UR5, c[0x0][0x884] ;  /* 0x0002210000057ab9 */ /* 0x000fe20000000800 */
[----:B------:R-:W-:Y:S01]  /*10df0*/  ULDC.64 UR12, c[0x0][0x800] ;  /* 0x00020000000c7ab9 */ /* 0x000fe20000000a00 */
[----:B------:R-:W-:Y:S01]  /*10e00*/  ULEA UR4, UR5, UR4, 0x1 ;  /* 0x0000000405047291 */ /* 0x000fe2000f8e083f */
[----:B------:R-:W-:Y:S03]  /*10e10*/  BSSY B0, `(.L_x_161) ;  /* 0x0000033000007945 */ /* 0x000fe60003800000 */
[----:B------:R-:W-:-:S05]  /*10e20*/  UIMAD.WIDE UR12, UR4, 0x80, UR12 ;  /* 0x00000080040c78a5 */ /* 0x000fca000f8e020c */
[----:B------:R-:W-:Y:S07]  /*10e30*/  @!P0 BRA `(.L_x_162) ;  /* 0x0000000000c08947 */ /* 0x000fee0003800000 */
[----:B------:R-:W-:Y:S01]  /*10e40*/  ULDC.64 UR4, c[0x0][0x808] ;  /* 0x0002020000047ab9 */ /* 0x000fe20000000a00 */
[----:B------:R-:W-:Y:S01]  /*10e50*/  ULDC.64 UR6, c[0x0][0x810] ;  /* 0x0002040000067ab9 */ /* 0x000fe20000000a00 */
[----:B------:R-:W-:Y:S02]  /*10e60*/  ISETP.NE.U32.AND P0, PT, RZ, UR4, PT ;  /* 0x00000004ff007c0c */ /* 0x000fe4000bf05070 */
[----:B------:R-:W-:Y:S02]  /*10e70*/  ISETP.NE.U32.AND P1, PT, RZ, UR6, PT ;  /* 0x00000006ff007c0c */ /* 0x000fe4000bf25070 */
[----:B------:R-:W-:Y:S02]  /*10e80*/  ISETP.NE.AND.EX P0, PT, RZ, UR5, PT, P0 ;  /* 0x00000005ff007c0c */ /* 0x000fe4000bf05300 */
[----:B------:R-:W-:-:S11]  /*10e90*/  ISETP.NE.AND.EX P1, PT, RZ, UR7, PT, P1 ;  /* 0x00000007ff007c0c */ /* 0x000fd6000bf25310 */
[----:B------:R-:W-:Y:S05]  /*10ea0*/  @!P0 BRA `(.L_x_163) ;  /* 0x0000000000188947 */ /* 0x000fea0003800000 */
[----:B------:R-:W1:Y:S02]  /*10eb0*/  LDC.64 R2, c[0x0][0x808] ;  /* 0x00020200ff027b82 */ /* 0x000e640000000a00 */
[----:B-1---5:R-:W-:-:S06]  /*10ec0*/  IMAD.WIDE R2, R18, 0x8, R2 ;  /* 0x0000000812027825 */ /* 0x022fcc00078e0202 */
[----:B------:R-:W2:Y:S01]  /*10ed0*/  LDG.E.64 R2, desc[UR38][R2.64] ;  /* 0x0000002602027981 */ /* 0x000ea2000c1e1b00 */
[----:B------:R-:W-:Y:S02]  /*10ee0*/  UMOV UR4, 0x400 ;  /* 0x0000040000047882 */ /* 0x000fe40000000000 */
[----:B------:R-:W-:-:S09]  /*10ef0*/  ULEA UR4, UR58, UR4, 0x18 ;  /* 0x000000043a047291 */ /* 0x000fd2000f8ec03f */
[----:B--2---:R1:W-:Y:S03]  /*10f00*/  STS.64 [UR4+0x34700], R2 ;  /* 0x03470002ff007988 */ /* 0x0043e60008000a04 */
.L_x_163:
[----:B------:R-:W-:Y:S05]  /*10f10*/  @!P1 BRA `(.L_x_162) ;  /* 0x0000000000889947 */ /* 0x000fea0003800000 */
[----:B-1----:R-:W1:Y:S02]  /*10f20*/  LDC.64 R2, c[0x0][0x810] ;  /* 0x00020400ff027b82 */ /* 0x002e640000000a00 */
[----:B-1---5:R-:W-:-:S06]  /*10f30*/  IMAD.WIDE R2, R18, 0x8, R2 ;  /* 0x0000000812027825 */ /* 0x022fcc00078e0202 */
[----:B------:R-:W2:Y:S01]  /*10f40*/  LDG.E.64 R2, desc[UR38][R2.64] ;  /* 0x0000002602027981 */ /* 0x000ea2000c1e1b00 */
[----:B------:R-:W-:Y:S01]  /*10f50*/  UMOV UR4, 0x400 ;  /* 0x0000040000047882 */ /* 0x000fe20000000000 */
[----:B---3--:R-:W-:Y:S01]  /*10f60*/  IADD3 R4, R13, -0x1, RZ ;  /* 0xffffffff0d047810 */ /* 0x008fe20007ffe0ff */
[----:B------:R-:W-:-:S04]  /*10f70*/  ULEA UR4, UR58, UR4, 0x18 ;  /* 0x000000043a047291 */ /* 0x000fc8000f8ec03f */
[----:B------:R-:W-:-:S05]  /*10f80*/  UIADD3 UR5, UR4, 0x34700, URZ ;  /* 0x0003470004057890 */ /* 0x000fca000fffe03f */
[----:B------:R-:W1:Y:S01]  /*10f90*/  LDS R0, [UR4+0x3471c] ;  /* 0x03471c04ff007984 */ /* 0x000e620008000800 */
[----:B------:R-:W-:-:S03]  /*10fa0*/  MOV R8, UR5 ;  /* 0x0000000500087c02 */ /* 0x000fc60008000f00 */
[----:B------:R-:W-:Y:S01]  /*10fb0*/  STS [UR4+0x34730], RZ ;  /* 0x034730ffff007988 */ /* 0x000fe20008000804 */
[----:B------:R-:W-:-:S05]  /*10fc0*/  SHF.R.U64 R8, R8, 0x4, RZ ;  /* 0x0000000408087819 */ /* 0x000fca00000012ff */
        /* <DEDUP_REMOVED lines=8> */
[----:B-1----:R-:W-:Y:S01]  /*11050*/  LOP3.LUT R0, R0, 0xf, R5, 0xb8, !PT ;  /* 0x0000000f00007812 */ /* 0x002fe200078eb805 */
[----:B------:R-:W-:Y:S02]  /*11060*/  VIADD R5, R19, 0xffffffff ;  /* 0xffffffff13057836 */ /* 0x000fe40000000000 */
[----:B------:R-:W-:Y:S04]  /*11070*/  STS [UR4+0x3470c], R2 ;  /* 0x03470c02ff007988 */ /* 0x000fe80008000804 */
[----:B------:R-:W-:Y:S04]  /*11080*/  STS [UR4+0x3471c], R0 ;  /* 0x03471c00ff007988 */ /* 0x000fe80008000804 */
[----:B------:R-:W1:Y:S02]  /*11090*/  LDS R6, [UR4+0x3471c] ;  /* 0x03471c04ff067984 */ /* 0x000e640008000800 */
[----:B-1----:R-:W-:-:S05]  /*110a0*/  LOP3.LUT R6, R6, 0xf0, RZ, 0xb8, !PT ;  /* 0x000000f006067812 */ /* 0x002fca00078eb8ff */
[----:B------:R1:W-:Y:S04]  /*110b0*/  STS [UR4+0x3471c], R6 ;  /* 0x03471c06ff007988 */ /* 0x0003e80008000804 */
[----:B------:R-:W2:Y:S01]  /*110c0*/  LDS R9, [UR4+0x3471c] ;  /* 0x03471c04ff097984 */ /* 0x000ea20008000800 */
[----:B-1----:R-:W-:-:S05]  /*110d0*/  CS2R R6, SRZ ;  /* 0x0000000000067805 */ /* 0x002fca000001ff00 */
[----:B------:R-:W-:Y:S01]  /*110e0*/  STS.128 [UR4+0x34720], R4 ;  /* 0x03472004ff007988 */ /* 0x000fe20008000c04 */
[----:B--2---:R-:W-:-:S05]  /*110f0*/  LOP3.LUT R9, R9, 0xf00, RZ, 0xb8, !PT ;  /* 0x00000f0009097812 */ /* 0x004fca00078eb8ff */
[----:B------:R-:W-:Y:S04]  /*11100*/  STS.64 [UR4+0x34718], R8 ;  /* 0x03471808ff007988 */ /* 0x000fe80008000a04 */
[----:B------:R-:W1:Y:S02]  /*11110*/  LDS R3, [UR4+0x3471c] ;  /* 0x03471c04ff037984 */ /* 0x000e640008000800 */
[----:B-1----:R-:W-:-:S05]  /*11120*/  LOP3.LUT R0, R3, 0xf000, RZ, 0xb8, !PT ;  /* 0x0000f00003007812 */ /* 0x002fca00078eb8ff */
[----:B------:R2:W-:Y:S02]  /*11130*/  STS [UR4+0x3471c], R0 ;  /* 0x03471c00ff007988 */ /* 0x0005e40008000804 */
.L_x_162:
[----:B------:R-:W-:Y:S05]  /*11140*/  BSYNC B0 ;  /* 0x0000000000007941 */ /* 0x000fea0003800000 */
.L_x_161:
[----:B--2---:R-:W2:Y:S01]  /*11150*/  S2R R0, SR_LANEID ;  /* 0x0000000000007919 */ /* 0x004ea20000000000 */
[----:B------:R-:W-:Y:S01]  /*11160*/  ELECT P0, URZ, PT ;  /* 0x00000000003f782f */ /* 0x000fe20003800000 */
[----:B------:R-:W-:Y:S01]  /*11170*/  NOP ;  /* 0x0000000000007918 */ /* 0x000fe20000000000 */
[----:B------:R-:W-:Y:S11]  /*11180*/  BSSY B0, `(.L_x_164) ;  /* 0x0000004000007945 */ /* 0x000ff60003800000 */
[----:B------:R-:W-:Y:S05]  /*11190*/  @!P0 BRA `(.L_x_165) ;  /* 0x0000000000088947 */ /* 0x000fea0003800000 */
[----:B------:R0:W-:Y:S01]  /*111a0*/  UTMACMDFLUSH ;  /* 0x00000000000079b7 */ /* 0x0001e20000000000 */
[----:B------:R-:W-:-:S04]  /*111b0*/  DEPBAR.LE SB0, 0x0 ;  /* 0x000080000000791a */ /* 0x000fc80000000000 */
.L_x_165:
[----:B------:R-:W-:Y:S05]  /*111c0*/  BSYNC B0 ;  /* 0x0000000000007941 */ /* 0x000fea0003800000 */
.L_x_164:
[----:B------:R-:W-:Y:S01]  /*111d0*/  UMOV UR6, 0x400 ;  /* 0x0000040000067882 */ /* 0x000fe20000000000 */
[----:B--23--:R-:W-:Y:S01]  /*111e0*/  SHF.L.U32 R4, R0, 0x2, RZ ;  /* 0x0000000200047819 */ /* 0x00cfe200000006ff */
[----:B------:R-:W-:-:S03]  /*111f0*/  ULEA UR6, UR58, UR6, 0x18 ;  /* 0x000000063a067291 */ /* 0x000fc6000f8ec03f */
[----:B-1----:R-:W-:Y:S01]  /*11200*/  IADD3 R2, P0, R4, UR12, RZ ;  /* 0x0000000c04027c10 */ /* 0x002fe2000ff1e0ff */
[----:B------:R-:W-:Y:S01]  /*11210*/  UIADD3 UR5, UR6, 0x34700, URZ ;  /* 0x0003470006057890 */ /* 0x000fe2000fffe03f */
[----:B------:R-:W-:-:S03]  /*11220*/  MOV R0, RZ ;  /* 0x000000ff00007202 */ /* 0x000fc60000000f00 */
[----:B------:R-:W-:-:S05]  /*11230*/  IMAD.X R3, RZ, RZ, UR13, P0 ;  /* 0x0000000dff037e24 */ /* 0x000fca00080e06ff */
[----:B------:R-:W1:Y:S01]  /*11240*/  LDS R5, [R4+UR5] ;  /* 0x0000000504057984 */ /* 0x000e620008000800 */
[----:B------:R-:W-:-:S03]  /*11250*/  SHF.L.U32 R0, R0, 0x1f, RZ ;  /* 0x0000001f00007819 */ /* 0x000fc600000006ff */
[----:B-1----:R1:W2:Y:S02]  /*11260*/  ATOMG.E.EXCH.STRONG.GPU PT, RZ, [R2], R5 ;  /* 0x0000000502ff73a8 */ /* 0x0022a400041ee100 */
[----:B--2---:R-:W2:Y:S01]  /*11270*/  SYNCS.PHASECHK.TRANS64.TRYWAIT P0, [UR6+0x34508], R0 ;  /* 0x03450800ff0075a7 */ /* 0x004ea20008000146 */
[----:B------:R-:W-:Y:S02]  /*11280*/  ULOP3.LUT UR4, UR59, 0x1, URZ, 0xfc, !UPT ;  /* 0x000000013b047892 */ /* 0x000fe4000f8efc3f */
[----:B------:R-:W-:Y:S01]  /*11290*/  ULOP3.LUT UR37, UR61, 0x2, URZ, 0xfc, !UPT ;  /* 0x000000023d257892 */ /* 0x000fe2000f8efc3f */
[----:B-12---:R-:W-:Y:S11]  /*112a0*/  @!P0 BRA `(.L_x_166) ;  /* 0x0000006400a88947 */ /* 0x006ff60003800000 */
.L_x_381:
[----:B------:R-:W-:Y:S01]  /*112b0*/  IMAD.MOV.U32 R2, RZ, RZ, 0x1 ;  /* 0x00000001ff027424 */ /* 0x000fe200078e00ff */
[----:B-1----:R-:W-:Y:S01]  /*112c0*/  MOV R0, RZ ;  /* 0x000000ff00007202 */ /* 0x002fe20000000f00 */
[----:B------:R-:W-:Y:S01]  /*112d0*/  ULDC UR40, c[0x0][0x598] ;  /* 0x0001660000287ab9 */ /* 0x000fe20000000800 */
[----:B------:R-:W-:Y:S01]  /*112e0*/  ULDC UR41, c[0x0][0x580] ;  /* 0x0001600000297ab9 */ /* 0x000fe20000000800 */
[----:B------:R-:W-:Y:S01]  /*112f0*/  ULDC.64 UR10, c[0x0][0x590] ;  /* 0x00016400000a7ab9 */ /* 0x000fe20000000a00 */
[----:B------:R-:W-:-:S05]  /*11300*/  ULDC.64 UR8, c[0x0][0x588] ;  /* 0x0001620000087ab9 */ /* 0x000fca0000000a00 */
.L_x_275:
[----:B------:R-:W-:-:S06]  /*11310*/  UISETP.NE.AND UP0, UPT, UR4, 0x3, UPT ;  /* 0x000000030400788c */ /* 0x000fcc000bf05270 */
[----:B------:R-:W-:-:S13]  /*11320*/  PLOP3.LUT P1, PT, PT, PT, UP0, 0x80, 0x0 ;  /* 0x000000000000781c */ /* 0x000fda0003f2f008 */
[----:B-----5:R-:W-:Y:S05]  /*11330*/  @!P1 BRA `(.L_x_167) ;  /* 0x0000000000049947 */ /* 0x020fea0003800000 */
[----:B------:R-:W-:Y:S01]  /*11340*/  BPT.TRAP 0x1 ;  /* 0x000000040000795c */ /* 0x000fe20000300000 */
.L_x_167:
[----:B------:R-:W-:Y:S02]  /*11350*/  R2UR UR7, R22 ;  /* 0x00000000160772ca */ /* 0x000fe400000e0000 */
[----:B------:R-:W-:Y:S02]  /*11360*/  SHF.L.U32 R3, R0, 0x1f, RZ ;  /* 0x0000001f00037819 */ /* 0x000fe400000006ff */
[----:B------:R-:W-:-:S09]  /*11370*/  LEA R4, R22, UR6, 0x4 ;  /* 0x0000000616047c11 */ /* 0x000fd2000f8e20ff */
[----:B------:R-:W-:-:S09]  /*11380*/  ULEA UR7, UR7, UR6, 0x3 ;  /* 0x0000000607077291 */ /* 0x000fd2000f8e183f */
[----:B------:R-:W1:Y:S02]  /*11390*/  SYNCS.PHASECHK.TRANS64.TRYWAIT P0, [UR7+0x34400], R3 ;  /* 0x03440003ff0075a7 */ /* 0x000e640008000147 */
[----:B-1----:R-:W-:Y:S05]  /*113a0*/  @!P0 BRA `(.L_x_168) ;  /* 0x0000006400808947 */ /* 0x002fea0003800000 */
.L_x_382:
[----:B-1----:R-:W1:Y:S01]  /*113b0*/  LDS.128 R4, [R4+0x34530] ;  /* 0x0345300004047984 */ /* 0x002e620000000c00 */
[----:B------:R-:W-:Y:S01]  /*113c0*/  @!PT LDS RZ, [RZ] ;  /* 0x00000000fffff984 */ /* 0x000fe20000000800 */
[----:B------:R-:W-:Y:S01]  /*113d0*/  @!PT LDS RZ, [RZ] ;  /* 0x00000000fffff984 */ /* 0x000fe20000000800 */
[----:B------:R-:W-:Y:S01]  /*113e0*/  @!PT LDS RZ, [RZ] ;  /* 0x00000000fffff984 */ /* 0x000fe20000000800 */
[----:B------:R-:W-:Y:S01]  /*113f0*/  @!PT LDS RZ, [RZ] ;  /* 0x00000000fffff984 */ /* 0x000fe20000000800 */
[----:B------:R2:W-:Y:S06]  /*11400*/  MEMBAR.ALL.CTA ;  /* 0x0000000000007992 */ /* 0x0005ec0000008000 */
[----:B--2---:R-:W2:Y:S01]  /*11410*/  FENCE.VIEW.ASYNC.S ;  /* 0x00000000000073c6 */ /* 0x004ea20000000000 */
[----:B------:R-:W-:Y:S05]  /*11420*/  @!P1 BRA `(.L_x_169) ;  /* 0x0000000000049947 */ /* 0x000fea0003800000 */
[----:B------:R-:W-:Y:S01]  /*11430*/  BPT.TRAP 0x1 ;  /* 0x000000040000795c */ /* 0x000fe20000300000 */
.L_x_169:
[----:B------:R-:W-:Y:S01]  /*11440*/  UIADD3 UR7, UR7, 0x34440, URZ ;  /* 0x0003444007077890 */ /* 0x000fe2000fffe03f */
[----:B-----5:R-:W-:Y:S02]  /*11450*/  R2UR UR18, R16 ;  /* 0x00000000101272ca */ /* 0x020fe400000e0000 */
[----:B------:R-:W-:Y:S01]  /*11460*/  R2UR UR19, R17 ;  /* 0x00000000111372ca */ /* 0x000fe200000e0000 */
[----:B------:R-:W-:Y:S01]  /*11470*/  UPRMT UR7, UR58, 0x654, UR7 ;  /* 0x000006543a077896 */ /* 0x000fe20008000007 */
[----:B------:R-:W-:Y:S02]  /*11480*/  LOP3.LUT P1, RZ, R2, 0xff, RZ, 0xc0, !PT ;  /* 0x000000ff02ff7812 */ /* 0x000fe4000782c0ff */
[----:B------:R-:W-:-:S04]  /*11490*/  ISETP.NE.U32.AND P0, PT, RZ, UR10, PT ;  /* 0x0000000aff007c0c */ /* 0x000fc8000bf05070 */
[----:B------:R-:W-:Y:S02]  /*114a0*/  ISETP.NE.AND.EX P0, PT, RZ, UR11, PT, P0 ;  /* 0x0000000bff007c0c */ /* 0x000fe4000bf05300 */
[----:B--2---:R-:W-:Y:S01]  /*114b0*/  SYNCS.ARRIVE.TRANS64.RED.A1T0 RZ, [UR7], RZ ;  /* 0x000000ffffff79a7 */ /* 0x004fe20008100407 */
[----:B------:R-:W-:Y:S02]  /*114c0*/  USHF.L.U32 UR18, UR18, 0x8, URZ ;  /* 0x0000000812127899 */ /* 0x000fe4000800063f */
[----:B------:R-:W-:Y:S02]  /*114d0*/  USHF.L.U32 UR19, UR19, 0x7, URZ ;  /* 0x0000000713137899 */ /* 0x000fe4000800063f */
[----:B------:R-:W-:Y:S10]  /*114e0*/  @!P1 BRA `(.L_x_170) ;  /* 0x00000000000c9947 */ /* 0x000ff40003800000 */
[----:B------:R-:W-:-:S04]  /*114f0*/  DEPBAR {5,4,3,2,1,0} ;  /* 0x0000003f0000791a */ /* 0x000fc80000000000 */
[----:B------:R2:W-:Y:S02]  /*11500*/  UTMACCTL.IV [UR12] ;  /* 0x000000000c0079b9 */ /* 0x0005e40008000000 */
[----:B--2---:R-:W-:Y:S01]  /*11510*/  NOP ;  /* 0x0000000000007918 */ /* 0x004fe20000000000 */
.L_x_170:
[----:B------:R-:W-:Y:S05]  /*11520*/  @!P0 BRA `(.L_x_171) ;  /* 0x0000000000188947 */ /* 0x000fea0003800000 */
[----:B------:R-:W2:Y:S02]  /*11530*/  LDC.64 R2, c[0x0][0x590] ;  /* 0x00016400ff027b82 */ /* 0x000ea40000000a00 */
[----:B--2---:R-:W-:-:S06]  /*11540*/  IMAD.WIDE R2, R18, 0x8, R2 ;  /* 0x0000000812027825 */ /* 0x004fcc00078e0202 */
[----:B------:R-:W2:Y:S04]  /*11550*/  LDG.E.64 R2, desc[UR38][R2.64] ;  /* 0x0000002602027981 */ /* 0x000ea8000c1e1b00 */
[----:B--2---:R-:W2:Y:S02]  /*11560*/  LD.E R8, desc[UR38][R2.64] ;  /* 0x0000002602087980 */ /* 0x004ea4000c101900 */
[----:B--2---:R-:W-:Y:S01]  /*11570*/  FSETP.NEU.AND P0, PT, R8, RZ, PT ;  /* 0x000000ff0800720b */ /* 0x004fe20003f0d000 */
[----:B------:R-:W-:-:S12]  /*11580*/  BRA `(.L_x_172) ;  /* 0x0000000000247947 */ /* 0x000fd80003800000 */
.L_x_171:
[----:B------:R-:W-:Y:S02]  /*11590*/  ISETP.NE.U32.AND P1, PT, RZ, UR8, PT ;  /* 0x00000008ff007c0c */ /* 0x000fe4000bf25070 */
[----:B------:R-:W-:Y:S02]  /*115a0*/  FSETP.NEU.AND P0, PT, RZ, UR41, PT ;  /* 0x00000029ff007c0b */ /* 0x000fe4000bf0d000 */
[----:B------:R-:W-:-:S13]  /*115b0*/  ISETP.NE.AND.EX P1, PT, RZ, UR9, PT, P1 ;  /* 0x00000009ff007c0c */ /* 0x000fda000bf25310 */
[----:B------:R-:W-:Y:S05]  /*115c0*/  @!P1 BRA `(.L_x_172) ;  /* 0x0000000000149947 */ /* 0x000fea0003800000 */
[----:B------:R-:W2:Y:S01]  /*115d0*/  LDC.64 R2, c[0x0][0x588] ;  /* 0x00016200ff027b82 */ /* 0x000ea20000000a00 */
[----:B------:R-:W-:-:S04]  /*115e0*/  IMAD R9, R18, UR40, RZ ;  /* 0x0000002812097c24 */ /* 0x000fc8000f8e02ff */
[----:B--2---:R-:W-:-:S06]  /*115f0*/  IMAD.WIDE R2, R9, 0x4, R2 ;  /* 0x0000000409027825 */ /* 0x004fcc00078e0202 */
[----:B------:R-:W2:Y:S02]  /*11600*/  LDG.E R2, desc[UR38][R2.64] ;  /* 0x0000002602027981 */ /* 0x000ea4000c1e1900 */
[----:B--2---:R-:W-:-:S13]  /*11610*/  FSETP.NEU.AND P0, PT, R2, RZ, PT ;  /* 0x000000ff0200720b */ /* 0x004fda0003f0d000 */
.L_x_172:
[----:B------:R-:W-:Y:S01]  /*11620*/  UISETP.NE.AND UP0, UPT, UR37, 0x3, UPT ;  /* 0x000000032500788c */ /* 0x000fe2000bf05270 */
[----:B------:R-:W-:-:S05]  /*11630*/  ELECT P1, URZ, PT ;  /* 0x00000000003f782f */ /* 0x000fca0003820000 */
[----:B------:R-:W-:Y:S02]  /*11640*/  PLOP3.LUT P2, PT, PT, PT, UP0, 0x80, 0x0 ;  /* 0x000000000000781c */ /* 0x000fe40003f4f008 */
[----:B------:R-:W-:-:S11]  /*11650*/  PLOP3.LUT P0, PT, P0, P1, PT, 0x2a, 0x0 ;  /* 0x000000000000781c */ /* 0x000fd60000702572 */
[----:B------:R-:W-:Y:S05]  /*11660*/  @!P2 BRA `(.L_x_173) ;  /* 0x000000000004a947 */ /* 0x000fea0003800000 */
[----:B------:R-:W-:Y:S01]  /*11670*/  BPT.TRAP 0x1 ;  /* 0x000000040000795c */ /* 0x000fe20000300000 */
.L_x_173:
[----:B------:R-:W-:-:S05]  /*11680*/  IMAD.MOV.U32 R8, RZ, RZ, 0x1 ;  /* 0x00000001ff087424 */ /* 0x000fca00078e00ff */
[----:B------:R-:W-:-:S04]  /*11690*/  SHF.L.U32 R8, R8, 0x1f, RZ ;  /* 0x0000001f08087819 */ /* 0x000fc800000006ff */
[----:B------:R-:W2:Y:S02]  /*116a0*/  SYNCS.PHASECHK.TRANS64.TRYWAIT P1, [UR6+0x344e0], R8 ;  /* 0x0344e008ff0075a7 */ /* 0x000ea40008020146 */
[----:B--2---:R-:W-:Y:S05]  /*116b0*/  @!P1 BRA `(.L_x_174) ;  /* 0x0000006000d49947 */ /* 0x004fea0003800000 */
.L_x_383:
[----:B------:R-:W-:Y:S04]  /*116c0*/  BSSY B0, `(.L_x_175) ;  /* 0x000000b000007945 */ /* 0x000fe80003800000 */
[----:B------:R-:W-:Y:S05]  /*116d0*/  @P0 BRA `(.L_x_176) ;  /* 0x0000000000240947 */ /* 0x000fea0003800000 */
[----:B------:R-:W-:Y:S02]  /*116e0*/  UIADD3 UR16, UR6, 0x30000, URZ ;  /* 0x0003000006107890 */ /* 0x000fe4000fffe03f */
[----:B------:R-:W-:Y:S01]  /*116f0*/  UIADD3 UR17, UR6, 0x344c0, URZ ;  /* 0x000344c006117890 */ /* 0x000fe2000fffe03f */
[----:B------:R-:W-:Y:S01]  /*11700*/  UMOV UR14, 0x0 ;  /* 0x00000000000e7882 */ /* 0x000fe20000000000 */
[----:B------:R-:W-:-:S07]  /*11710*/  UMOV UR15, 0x10000000 ;  /* 0x10000000000f7882 */ /* 0x000fce0000000000 */
[----:B------:R3:W-:Y:S02]  /*11720*/  UTMALDG.2D [UR16], [UR12], desc[UR14] ;  /* 0x00000e100c0075b4 */ /* 0x0007e40008009000 */
[----:B---3--:R-:W-:Y:S05]  /*11730*/  @!P2 BRA `(.L_x_177) ;  /* 0x000000000004a947 */ /* 0x008fea0003800000 */
[----:B------:R-:W-:Y:S01]  /*11740*/  BPT.TRAP 0x1 ;  /* 0x000000040000795c */ /* 0x000fe20000300000 */
.L_x_177:
[----:B------:R-:W3:Y:S02]  /*11750*/  LDC R2, c[0x0][0x828] ;  /* 0x00020a00ff027b82 */ /* 0x000ee40000000800 */
[----:B---3--:R3:W-:Y:S02]  /*11760*/  SYNCS.ARRIVE.TRANS64.RED.A0TR RZ, [UR6+0x344c0], R2 ;  /* 0x0344c002ffff79a7 */ /* 0x0087e40008300406 */
.L_x_176:
[----:B------:R-:W-:Y:S05]  /*11770*/  BSYNC B0 ;  /* 0x0000000000007941 */ /* 0x000fea0003800000 */
.L_x_175:
[----:B------:R-:W-:Y:S05]  /*11780*/  @!P2 BRA `(.L_x_178) ;  /* 0x000000000004a947 */ /* 0x000fea0003800000 */
[----:B------:R-:W-:Y:S01]  /*11790*/  BPT.TRAP 0x1 ;  /* 0x000000040000795c */ /* 0x000fe20000300000 */
.L_x_178:
[----:B------:R-:W-:-:S04]  /*117a0*/  UIADD3 UR21, UR6, 0x344c0, URZ ;  /* 0x000344c006157890 */ /* 0x000fc8000fffe03f */
[----:B------:R-:W-:-:S09]  /*117b0*/  UPRMT UR15, UR58, 0x654, UR21 ;  /* 0x000006543a0f7896 */ /* 0x000fd20008000015 */
[----:B------:R-:W-:Y:S01]  /*117c0*/  SYNCS.ARRIVE.TRANS64.RED.A1T0 RZ, [UR15], RZ ;  /* 0x000000ffffff79a7 */ /* 0x000fe2000810040f */
[----:B------:R-:W-:Y:S05]  /*117d0*/  @!P2 BRA `(.L_x_179) ;  /* 0x000000000004a947 */ /* 0x000fea0003800000 */
[----:B------:R-:W-:Y:S01]  /*117e0*/  BPT.TRAP 0x1 ;  /* 0x000000040000795c */ /* 0x000fe20000300000 */
.L_x_179:
[----:B------:R-:W4:Y:S02]  /*117f0*/  SYNCS.PHASECHK.TRANS64.TRYWAIT P1, [UR6+0x344e8], R8 ;  /* 0x0344e808ff0075a7 */ /* 0x000f240008020146 */
[----:B----4-:R-:W-:Y:S05]  /*11800*/  @!P1 BRA `(.L_x_180) ;  /* 0x0000006000989947 */ /* 0x010fea0003800000 */
.L_x_384:
[----:B------:R-:W-:Y:S04]  /*11810*/  BSSY B0, `(.L_x_181) ;  /* 0x000000d000007945 */ /* 0x000fe80003800000 */
[----:B------:R-:W-:Y:S05]  /*11820*/  @P0 BRA `(.L_x_182) ;  /* 0x00000000002c0947 */ /* 0x000fea0003800000 */
[----:B------:R-:W-:Y:S02]  /*11830*/  UIADD3 UR26, UR18, 0x40, URZ ;  /* 0x00000040121a7890 */ /* 0x000fe4000fffe03f */
[----:B------:R-:W-:Y:S02]  /*11840*/  UIADD3 UR24, UR6, 0x31000, URZ ;  /* 0x0003100006187890 */ /* 0x000fe4000fffe03f */
[----:B------:R-:W-:Y:S01]  /*11850*/  UIADD3 UR25, UR6, 0x344c8, URZ ;  /* 0x000344c806197890 */ /* 0x000fe2000fffe03f */
[----:B------:R-:W-:Y:S01]  /*11860*/  UMOV UR16, 0x0 ;  /* 0x0000000000107882 */ /* 0x000fe20000000000 */
[----:B------:R-:W-:Y:S01]  /*11870*/  UMOV UR17, 0x10000000 ;  /* 0x1000000000117882 */ /* 0x000fe20000000000 */
[----:B------:R-:W-:-:S06]  /*11880*/  UMOV UR27, UR19 ;  /* 0x00000013001b7c82 */ /* 0x000fcc0008000000 */
[----:B------:R4:W-:Y:S02]  /*11890*/  UTMALDG.2D [UR24], [UR12], desc[UR16] ;  /* 0x000010180c0075b4 */ /* 0x0009e40008009000 */
[----:B----4-:R-:W-:Y:S05]  /*118a0*/  @!P2 BRA `(.L_x_183) ;  /* 0x000000000004a947 */ /* 0x010fea0003800000 */
[----:B------:R-:W-:Y:S01]  /*118b0*/  BPT.TRAP 0x1 ;  /* 0x000000040000795c */ /* 0x000fe20000300000 */
.L_x_183:
[----:B---3--:R-:W3:Y:S02]  /*118c0*/  LDC R2, c[0x0][0x828] ;  /* 0x00020a00ff027b82 */ /* 0x008ee40000000800 */
[----:B---3--:R4:W-:Y:S02]  /*118d0*/  SYNCS.ARRIVE.TRANS64.RED.A0TR RZ, [UR6+0x344c8], R2 ;  /* 0x0344c802ffff79a7 */ /* 0x0089e40008300406 */
.L_x_182:
[----:B------:R-:W-:Y:S05]  /*118e0*/  BSYNC B0 ;  /* 0x0000000000007941 */ /* 0x000fea0003800000 */
.L_x_181:
[----:B------:R-:W-:Y:S05]  /*118f0*/  @!P2 BRA `(.L_x_184) ;  /* 0x000000000004a947 */ /* 0x000fea0003800000 */
[----:B------:R-:W-:Y:S01]  /*11900*/  BPT.TRAP 0x1 ;  /* 0x000000040000795c */ /* 0x000fe20000300000 */
.L_x_184:
[----:B------:R-:W-:-:S04]  /*11910*/  UIADD3 UR25, UR6, 0x344c8, URZ ;  /* 0x000344c806197890 */ /* 0x000fc8000fffe03f */
[----:B------:R-:W-:-:S09]  /*11920*/  UPRMT UR7, UR58, 0x654, UR25 ;  /* 0x000006543a077896 */ /* 0x000fd20008000019 */
[----:B------:R-:W-:Y:S01]  /*11930*/  SYNCS.ARRIVE.TRANS64.RED.A1T0 RZ, [UR7], RZ ;  /* 0x000000ffffff79a7 */ /* 0x000fe20008100407 */
[----:B------:R-:W-:Y:S05]  /*11940*/  @!P2 BRA `(.L_x_185) ;  /* 0x000000000004a947 */ /* 0x000fea0003800000 */
[----:B------:R-:W-:Y:S01]  /*11950*/  BPT.TRAP 0x1 ;  /* 0x000000040000795c */ /* 0x000fe20000300000 */
.L_x_185:
[----:B------:R-:W5:Y:S02]  /*11960*/  SYNCS.PHASECHK.TRANS64.TRYWAIT P1, [UR6+0x344f0], R8 ;  /* 0x0344f008ff0075a7 */ /* 0x000f640008020146 */
[----:B-----5:R-:W-:Y:S05]  /*11970*/  @!P1 BRA `(.L_x_186) ;  /* 0x0000006000549947 */ /* 0x020fea0003800000 */
.L_x_385:
        /* <DEDUP_REMOVED lines=9> */
[----:B-1----:R-:W-:Y:S05]  /*11a10*/  @!P2 BRA `(.L_x_189) ;  /* 0x000000000004a947 */ /* 0x002fea0003800000 */
[----:B------:R-:W-:Y:S01]  /*11a20*/  BPT.TRAP 0x1 ;  /* 0x000000040000795c */ /* 0x000fe20000300000 */
.L_x_189:
[----:B---34-:R-:W1:Y:S02]  /*11a30*/  LDC R2, c[0x0][0x828] ;  /* 0x00020a00ff027b82 */ /* 0x018e640000000800 */
[----:B-1----:R1:W-:Y:S02]  /*11a40*/  SYNCS.ARRIVE.TRANS64.RED.A0TR RZ, [UR6+0x344d0], R2 ;  /* 0x0344d002ffff79a7 */ /* 0x0023e40008300406 */
.L_x_188:
[----:B------:R-:W-:Y:S05]  /*11a50*/  BSYNC B0 ;  /* 0x0000000000007941 */ /* 0x000fea0003800000 */
.L_x_187:
[----:B------:R-:W-:Y:S05]  /*11a60*/  @!P2 BRA `(.L_x_190) ;  /* 0x000000000004a947 */ /* 0x000fea0003800000 */
[----:B------:R-:W-:Y:S01]  /*11a70*/  BPT.TRAP 0x1 ;  /* 0x000000040000795c */ /* 0x000fe20000300000 */
.L_x_190:
[----:B------:R-:W-:-:S04]  /*11a80*/  UIADD3 UR29, UR6, 0x344d0, URZ ;  /* 0x000344d0061d7890 */ /* 0x000fc8000fffe03f */
[----:B------:R-:W-:-:S09]  /*11a90*/  UPRMT UR14, UR58, 0x654, UR29 ;  /* 0x000006543a0e7896 */ /* 0x000fd2000800001d */
[----:B------:R-:W-:Y:S01]  /*11aa0*/  SYNCS.ARRIVE.TRANS64.RED.A1T0 RZ, [UR14], RZ ;  /* 0x000000ffffff79a7 */ /* 0x000fe2000810040e */
[----:B------:R-:W-:Y:S05]  /*11ab0*/  @!P2 BRA `(.L_x_191) ;  /* 0x000000000004a947 */ /* 0x000fea0003800000 */
[----:B------:R-:W-:Y:S01]  /*11ac0*/  BPT.TRAP 0x1 ;  /* 0x000000040000795c */ /* 0x000fe20000300000 */
.L_x_191:
[----:B------:R-:W5:Y:S02]  /*11ad0*/  SYNCS.PHASECHK.TRANS64.TRYWAIT P1, [UR6+0x344f8], R8 ;  /* 0x0344f808ff0075a7 */ /* 0x000f640008020146 */
[----:B-----5:R-:W-:Y:S05]  /*11ae0*/  @!P1 BRA `(.L_x_192) ;  /* 0x0000006000109947 */ /* 0x020fea0003800000 */
.L_x_386:
        /* <DEDUP_REMOVED lines=11> */
.L_x_195:
[----:B---34-:R-:W1:Y:S02]  /*11ba0*/  LDC R2, c[0x0][0x828] ;  /* 0x00020a00ff027b82 */ /* 0x018e640000000800 */
[----:B-1----:R1:W-:Y:S02]  /*11bb0*/  SYNCS.ARRIVE.TRANS64.RED.A0TR RZ, [UR6+0x344d8], R2 ;  /* 0x0344d802ffff79a7 */ /* 0x0023e40008300406 */
.L_x_194:
[----:B------:R-:W-:Y:S05]  /*11bc0*/  BSYNC B0 ;  /* 0x0000000000007941 */ /* 0x000fea0003800000 */
.L_x_193:
[----:B------:R-:W-:Y:S05]  /*11bd0*/  @!P2 BRA `(.L_x_196) ;  /* 0x000000000004a947 */ /* 0x000fea0003800000 */
[----:B------:R-:W-:Y:S01]  /*11be0*/  BPT.TRAP 0x1 ;  /* 0x000000040000795c */ /* 0x000fe20000300000 */
.L_x_196:
[----:B------:R-:W-:Y:S02]  /*11bf0*/  UIADD3 UR33, UR6, 0x344d8, URZ ;  /* 0x000344d806217890 */ /* 0x000fe4000fffe03f */
[----:B------:R-:W-:Y:S02]  /*11c00*/  UIADD3 UR23, UR19, 0x20, URZ ;  /* 0x0000002013177890 */ /* 0x000fe4000fffe03f */
[----:B------:R-:W-:-:S09]  /*11c10*/  UPRMT UR36, UR58, 0x654, UR33 ;  /* 0x000006543a247896 */ /* 0x000fd20008000021 */
[----:B------:R-:W-:Y:S01]  /*11c20*/  SYNCS.ARRIVE.TRANS64.RED.A1T0 RZ, [UR36], RZ ;  /* 0x000000ffffff79a7 */ /* 0x000fe20008100424 */
[----:B------:R-:W-:Y:S05]  /*11c30*/  @!P2 BRA `(.L_x_197) ;  /* 0x000000000004a947 */ /* 0x000fea0003800000 */
[----:B------:R-:W-:Y:S01]  /*11c40*/  BPT.TRAP 0x1 ;  /* 0x000000040000795c */ /* 0x000fe20000300000 */
.L_x_197:
[----:B-1-34-:R-:W-:-:S04]  /*11c50*/  SHF.L.U32 R2, RZ, 0x1f, RZ ;  /* 0x0000001fff027819 */ /* 0x01afc800000006ff */
[----:B------:R-:W1:Y:S02]  /*11c60*/  SYNCS.PHASECHK.TRANS64.TRYWAIT P1, [UR6+0x344e0], R2 ;  /* 0x0344e002ff0075a7 */ /* 0x000e640008020146 */
[----:B-1----:R-:W-:Y:S05]  /*11c70*/  @!P1 BRA `(.L_x_198) ;  /* 0x0000005c00c49947 */ /* 0x002fea0003800000 */
.L_x_387:
[----:B------:R-:W-:Y:S04]  /*11c80*/  BSSY B0, `(.L_x_199) ;  /* 0x000000b000007945 */ /* 0x000fe80003800000 */
[----:B------:R-:W-:Y:S05]  /*11c90*/  @P0 BRA `(.L_x_200) ;  /* 0x0000000000240947 */ /* 0x000fea0003800000 */
[----:B------:R-:W-:Y:S01]  /*11ca0*/  UIADD3 UR20, UR6, 0x30000, URZ ;  /* 0x0003000006147890 */ /* 0x000fe2000fffe03f */
[----:B------:R-:W-:Y:S01]  /*11cb0*/  UMOV UR16, 0x0 ;  /* 0x0000000000107882 */ /* 0x000fe20000000000 */
[----:B------:R-:W-:Y:S01]  /*11cc0*/  UMOV UR17, 0x10000000 ;  /* 0x1000000000117882 */ /* 0x000fe20000000000 */
[----:B------:R-:W-:-:S06]  /*11cd0*/  UMOV UR22, UR18 ;  /* 0x0000001200167c82 */ /* 0x000fcc0008000000 */
[----:B------:R3:W-:Y:S02]  /*11ce0*/  UTMALDG.2D [UR20], [UR12], desc[UR16] ;  /* 0x000010140c0075b4 */ /* 0x0007e40008009000 */
[----:B---3--:R-:W-:Y:S05]  /*11cf0*/  @!P2 BRA `(.L_x_201) ;  /* 0x000000000004a947 */ /* 0x008fea0003800000 */
[----:B------:R-:W-:Y:S01]  /*11d00*/  BPT.TRAP 0x1 ;  /* 0x000000040000795c */ /* 0x000fe20000300000 */
.L_x_201:
[----:B-12---:R-:W1:Y:S02]  /*11d10*/  LDC R3, c[0x0][0x828] ;  /* 0x00020a00ff037b82 */ /* 0x006e640000000800 */
[----:B-1----:R3:W-:Y:S02]  /*11d20*/  SYNCS.ARRIVE.TRANS64.RED.A0TR RZ, [UR6+0x344c0], R3 ;  /* 0x0344c003ffff79a7 */ /* 0x0027e40008300406 */
.L_x_200:
[----:B------:R-:W-:Y:S05]  /*11d30*/  BSYNC B0 ;  /* 0x0000000000007941 */ /* 0x000fea0003800000 */
.L_x_199:
[----:B------:R-:W-:Y:S05]  /*11d40*/  @!P2 BRA `(.L_x_202) ;  /* 0x000000000004a947 */ /* 0x000fea0003800000 */
[----:B------:R-:W-:Y:S01]  /*11d50*/  BPT.TRAP 0x1 ;  /* 0x000000040000795c */ /* 0x000fe20000300000 */
.L_x_202:
[----:B------:R-:W-:Y:S01]  /*11d60*/  SYNCS.ARRIVE.TRANS64.RED.A1T0 RZ, [UR15], RZ ;  /* 0x000000ffffff79a7 */ /* 0x000fe2000810040f */
[----:B------:R-:W-:Y:S05]  /*11d70*/  @!P2 BRA `(.L_x_203) ;  /* 0x000000000004a947 */ /* 0x000fea0003800000 */
[----:B------:R-:W-:Y:S01]  /*11d80*/  BPT.TRAP 0x1 ;  /* 0x000000040000795c */ /* 0x000fe20000300000 */
.L_x_203:
[----:B------:R-:W4:Y:S02]  /*11d90*/  SYNCS.PHASECHK.TRANS64.TRYWAIT P1, [UR6+0x344e8], R2 ;  /* 0x0344e802ff0075a7 */ /* 0x000f240008020146 */
[----:B----4-:R-:W-:Y:S05]  /*11da0*/  @!P1 BRA `(.L_x_204) ;  /* 0x0000005c00909947 */ /* 0x010fea0003800000 */
.L_x_388:
[----:B------:R-:W-:Y:S04]  /*11db0*/  BSSY B0, `(.L_x_205) ;  /* 0x000000c000007945 */ /* 0x000fe80003800000 */
[----:B------:R-:W-:Y:S05]  /*11dc0*/  @P0 BRA `(.L_x_206) ;  /* 0x0000000000280947 */ /* 0x000fea0003800000 */
        /* <DEDUP_REMOVED lines=8> */
.L_x_207:
[----:B-123--:R-:W1:Y:S02]  /*11e50*/  LDC R3, c[0x0][0x828] ;  /* 0x00020a00ff037b82 */ /* 0x00ee640000000800 */
[----:B-1----:R4:W-:Y:S02]  /*11e60*/  SYNCS.ARRIVE.TRANS64.RED.A0TR RZ, [UR6+0x344c8], R3 ;  /* 0x0344c803ffff79a7 */ /* 0x0029e40008300406 */
.L_x_206:
[----:B------:R-:W-:Y:S05]  /*11e70*/  BSYNC B0 ;  /* 0x0000000000007941 */ /* 0x000fea0003800000 */
.L_x_205:
[----:B------:R-:W-:Y:S05]  /*11e80*/  @!P2 BRA `(.L_x_208) ;  /* 0x000000000004a947 */ /* 0x000fea0003800000 */
[----:B------:R-:W-:Y:S01]  /*11e90*/  BPT.TRAP 0x1 ;  /* 0x000000040000795c */ /* 0x000fe20000300000 */
.L_x_208:
[----:B------:R-:W-:Y:S01]  /*11ea0*/  SYNCS.ARRIVE.TRANS64.RED.A1T0 RZ, [UR7], RZ ;  /* 0x000000ffffff79a7 */ /* 0x000fe20008100407 */
[----:B------:R-:W-:Y:S05]  /*11eb0*/  @!P2 BRA `(.L_x_209) ;  /* 0x000000000004a947 */ /* 0x000fea0003800000 */
[----:B------:R-:W-:Y:S01]  /*11ec0*/  BPT.TRAP 0x1 ;  /* 0x000000040000795c */ /* 0x000fe20000300000 */
.L_x_209:
[----:B------:R-:W5:Y:S02]  /*11ed0*/  SYNCS.PHASECHK.TRANS64.TRYWAIT P1, [UR6+0x344f0], R2 ;  /* 0x0344f002ff0075a7 */ /* 0x000f640008020146 */
[----:B-----5:R-:W-:Y:S05]  /*11ee0*/  @!P1 BRA `(.L_x_210) ;  /* 0x0000005c00589947 */ /* 0x020fea0003800000 */
.L_x_389:
        /* <DEDUP_REMOVED lines=10> */
.L_x_213:
[----:B--234-:R-:W1:Y:S02]  /*11f90*/  LDC R3, c[0x0][0x828] ;  /* 0x00020a00ff037b82 */ /* 0x01ce640000000800 */
[----:B-1----:R1:W-:Y:S02]  /*11fa0*/  SYNCS.ARRIVE.TRANS64.RED.A0TR RZ, [UR6+0x344d0], R3 ;  /* 0x0344d003ffff79a7 */ /* 0x0023e40008300406 */
.L_x_212:
[----:B------:R-:W-:Y:S05]  /*11fb0*/  BSYNC B0 ;  /* 0x0000000000007941 */ /* 0x000fea0003800000 */
.L_x_211:
[----:B------:R-:W-:Y:S05]  /*11fc0*/  @!P2 BRA `(.L_x_214) ;  /* 0x000000000004a947 */ /* 0x000fea0003800000 */
[----:B------:R-:W-:Y:S01]  /*11fd0*/  BPT.TRAP 0x1 ;  /* 0x000000040000795c */ /* 0x000fe20000300000 */
.L_x_214:
[----:B------:R-:W-:Y:S01]  /*11fe0*/  SYNCS.ARRIVE.TRANS64.RED.A1T0 RZ, [UR14], RZ ;  /* 0x000000ffffff79a7 */ /* 0x000fe2000810040e */
[----:B------:R-:W-:Y:S05]  /*11ff0*/  @!P2 BRA `(.L_x_215) ;  /* 0x000000000004a947 */ /* 0x000fea0003800000 */
[----:B------:R-:W-:Y:S01]  /*12000*/  BPT.TRAP 0x1 ;  /* 0x000000040000795c */ /* 0x000fe20000300000 */
.L_x_215:
[----:B------:R-:W5:Y:S02]  /*12010*/  SYNCS.PHASECHK.TRANS64.TRYWAIT P1, [UR6+0x344f8], R2 ;  /* 0x0344f802ff0075a7 */ /* 0x000f640008020146 */
[----:B-----5:R-:W-:Y:S05]  /*12020*/  @!P1 BRA `(.L_x_216) ;  /* 0x0000005c00209947 */ /* 0x020fea0003800000 */
.L_x_390:
        /* <DEDUP_REMOVED lines=10> */
.L_x_219:
[----:B--234-:R-:W1:Y:S02]  /*120d0*/  LDC R3, c[0x0][0x828] ;  /* 0x00020a00ff037b82 */ /* 0x01ce640000000800 */
[----:B-1----:R1:W-:Y:S02]  /*120e0*/  SYNCS.ARRIVE.TRANS64.RED.A0TR RZ, [UR6+0x344d8], R3 ;  /* 0x0344d803ffff79a7 */ /* 0x0023e40008300406 */
.L_x_218:
[----:B------:R-:W-:Y:S05]  /*120f0*/  BSYNC B0 ;  /* 0x0000000000007941 */ /* 0x000fea0003800000 */
.L_x_217:
[----:B------:R-:W-:Y:S05]  /*12100*/  @!P2 BRA `(.L_x_220) ;  /* 0x000000000004a947 */ /* 0x000fea0003800000 */
[----:B------:R-:W-:Y:S01]  /*12110*/  BPT.TRAP 0x1 ;  /* 0x000000040000795c */ /* 0x000fe20000300000 */
.L_x_220:
[----:B------:R-:W-:Y:S01]  /*12120*/  SYNCS.ARRIVE.TRANS64.RED.A1T0 RZ, [UR36], RZ ;  /* 0x000000ffffff79a7 */ /* 0x000fe20008100424 */
[----:B------:R-:W-:Y:S01]  /*12130*/  UIADD3 UR23, UR19, 0x40, URZ ;  /* 0x0000004013177890 */ /* 0x000fe2000fffe03f */
[----:B------:R-:W-:Y:S11]  /*12140*/  @!P2 BRA `(.L_x_221) ;  /* 0x000000000004a947 */ /* 0x000ff60003800000 */
[----:B------:R-:W-:Y:S01]  /*12150*/  BPT.TRAP 0x1 ;  /* 0x000000040000795c */ /* 0x000fe20000300000 */
.L_x_221:
[----:B------:R-:W5:Y:S02]  /*12160*/  SYNCS.PHASECHK.TRANS64.TRYWAIT P1, [UR6+0x344e0], R8 ;  /* 0x0344e008ff0075a7 */ /* 0x000f640008020146 */
[----:B-----5:R-:W-:Y:S05]  /*12170*/  @!P1 BRA `(.L_x_222) ;  /* 0x0000005800e49947 */ /* 0x020fea0003800000 */
.L_x_391:
[----:B------:R-:W-:Y:S04]  /*12180*/  BSSY B0, `(.L_x_223) ;  /* 0x000000b000007945 */ /* 0x000fe80003800000 */
[----:B------:R-:W-:Y:S05]  /*12190*/  @P0 BRA `(.L_x_224) ;  /* 0x0000000000240947 */ /* 0x000fea0003800000 */
[----:B------:R-:W-:Y:S01]  /*121a0*/  UIADD3 UR20, UR6, 0x30000, URZ ;  /* 0x0003000006147890 */ /* 0x000fe2000fffe03f */
[----:B------:R-:W-:Y:S01]  /*121b0*/  UMOV UR16, 0x0 ;  /* 0x0000000000107882 */ /* 0x000fe20000000000 */
[----:B------:R-:W-:Y:S01]  /*121c0*/  UMOV UR17, 0x10000000 ;  /* 0x1000000000117882 */ /* 0x000fe20000000000 */
[----:B------:R-:W-:-:S06]  /*121d0*/  UMOV UR22, UR18 ;  /* 0x0000001200167c82 */ /* 0x000fcc0008000000 */
[----:B------:R1:W-:Y:S02]  /*121e0*/  UTMALDG.2D [UR20], [UR12], desc[UR16] ;  /* 0x000010140c0075b4 */ /* 0x0003e40008009000 */
[----:B-1----:R-:W-:Y:S05]  /*121f0*/  @!P2 BRA `(.L_x_225) ;  /* 0x000000000004a947 */ /* 0x002fea0003800000 */
[----:B------:R-:W-:Y:S01]  /*12200*/  BPT.TRAP 0x1 ;  /* 0x000000040000795c */ /* 0x000fe20000300000 */
.L_x_225:
[----:B--234-:R-:W1:Y:S02]  /*12210*/  LDC R3, c[0x0][0x828] ;  /* 0x00020a00ff037b82 */ /* 0x01ce640000000800 */
[----:B-1----:R1:W-:Y:S02]  /*12220*/  SYNCS.ARRIVE.TRANS64.RED.A0TR RZ, [UR6+0x344c0], R3 ;  /* 0x0344c003ffff79a7 */ /* 0x0023e40008300406 */
.L_x_224:
[----:B------:R-:W-:Y:S05]  /*12230*/  BSYNC B0 ;  /* 0x0000000000007941 */ /* 0x000fea0003800000 */
.L_x_223:
[----:B------:R-:W-:Y:S05]  /*12240*/  @!P2 BRA `(.L_x_226) ;  /* 0x000000000004a947 */ /* 0x000fea0003800000 */
[----:B------:R-:W-:Y:S01]  /*12250*/  BPT.TRAP 0x1 ;  /* 0x000000040000795c */ /* 0x000fe20000300000 */
.L_x_226:
[----:B------:R-:W-:Y:S01]  /*12260*/  SYNCS.ARRIVE.TRANS64.RED.A1T0 RZ, [UR15], RZ ;  /* 0x000000ffffff79a7 */ /* 0x000fe2000810040f */
[----:B------:R-:W-:Y:S05]  /*12270*/  @!P2 BRA `(.L_x_227) ;  /* 0x000000000004a947 */ /* 0x000fea0003800000 */
[----:B------:R-:W-:Y:S01]  /*12280*/  BPT.TRAP 0x1 ;  /* 0x000000040000795c */ /* 0x000fe20000300000 */
.L_x_227:
[----:B------:R-:W5:Y:S02]  /*12290*/  SYNCS.PHASECHK.TRANS64.TRYWAIT P1, [UR6+0x344e8], R8 ;  /* 0x0344e808ff0075a7 */ /* 0x000f640008020146 */
[----:B-----5:R-:W-:Y:S05]  /*122a0*/  @!P1 BRA `(.L_x_228) ;  /* 0x0000005800b09947 */ /* 0x020fea0003800000 */
.L_x_392:
        /* <DEDUP_REMOVED lines=10> */
.L_x_231:
[----:B--234-:R-:W1:Y:S02]  /*12350*/  LDC R3, c[0x0][0x828] ;  /* 0x00020a00ff037b82 */ /* 0x01ce640000000800 */
[----:B-1----:R1:W-:Y:S02]  /*12360*/  SYNCS.ARRIVE.TRANS64.RED.A0TR RZ, [UR6+0x344c8], R3 ;  /* 0x0344c803ffff79a7 */ /* 0x0023e40008300406 */
.L_x_230:
[----:B------:R-:W-:Y:S05]  /*12370*/  BSYNC B0 ;  /* 0x0000000000007941 */ /* 0x000fea0003800000 */
.L_x_229:
[----:B------:R-:W-:Y:S05]  /*12380*/  @!P2 BRA `(.L_x_232) ;  /* 0x000000000004a947 */ /* 0x000fea0003800000 */
[----:B------:R-:W-:Y:S01]  /*12390*/  BPT.TRAP 0x1 ;  /* 0x000000040000795c */ /* 0x000fe20000300000 */
.L_x_232:
[----:B------:R-:W-:Y:S01]  /*123a0*/  SYNCS.ARRIVE.TRANS64.RED.A1T0 RZ, [UR7], RZ ;  /* 0x000000ffffff79a7 */ /* 0x000fe20008100407 */
[----:B------:R-:W-:Y:S05]  /*123b0*/  @!P2 BRA `(.L_x_233) ;  /* 0x000000000004a947 */ /* 0x000fea0003800000 */
[----:B------:R-:W-:Y:S01]  /*123c0*/  BPT.TRAP 0x1 ;  /* 0x000000040000795c */ /* 0x000fe20000300000 */
.L_x_233:
[----:B------:R-:W5:Y:S02]  /*123d0*/  SYNCS.PHASECHK.TRANS64.TRYWAIT P1, [UR6+0x344f0], R8 ;  /* 0x0344f008ff0075a7 */ /* 0x000f640008020146 */
[----:B-----5:R-:W-:Y:S05]  /*123e0*/  @!P1 BRA `(.L_x_234) ;  /* 0x0000005800789947 */ /* 0x020fea0003800000 */
.L_x_393:
        /* <DEDUP_REMOVED lines=10> */
.L_x_237:
[----:B--234-:R-:W1:Y:S02]  /*12490*/  LDC R3, c[0x0][0x828] ;  /* 0x00020a00ff037b82 */ /* 0x01ce640000000800 */
[----:B-1----:R1:W-:Y:S02]  /*124a0*/  SYNCS.ARRIVE.TRANS64.RED.A0TR RZ, [UR6+0x344d0], R3 ;  /* 0x0344d003ffff79a7 */ /* 0x0023e40008300406 */
.L_x_236:
[----:B------:R-:W-:Y:S05]  /*124b0*/  BSYNC B0 ;  /* 0x0000000000007941 */ /* 0x000fea0003800000 */
.L_x_235:
[----:B------:R-:W-:Y:S05]  /*124c0*/  @!P2 BRA `(.L_x_238) ;  /* 0x000000000004a947 */ /* 0x000fea0003800000 */
[----:B------:R-:W-:Y:S01]  /*124d0*/  BPT.TRAP 0x1 ;  /* 0x000000040000795c */ /* 0x000fe20000300000 */
.L_x_238:
[----:B------:R-:W-:Y:S01]  /*124e0*/  SYNCS.ARRIVE.TRANS64.RED.A1T0 RZ, [UR14], RZ ;  /* 0x000000ffffff79a7 */ /* 0x000fe2000810040e */
[----:B------:R-:W-:Y:S05]  /*124f0*/  @!P2 BRA `(.L_x_239) ;  /* 0x000000000004a947 */ /* 0x000fea0003800000 */
[----:B------:R-:W-:Y:S01]  /*12500*/  BPT.TRAP 0x1 ;  /* 0x000000040000795c */ /* 0x000fe20000300000 */
.L_x_239:
[----:B------:R-:W5:Y:S02]  /*12510*/  SYNCS.PHASECHK.TRANS64.TRYWAIT P1, [UR6+0x344f8], R8 ;  /* 0x0344f808ff0075a7 */ /* 0x000f640008020146 */
[----:B-----5:R-:W-:Y:S05]  /*12520*/  @!P1 BRA `(.L_x_240) ;  /* 0x0000005800409947 */ /* 0x020fea0003800000 */
.L_x_394:
        /* <DEDUP_REMOVED lines=10> */
.L_x_243:
[----:B--234-:R-:W1:Y:S02]  /*125d0*/  LDC R3, c[0x0][0x828] ;  /* 0x00020a00ff037b82 */ /* 0x01ce640000000800 */
[----:B-1----:R1:W-:Y:S02]  /*125e0*/  SYNCS.ARRIVE.TRANS64.RED.A0TR RZ, [UR6+0x344d8], R3 ;  /* 0x0344d803ffff79a7 */ /* 0x0023e40008300406 */
.L_x_242:
[----:B------:R-:W-:Y:S05]  /*125f0*/  BSYNC B0 ;  /* 0x0000000000007941 */ /* 0x000fea0003800000 */
.L_x_241:
[----:B------:R-:W-:Y:S05]  /*12600*/  @!P2 BRA `(.L_x_244) ;  /* 0x000000000004a947 */ /* 0x000fea0003800000 */
[----:B------:R-:W-:Y:S01]  /*12610*/  BPT.TRAP 0x1 ;  /* 0x000000040000795c */ /* 0x000fe20000300000 */
.L_x_244:
[----:B------:R-:W-:Y:S01]  /*12620*/  SYNCS.ARRIVE.TRANS64.RED.A1T0 RZ, [UR36], RZ ;  /* 0x000000ffffff79a7 */ /* 0x000fe20008100424 */
[----:B------:R-:W-:Y:S01]  /*12630*/  UIADD3 UR19, UR19, 0x60, URZ ;  /* 0x0000006013137890 */ /* 0x000fe2000fffe03f */
[----:B------:R-:W-:Y:S11]  /*12640*/  @!P2 BRA `(.L_x_245) ;  /* 0x000000000004a947 */ /* 0x000ff60003800000 */
[----:B------:R-:W-:Y:S01]  /*12650*/  BPT.TRAP 0x1 ;  /* 0x000000040000795c */ /* 0x000fe20000300000 */
.L_x_245:
[----:B------:R-:W5:Y:S02]  /*12660*/  SYNCS.PHASECHK.TRANS64.TRYWAIT P1, [UR6+0x344e0], R2 ;  /* 0x0344e002ff0075a7 */ /* 0x000f640008020146 */
[----:B-----5:R-:W-:Y:S05]  /*12670*/  @!P1 BRA `(.L_x_246) ;  /* 0x0000005800049947 */ /* 0x020fea0003800000 */
.L_x_395:
        /* <DEDUP_REMOVED lines=9> */
.L_x_249:
[----:B--234-:R-:W1:Y:S02]  /*12710*/  LDC R3, c[0x0][0x828] ;  /* 0x00020a00ff037b82 */ /* 0x01ce640000000800 */
[----:B-1----:R1:W-:Y:S02]  /*12720*/  SYNCS.ARRIVE.TRANS64.RED.A0TR RZ, [UR6+0x344c0], R3 ;  /* 0x0344c003ffff79a7 */ /* 0x0023e40008300406 */
.L_x_248:
[----:B------:R-:W-:Y:S05]  /*12730*/  BSYNC B0 ;  /* 0x0000000000007941 */ /* 0x000fea0003800000 */
.L_x_247:
[----:B------:R-:W-:Y:S05]  /*12740*/  @!P2 BRA `(.L_x_250) ;  /* 0x000000000004a947 */ /* 0x000fea0003800000 */
[----:B------:R-:W-:Y:S01]  /*12750*/  BPT.TRAP 0x1 ;  /* 0x000000040000795c */ /* 0x000fe20000300000 */
.L_x_250:
[----:B------:R-:W-:Y:S01]  /*12760*/  SYNCS.ARRIVE.TRANS64.RED.A1T0 RZ, [UR15], RZ ;  /* 0x000000ffffff79a7 */ /* 0x000fe2000810040f */
[----:B------:R-:W-:Y:S05]  /*12770*/  @!P2 BRA `(.L_x_251) ;  /* 0x000000000004a947 */ /* 0x000fea0003800000 */
[----:B------:R-:W-:Y:S01]  /*12780*/  BPT.TRAP 0x1 ;  /* 0x000000040000795c */ /* 0x000fe20000300000 */
.L_x_251:
[----:B------:R-:W5:Y:S02]  /*12790*/  SYNCS.PHASECHK.TRANS64.TRYWAIT P1, [UR6+0x344e8], R2 ;  /* 0x0344e802ff0075a7 */ /* 0x000f640008020146 */
[----:B-----5:R-:W-:Y:S05]  /*127a0*/  @!P1 BRA `(.L_x_252) ;  /* 0x0000005400d09947 */ /* 0x020fea0003800000 */
.L_x_396:
[----:B------:R-:W-:Y:S04]  /*127b0*/  BSSY B0, `(.L_x_253) ;  /* 0x000000d000007945 */ /* 0x000fe80003800000 */
[----:B------:R-:W-:Y:S05]  /*127c0*/  @P0 BRA `(.L_x_254) ;  /* 0x00000000002c0947 */ /* 0x000fea0003800000 */
[----:B------:R-:W-:Y:S02]  /*127d0*/  UIADD3 UR22, UR18, 0x40, URZ ;  /* 0x0000004012167890 */ /* 0x000fe4000fffe03f */
[----:B------:R-:W-:Y:S01]  /*127e0*/  UIADD3 UR20, UR6, 0x31000, URZ ;  /* 0x0003100006147890 */ /* 0x000fe2000fffe03f */
[----:B------:R-:W-:Y:S01]  /*127f0*/  UMOV UR16, 0x0 ;  /* 0x0000000000107882 */ /* 0x000fe20000000000 */
[----:B------:R-:W-:Y:S01]  /*12800*/  UMOV UR17, 0x10000000 ;  /* 0x1000000000117882 */ /* 0x000fe20000000000 */
[----:B------:R-:W-:Y:S01]  /*12810*/  UMOV UR21, UR25 ;  /* 0x0000001900157c82 */ /* 0x000fe20008000000 */
[----:B------:R-:W-:-:S05]  /*12820*/  UMOV UR23, UR19 ;  /* 0x0000001300177c82 */ /* 0x000fca0008000000 */
[----:B------:R1:W-:Y:S02]  /*12830*/  UTMALDG.2D [UR20], [UR12], desc[UR16] ;  /* 0x000010140c0075b4 */ /* 0x0003e40008009000 */
[----:B-1----:R-:W-:Y:S05]  /*12840*/  @!P2 BRA `(.L_x_255) ;  /* 0x000000000004a947 */ /* 0x002fea0003800000 */
[----:B------:R-:W-:Y:S01]  /*12850*/  BPT.TRAP 0x1 ;  /* 0x000000040000795c */ /* 0x000fe20000300000 */
.L_x_255:
[----:B--234-:R-:W1:Y:S02]  /*12860*/  LDC R3, c[0x0][0x828] ;  /* 0x00020a00ff037b82 */ /* 0x01ce640000000800 */
[----:B-1----:R1:W-:Y:S02]  /*12870*/  SYNCS.ARRIVE.TRANS64.RED.A0TR RZ, [UR6+0x344c8], R3 ;  /* 0x0344c803ffff79a7 */ /* 0x0023e40008300406 */
.L_x_254:
[----:B------:R-:W-:Y:S05]  /*12880*/  BSYNC B0 ;  /* 0x0000000000007941 */ /* 0x000fea0003800000 */
.L_x_253:
[----:B------:R-:W-:Y:S05]  /*12890*/  @!P2 BRA `(.L_x_256) ;  /* 0x000000000004a947 */ /* 0x000fea0003800000 */
[----:B------:R-:W-:Y:S01]  /*128a0*/  BPT.TRAP 0x1 ;  /* 0x000000040000795c */ /* 0x000fe20000300000 */
.L_x_256:
[----:B------:R-:W-:Y:S01]  /*128b0*/  SYNCS.ARRIVE.TRANS64.RED.A1T0 RZ, [UR7], RZ ;  /* 0x000000ffffff79a7 */ /* 0x000fe20008100407 */
[----:B------:R-:W-:Y:S05]  /*128c0*/  @!P2 BRA `(.L_x_257) ;  /* 0x000000000004a947 */ /* 0x000fea0003800000 */
[----:B------:R-:W-:Y:S01]  /*128d0*/  BPT.TRAP 0x1 ;  /* 0x000000040000795c */ /* 0x000fe20000300000 */
.L_x_257:
[----:B------:R-:W5:Y:S02]  /*128e0*/  SYNCS.PHASECHK.TRANS64.TRYWAIT P1, [UR6+0x344f0], R2 ;  /* 0x0344f002ff0075a7 */ /* 0x000f640008020146 */
[----:B-----5:R-:W-:Y:S05]  /*128f0*/  @!P1 BRA `(.L_x_258) ;  /* 0x0000005400949947 */ /* 0x020fea0003800000 */
.L_x_397:
        /* <DEDUP_REMOVED lines=11> */
.L_x_261:
[----:B--234-:R-:W1:Y:S02]  /*129b0*/  LDC R3, c[0x0][0x828] ;  /* 0x00020a00ff037b82 */ /* 0x01ce640000000800 */
[----:B-1----:R1:W-:Y:S02]  /*129c0*/  SYNCS.ARRIVE.TRANS64.RED.A0TR RZ, [UR6+0x344d0], R3 ;  /* 0x0344d003ffff79a7 */ /* 0x0023e40008300406 */
.L_x_260:
[----:B------:R-:W-:Y:S05]  /*129d0*/  BSYNC B0 ;  /* 0x0000000000007941 */ /* 0x000fea0003800000 */
.L_x_259:
[----:B------:R-:W-:Y:S05]  /*129e0*/  @!P2 BRA `(.L_x_262) ;  /* 0x000000000004a947 */ /* 0x000fea0003800000 */
[----:B------:R-:W-:Y:S01]  /*129f0*/  BPT.TRAP 0x1 ;  /* 0x000000040000795c */ /* 0x000fe20000300000 */
.L_x_262:
[----:B------:R-:W-:Y:S01]  /*12a00*/  SYNCS.ARRIVE.TRANS64.RED.A1T0 RZ, [UR14], RZ ;  /* 0x000000ffffff79a7 */ /* 0x000fe2000810040e */
[----:B------:R-:W-:Y:S05]  /*12a10*/  @!P2 BRA `(.L_x_263) ;  /* 0x000000000004a947 */ /* 0x000fea0003800000 */
[----:B------:R-:W-:Y:S01]  /*12a20*/  BPT.TRAP 0x1 ;  /* 0x000000040000795c */ /* 0x000fe20000300000 */
.L_x_263:
[----:B------:R-:W5:Y:S02]  /*12a30*/  SYNCS.PHASECHK.TRANS64.TRYWAIT P1, [UR6+0x344f8], R2 ;  /* 0x0344f802ff0075a7 */ /* 0x000f640008020146 */
[----:B-----5:R-:W-:Y:S05]  /*12a40*/  @!P1 BRA `(.L_x_264) ;  /* 0x0000005400589947 */ /* 0x020fea0003800000 */
.L_x_398:
        /* <DEDUP_REMOVED lines=11> */
.L_x_267:
[----:B------:R-:W1:Y:S02]  /*12b00*/  LDC R2, c[0x0][0x828] ;  /* 0x00020a00ff027b82 */ /* 0x000e640000000800 */
[----:B-1----:R1:W-:Y:S02]  /*12b10*/  SYNCS.ARRIVE.TRANS64.RED.A0TR RZ, [UR6+0x344d8], R2 ;  /* 0x0344d802ffff79a7 */ /* 0x0023e40008300406 */
.L_x_266:
[----:B------:R-:W-:Y:S05]  /*12b20*/  BSYNC B0 ;  /* 0x0000000000007941 */ /* 0x000fea0003800000 */
.L_x_265:
[----:B------:R-:W-:Y:S05]  /*12b30*/  @!P2 BRA `(.L_x_268) ;  /* 0x000000000004a947 */ /* 0x000fea0003800000 */
[----:B------:R-:W-:Y:S01]  /*12b40*/  BPT.TRAP 0x1 ;  /* 0x000000040000795c */ /* 0x000fe20000300000 */
.L_x_268:
[----:B------:R-:W-:Y:S01]  /*12b50*/  ISETP.NE.AND P0, PT, R7, RZ, PT ;  /* 0x000000ff0700720c */ /* 0x000fe20003f05270 */
[----:B------:R-:W-:Y:S01]  /*12b60*/  SYNCS.ARRIVE.TRANS64.RED.A1T0 RZ, [UR36], RZ ;  /* 0x000000ffffff79a7 */ /* 0x000fe20008100424 */
[CC--:B------:R-:W-:Y:S02]  /*12b70*/  ISETP.NE.AND P3, PT, R18.reuse, R6.reuse, PT ;  /* 0x000000061200720c */ /* 0x0c0fe40003f65270 */
[----:B------:R-:W-:-:S13]  /*12b80*/  ISETP.EQ.OR P0, PT, R18, R6, !P0 ;  /* 0x000000061200720c */ /* 0x000fda0004702670 */
[----:B------:R-:W-:Y:S05]  /*12b90*/  @P0 BRA `(.L_x_269) ;  /* 0x0000000400040947 */ /* 0x000fea0003800000 */
[----:B------:R-:W-:Y:S01]  /*12ba0*/  ELECT P0, URZ, PT ;  /* 0x00000000003f782f */ /* 0x000fe20003800000 */
[----:B------:R-:W-:-:S12]  /*12bb0*/  BSSY B0, `(.L_x_270) ;  /* 0x0000032000007945 */ /* 0x000fd80003800000 */
[----:B------:R-:W-:Y:S05]  /*12bc0*/  @!P0 BRA `(.L_x_271) ;  /* 0x0000000000c08947 */ /* 0x000fea0003800000 */
[----:B-1234-:R-:W1:Y:S08]  /*12bd0*/  LDC.64 R2, c[0x0][0x290] ;  /* 0x0000a400ff027b82 */ /* 0x01ee700000000a00 */
[----:B------:R-:W2:Y:S08]  /*12be0*/  LDC.64 R10, c[0x0][0x808] ;  /* 0x00020200ff0a7b82 */ /* 0x000eb00000000a00 */
[----:B------:R-:W3:Y:S01]  /*12bf0*/  LDC.64 R14, c[0x0][0x810] ;  /* 0x00020400ff0e7b82 */ /* 0x000ee20000000a00 */
[----:B-1----:R-:W-:-:S05]  /*12c00*/  IMAD.WIDE R2, R6, 0xc, R2 ;  /* 0x0000000c06027825 */ /* 0x002fca00078e0202 */
[----:B------:R1:W5:Y:S04]  /*12c10*/  LDG.E R12, desc[UR38][R2.64] ;  /* 0x00000026020c7981 */ /* 0x000368000c1e1900 */
[----:B------:R1:W5:Y:S01]  /*12c20*/  LDG.E R13, desc[UR38][R2.64+0x4] ;  /* 0x00000426020d7981 */ /* 0x000362000c1e1900 */
[----:B--2---:R-:W-:Y:S02]  /*12c30*/  ISETP.NE.U32.AND P0, PT, R10, RZ, PT ;  /* 0x000000ff0a00720c */ /* 0x004fe40003f05070 */
[----:B------:R-:W-:Y:S02]  /*12c40*/  SHF.R.S32.HI R9, RZ, 0x1f, R6 ;  /* 0x0000001fff097819 */ /* 0x000fe40000011406 */
[----:B------:R-:W-:Y:S02]  /*12c50*/  ISETP.NE.AND.EX P0, PT, R11, RZ, PT, P0 ;  /* 0x000000ff0b00720c */ /* 0x000fe40003f05300 */
[----:B---3--:R-:W-:-:S04]  /*12c60*/  ISETP.NE.U32.AND P1, PT, R14, RZ, PT ;  /* 0x000000ff0e00720c */ /* 0x008fc80003f25070 */
[----:B------:R-:W-:-:S07]  /*12c70*/  ISETP.NE.AND.EX P1, PT, R15, RZ, PT, P1 ;  /* 0x000000ff0f00720c */ /* 0x000fce0003f25310 */
[----:B-1----:R-:W-:Y:S06]  /*12c80*/  @!P0 BRA `(.L_x_272) ;  /* 0x0000000000108947 */ /* 0x002fec0003800000 */
[----:B------:R-:W-:-:S04]  /*12c90*/  LEA R2, P0, R6, R10, 0x3 ;  /* 0x0000000a06027211 */ /* 0x000fc800078018ff */
[----:B------:R-:W-:-:S06]  /*12ca0*/  LEA.HI.X R3, R6, R11, R9, 0x3, P0 ;  /* 0x0000000b06037211 */ /* 0x000fcc00000f1c09 */
[----:B------:R-:W2:Y:S04]  /*12cb0*/  LDG.E.64 R2, desc[UR38][R2.64] ;  /* 0x0000002602027981 */ /* 0x000ea8000c1e1b00 */
[----:B--2---:R1:W-:Y:S02]  /*12cc0*/  STS.64 [UR5], R2 ;  /* 0x00000002ff007988 */ /* 0x0043e40008000a05 */
.L_x_272:
[----:B------:R-:W-:Y:S05]  /*12cd0*/  @!P1 BRA `(.L_x_271) ;  /* 0x00000000007c9947 */ /* 0x000fea0003800000 */
[----:B-1----:R-:W-:-:S04]  /*12ce0*/  LEA R2, P0, R6, R14, 0x3 ;  /* 0x0000000e06027211 */ /* 0x002fc800078018ff */
[----:B------:R-:W-:Y:S02]  /*12cf0*/  LEA.HI.X R3, R6, R15, R9, 0x3, P0 ;  /* 0x0000000f06037211 */ /* 0x000fe400000f1c09 */
[----:B------:R-:W1:Y:S04]  /*12d00*/  LDS R9, [UR5+0x1c] ;  /* 0x00001c05ff097984 */ /* 0x000e680008000800 */
[----:B------:R-:W2:Y:S01]  /*12d10*/  LDG.E.64 R2, desc[UR38][R2.64] ;  /* 0x0000002602027981 */ /* 0x000ea2000c1e1b00 */
[----:B------:R-:W-:Y:S01]  /*12d20*/  MOV R18, UR5 ;  /* 0x0000000500127c02 */ /* 0x000fe20008000f00 */
[----:B-----5:R-:W-:Y:S01]  /*12d30*/  VIADD R13, R13, 0xffffffff ;  /* 0xffffffff0d0d7836 */ /* 0x020fe20000000000 */
[----:B------:R-:W-:Y:S02]  /*12d40*/  IADD3 R12, R12, -0x1, RZ ;  /* 0xffffffff0c0c7810 */ /* 0x000fe40007ffe0ff */
[----:B------:R-:W-:-:S02]  /*12d50*/  CS2R R14, SRZ ;  /* 0x00000000000e7805 */ /* 0x000fc4000001ff00 */
[----:B------:R-:W-:Y:S01]  /*12d60*/  SHF.R.U64 R18, R18, 0x4, RZ ;  /* 0x0000000412127819 */ /* 0x000fe200000012ff */
[----:B------:R-:W-:Y:S04]  /*12d70*/  STS [UR5+0x30], RZ ;  /* 0x000030ffff007988 */ /* 0x000fe80008000805 */
[----:B------:R-:W-:Y:S04]  /*12d80*/  STS.128 [UR5+0x20], R12 ;  /* 0x0000200cff007988 */ /* 0x000fe80008000c05 */
        /* <DEDUP_REMOVED lines=10> */
[----:B------:R-:W-:Y:S04]  /*12e30*/  STS [UR5+0x1c], R9 ;  /* 0x00001c09ff007988 */ /* 0x000fe80008000805 */
[----:B------:R-:W1:Y:S02]  /*12e40*/  LDS R10, [UR5+0x1c] ;  /* 0x00001c05ff0a7984 */ /* 0x000e640008000800 */
[----:B-1----:R-:W-:-:S05]  /*12e50*/  LOP3.LUT R10, R10, 0xf0, RZ, 0xb8, !PT ;  /* 0x000000f00a0a7812 */ /* 0x002fca00078eb8ff */
[----:B------:R-:W-:Y:S04]  /*12e60*/  STS [UR5+0x1c], R10 ;  /* 0x00001c0aff007988 */ /* 0x000fe80008000805 */
[----:B------:R-:W1:Y:S02]  /*12e70*/  LDS R11, [UR5+0x1c] ;  /* 0x00001c05ff0b7984 */ /* 0x000e640008000800 */
[----:B-1----:R-:W-:-:S05]  /*12e80*/  LOP3.LUT R19, R11, 0xf00, RZ, 0xb8, !PT ;  /* 0x00000f000b137812 */ /* 0x002fca00078eb8ff */
[----:B------:R-:W-:Y:S04]  /*12e90*/  STS.64 [UR5+0x18], R18 ;  /* 0x00001812ff007988 */ /* 0x000fe80008000a05 */
[----:B------:R-:W1:Y:S02]  /*12ea0*/  LDS R11, [UR5+0x1c] ;  /* 0x00001c05ff0b7984 */ /* 0x000e640008000800 */
[----:B-1----:R-:W-:-:S05]  /*12eb0*/  LOP3.LUT R2, R11, 0xf000, RZ, 0xb8, !PT ;  /* 0x0000f0000b027812 */ /* 0x002fca00078eb8ff */
[----:B------:R1:W-:Y:S02]  /*12ec0*/  STS [UR5+0x1c], R2 ;  /* 0x00001c02ff007988 */ /* 0x0003e40008000805 */
.L_x_271:
[----:B------:R-:W-:Y:S05]  /*12ed0*/  BSYNC B0 ;  /* 0x0000000000007941 */ /* 0x000fea0003800000 */
.L_x_270:
[----:B-1----:R-:W1:Y:S01]  /*12ee0*/  S2R R2, SR_LANEID ;  /* 0x0000000000027919 */ /* 0x002e620000000000 */
[----:B------:R-:W-:Y:S01]  /*12ef0*/  NOP ;  /* 0x0000000000007918 */ /* 0x000fe20000000000 */
[----:B------:R-:W-:Y:S01]  /*12f00*/  ELECT P0, URZ, PT ;  /* 0x00000000003f782f */ /* 0x000fe20003800000 */
[----:B------:R-:W-:Y:S01]  /*12f10*/  BSSY B0, `(.L_x_273) ;  /* 0x0000008000007945 */ /* 0x000fe20003800000 */
[----:B-1----:R-:W-:-:S04]  /*12f20*/  SHF.L.U32 R10, R2, 0x2, RZ ;  /* 0x00000002020a7819 */ /* 0x002fc800000006ff */
[----:B------:R-:W-:Y:S01]  /*12f30*/  IADD3 R2, P1, R10, UR12, RZ ;  /* 0x0000000c0a027c10 */ /* 0x000fe2000ff3e0ff */
[----:B------:R1:W1:Y:S04]  /*12f40*/  LDS R9, [R10+UR5] ;  /* 0x000000050a097984 */ /* 0x0002680008000800 */
[----:B--234-:R-:W-:Y:S02]  /*12f50*/  IMAD.X R3, RZ, RZ, UR13, P1 ;  /* 0x0000000dff037e24 */ /* 0x01cfe400088e06ff */
[----:B------:R-:W-:Y:S06]  /*12f60*/  @!P0 BRA `(.L_x_274) ;  /* 0x0000000000088947 */ /* 0x000fec0003800000 */
[----:B------:R0:W-:Y:S01]  /*12f70*/  UTMACMDFLUSH ;  /* 0x00000000000079b7 */ /* 0x0001e20000000000 */
[----:B------:R-:W-:-:S04]  /*12f80*/  DEPBAR.LE SB0, 0x0 ;  /* 0x000080000000791a */ /* 0x000fc80000000000 */
.L_x_274:
[----:B------:R-:W-:Y:S05]  /*12f90*/  BSYNC B0 ;  /* 0x0000000000007941 */ /* 0x000fea0003800000 */
.L_x_273:
[----:B-1----:R1:W5:Y:S02]  /*12fa0*/  ATOMG.E.EXCH.STRONG.GPU PT, RZ, [R2], R9 ;  /* 0x0000000902ff73a8 */ /* 0x00236400041ee100 */
.L_x_269:
[----:B------:R-:W-:Y:S01]  /*12fb0*/  ISETP.NE.AND P1, PT, R7, RZ, PT ;  /* 0x000000ff0700720c */ /* 0x000fe20003f25270 */
[----:B------:R-:W-:Y:S01]  /*12fc0*/  IMAD.MOV.U32 R16, RZ, RZ, R4 ;  /* 0x000000ffff107224 */ /* 0x000fe200078e0004 */
[----:B------:R-:W-:Y:S01]  /*12fd0*/  IADD3 R22, R22, 0x1, RZ ;  /* 0x0000000116167810 */ /* 0x000fe20007ffe0ff */
[----:B------:R-:W-:Y:S01]  /*12fe0*/  IMAD.MOV.U32 R18, RZ, RZ, R6 ;  /* 0x000000ffff127224 */ /* 0x000fe200078e0006 */
[----:B-1----:R-:W-:Y:S02]  /*12ff0*/  SEL R2, RZ, 0x1, !P3 ;  /* 0x00000001ff027807 */ /* 0x002fe40005800000 */
[----:B------:R-:W-:Y:S02]  /*13000*/  ISETP.NE.AND P0, PT, R22, 0x8, PT ;  /* 0x000000081600780c */ /* 0x000fe40003f05270 */
[----:B------:R-:W-:Y:S02]  /*13010*/  MOV R17, R5 ;  /* 0x0000000500117202 */ /* 0x000fe40000000f00 */
[----:B--234-:R-:W-:-:S02]  /*13020*/  SEL R3, RZ, 0x1, P0 ;  /* 0x00000001ff037807 */ /* 0x01cfc40000000000 */
[----:B------:R-:W-:Y:S02]  /*13030*/  SEL R22, R22, RZ, P0 ;  /* 0x000000ff16167207 */ /* 0x000fe40000000000 */
[----:B------:R-:W-:Y:S01]  /*13040*/  LOP3.LUT R0, R0, R3, RZ, 0x3c, !PT ;  /* 0x0000000300007212 */ /* 0x000fe200078e3cff */
[----:B------:R-:W-:Y:S06]  /*13050*/  @P1 BRA `(.L_x_275) ;  /* 0xffffffe000ac1947 */ /* 0x000fec000383ffff */
[----:B-----5:R-:W-:Y:S01]  /*13060*/  ELECT P0, URZ, PT ;  /* 0x00000000003f782f */ /* 0x020fe20003800000 */
[----:B------:R-:W-:-:S12]  /*13070*/  BSSY B0, `(.L_x_276) ;  /* 0x0000017000007945 */ /* 0x000fd80003800000 */
[----:B------:R-:W-:Y:S05]  /*13080*/  @!P0 BRA `(.L_x_277) ;  /* 0x0000000000548947 */ /* 0x000fea0003800000 */
[----:B------:R-:W-:Y:S05]  /*13090*/  @!P2 BRA `(.L_x_278) ;  /* 0x000000000004a947 */ /* 0x000fea0003800000 */
[----:B------:R-:W-:Y:S01]  /*130a0*/  BPT.TRAP 0x1 ;  /* 0x000000040000795c */ /* 0x000fe20000300000 */
.L_x_278:
[----:B------:R-:W1:Y:S02]  /*130b0*/  SYNCS.PHASECHK.TRANS64.TRYWAIT P0, [UR6+0x344e0], R8 ;  /* 0x0344e008ff0075a7 */ /* 0x000e640008000146 */
[----:B-1----:R-:W-:Y:S05]  /*130c0*/  @!P0 BRA `(.L_x_279) ;  /* 0x0000004c00d08947 */ /* 0x002fea0003800000 */
.L_x_399:
[----:B------:R-:W-:Y:S05]  /*130d0*/  @!P2 BRA `(.L_x_280) ;  /* 0x000000000004a947 */ /* 0x000fea0003800000 */
[----:B------:R-:W-:Y:S01]  /*130e0*/  BPT.TRAP 0x1 ;  /* 0x000000040000795c */ /* 0x000fe20000300000 */
.L_x_280:
[----:B------:R-:W2:Y:S02]  /*130f0*/  SYNCS.PHASECHK.TRANS64.TRYWAIT P0, [UR6+0x344e8], R8 ;  /* 0x0344e808ff0075a7 */ /* 0x000ea40008000146 */
[----:B--2---:R-:W-:Y:S05]  /*13100*/  @!P0 BRA `(.L_x_281) ;  /* 0x0000004c00d88947 */ /* 0x004fea0003800000 */
.L_x_400:
[----:B------:R-:W-:Y:S05]  /*13110*/  @!P2 BRA `(.L_x_282) ;  /* 0x000000000004a947 */ /* 0x000fea0003800000 */
[----:B------:R-:W-:Y:S01]  /*13120*/  BPT.TRAP 0x1 ;  /* 0x000000040000795c */ /* 0x000fe20000300000 */
.L_x_282:
[----:B------:R-:W2:Y:S02]  /*13130*/  SYNCS.PHASECHK.TRANS64.TRYWAIT P0, [UR6+0x344f0], R8 ;  /* 0x0344f008ff0075a7 */ /* 0x000ea40008000146 */
[----:B--2---:R-:W-:Y:S05]  /*13140*/  @!P0 BRA `(.L_x_283) ;  /* 0x0000004c00e08947 */ /* 0x004fea0003800000 */
.L_x_401:
[----:B------:R-:W-:Y:S05]  /*13150*/  @!P2 BRA `(.L_x_284) ;  /* 0x000000000004a947 */ /* 0x000fea0003800000 */
[----:B------:R-:W-:Y:S01]  /*13160*/  BPT.TRAP 0x1 ;  /* 0x000000040000795c */ /* 0x000fe20000300000 */
.L_x_284:
[----:B------:R-:W-:-:S04]  /*13170*/  MOV R0, 0x1 ;  /* 0x0000000100007802 */ /* 0x000fc80000000f00 */
[----:B------:R-:W-:-:S07]  /*13180*/  SHF.L.U32 R0, R0, 0x1f, RZ ;  /* 0x0000001f00007819 */ /* 0x000fce00000006ff */
.L_x_285:
[----:B-1----:R-:W-:-:S04]  /*13190*/  IMAD.U32 R3, RZ, RZ, UR6 ;  /* 0x00000006ff037e24 */ /* 0x002fc8000f8e00ff */
[----:B------:R1:W2:Y:S03]  /*131a0*/  SYNCS.PHASECHK.TRANS64.TRYWAIT P0, [R3+URZ+0x344f8], R0 ;  /* 0x0344f800030075a7 */ /* 0x0002a6000800017f */
[----:B--2---:R-:W-:Y:S05]  /*131b0*/  @!P0 NANOSLEEP.SYNCS 0x989680 ;  /* 0x009896800000895d */ /* 0x004fea0003900000 */
[----:B------:R-:W2:Y:S02]  /*131c0*/  @!P0 SYNCS.PHASECHK.TRANS64 P0, [R3+URZ+0x344f8], R0 ;  /* 0x0344f800030085a7 */ /* 0x000ea4000800007f */
[----:B--2---:R-:W-:Y:S05]  /*131d0*/  @!P0 BRA `(.L_x_285) ;  /* 0xfffffffc00ec8947 */ /* 0x004fea000383ffff */
.L_x_277:
[----:B------:R-:W-:Y:S05]  /*131e0*/  BSYNC B0 ;  /* 0x0000000000007941 */ /* 0x000fea0003800000 */
.L_x_276:
[----:B------:R-:W-:Y:S05]  /*131f0*/  EXIT ;  /* 0x000000000000794d */ /* 0x000fea0003800000 */
.L_x_158:
[----:B------:R-:W1:Y:S01]  /*13200*/  S2UR UR4, SR_CTAID.Y ;  /* 0x00000000000479c3 */ /* 0x000e620000002600 */
[----:B------:R-:W3:Y:S01]  /*13210*/  S2R R0, SR_LANEID ;  /* 0x0000000000007919 */ /* 0x000ee20000000000 */
[----:B------:R-:W-:Y:S01]  /*13220*/  ELECT P0, URZ, PT ;  /* 0x00000000003f782f */ /* 0x000fe20003800000 */
[----:B------:R-:W-:Y:S01]  /*13230*/  BSSY B0, `(.L_x_286) ;  /* 0x000003b000007945 */ /* 0x000fe20003800000 */
[----:B------:R-:W-:Y:S01]  /*13240*/  ULDC.64 UR12, c[0x0][0x508] ;  /* 0x00014200000c7ab9 */ /* 0x000fe20000000a00 */
[----:B-1----:R-:W-:-:S04]  /*13250*/  UIMAD UR4, UR4, UR60, UR56 ;  /* 0x0000003c040472a4 */ /* 0x002fc8000f8e0238 */
[----:B------:R-:W-:-:S06]  /*13260*/  UIMAD.WIDE UR12, UR4, 0x80, UR12 ;  /* 0x00000080040c78a5 */ /* 0x000fcc000f8e020c */
[----:B------:R-:W-:Y:S06]  /*13270*/  @!P0 BRA `(.L_x_287) ;  /* 0x0000000000d88947 */ /* 0x000fec0003800000 */
[----:B------:R1:W-:Y:S01]  /*13280*/  STL [R1+0x104], R13 ;  /* 0x0001040d01007387 */ /* 0x0003e20000100800 */
[----:B------:R-:W4:Y:S01]  /*13290*/  LDC.64 R14, c[0x0][0x358] ;  /* 0x0000d600ff0e7b82 */ /* 0x000f220000000a00 */
[----:B------:R-:W-:Y:S02]  /*132a0*/  UMOV UR4, 0x400 ;  /* 0x0000040000047882 */ /* 0x000fe40000000000 */
[----:B------:R3:W-:Y:S01]  /*132b0*/  STL [R1+0x100], R11 ;  /* 0x0001000b01007387 */ /* 0x0007e20000100800 */
[----:B--2---:R-:W-:-:S04]  /*132c0*/  ULEA UR4, UR58, UR4, 0x18 ;  /* 0x000000043a047291 */ /* 0x004fc8000f8ec03f */
[----:B------:R-:W2:Y:S08]  /*132d0*/  LDC.64 R8, c[0x0][0x340] ;  /* 0x0000d000ff087b82 */ /* 0x000eb00000000a00 */
[----:B-1----:R-:W4:Y:S08]  /*132e0*/  LDC.64 R12, c[0x0][0x350] ;  /* 0x0000d400ff0c7b82 */ /* 0x002f300000000a00 */
[----:B---3--:R-:W2:Y:S08]  /*132f0*/  LDC.64 R10, c[0x0][0x348] ;  /* 0x0000d200ff0a7b82 */ /* 0x008eb00000000a00 */
[----:B------:R-:W1:Y:S01]  /*13300*/  LDC.64 R32, c[0x0][0x300] ;  /* 0x0000c000ff207b82 */ /* 0x000e620000000a00 */
[----:B----4-:R3:W-:Y:S07]  /*13310*/  STS.128 [UR4+0x34650], R12 ;  /* 0x0346500cff007988 */ /* 0x0107ee0008000c04 */
[----:B------:R-:W1:Y:S01]  /*13320*/  LDC.64 R34, c[0x0][0x308] ;  /* 0x0000c200ff227b82 */ /* 0x000e620000000a00 */
[----:B--2---:R2:W-:Y:S07]  /*13330*/  STS.128 [UR4+0x34640], R8 ;  /* 0x03464008ff007988 */ /* 0x0045ee0008000c04 */
[----:B------:R-:W4:Y:S08]  /*13340*/  LDC.64 R28, c[0x0][0x310] ;  /* 0x0000c400ff1c7b82 */ /* 0x000f300000000a00 */
[----:B---3--:R-:W3:Y:S08]  /*13350*/  LDC.64 R12, c[0x0][0x420] ;  /* 0x00010800ff0c7b82 */ /* 0x008ef00000000a00 */
[----:B------:R-:W3:Y:S01]  /*13360*/  LDC.64 R14, c[0x0][0x428] ;  /* 0x00010a00ff0e7b82 */ /* 0x000ee20000000a00 */
[----:B-1----:R-:W-:Y:S07]  /*13370*/  STS.128 [UR4+0x34600], R32 ;  /* 0x03460020ff007988 */ /* 0x002fee0008000c04 */
[----:B--2---:R-:W1:Y:S08]  /*13380*/  LDC.64 R8, c[0x0][0x430] ;  /* 0x00010c00ff087b82 */ /* 0x004e700000000a00 */
[----:B------:R-:W1:Y:S01]  /*13390*/  LDC.64 R10, c[0x0][0x438] ;  /* 0x00010e00ff0a7b82 */ /* 0x000e620000000a00 */
[----:B---3--:R2:W-:Y:S07]  /*133a0*/  STS.128 [UR4+0x346a0], R12 ;  /* 0x0346a00cff007988 */ /* 0x0085ee0008000c04 */
[----:B------:R-:W4:Y:S08]  /*133b0*/  LDC.64 R30, c[0x0][0x318] ;  /* 0x0000c600ff1e7b82 */ /* 0x000f300000000a00 */
[----:B------:R-:W3:Y:S01]  /*133c0*/  LDC.64 R24, c[0x0][0x320] ;  /* 0x0000c800ff187b82 */ /* 0x000ee20000000a00 */
[----:B--2---:R2:W5:Y:S07]  /*133d0*/  LDL.LU R13, [R1+0x104] ;  /* 0x00010400010d7983 */ /* 0x00456e0000300800 */
[----:B------:R-:W3:Y:S01]  /*133e0*/  LDC.64 R26, c[0x0][0x328] ;  /* 0x0000ca00ff1a7b82 */ /* 0x000ee20000000a00 */
[----:B-1----:R1:W-:Y:S07]  /*133f0*/  STS.128 [UR4+0x346b0], R8 ;  /* 0x0346b008ff007988 */ /* 0x0023ee0008000c04 */
[----:B------:R-:W2:Y:S01]  /*13400*/  LDC.64 R4, c[0x0][0x330] ;  /* 0x0000cc00ff047b82 */ /* 0x000ea20000000a00 */
[----:B----4-:R4:W-:Y:S04]  /*13410*/  STS.128 [UR4+0x34610], R28 ;  /* 0x0346101cff007988 */ /* 0x0109e80008000c04 */
[----:B-1----:R1:W5:Y:S03]  /*13420*/  LDL.LU R11, [R1+0x100] ;  /* 0x00010000010b7983 */ /* 0x0023660000300800 */
[----:B------:R-:W2:Y:S01]  /*13430*/  LDC.64 R6, c[0x0][0x338] ;  /* 0x0000ce00ff067b82 */ /* 0x000ea20000000a00 */
[----:B---3--:R3:W-:Y:S07]  /*13440*/  STS.128 [UR4+0x34620], R24 ;  /* 0x03462018ff007988 */ /* 0x0087ee0008000c04 */
[----:B------:R-:W1:Y:S08]  /*13450*/  LDC.64 R32, c[0x0][0x360] ;  /* 0x0000d800ff207b82 */ /* 0x000e700000000a00 */
[----:B------:R-:W1:Y:S01]  /*13460*/  LDC.64 R34, c[0x0][0x368] ;  /* 0x0000da00ff227b82 */ /* 0x000e620000000a00 */
[----:B--2---:R2:W-:Y:S07]  /*13470*/  STS.128 [UR4+0x34630], R4 ;  /* 0x03463004ff007988 */ /* 0x0045ee0008000c04 */
[----:B----4-:R-:W4:Y:S08]  /*13480*/  LDC.64 R28, c[0x0][0x370] ;  /* 0x0000dc00ff1c7b82 */ /* 0x010f300000000a00 */
[----:B------:R-:W4:Y:S08]  /*13490*/  LDC.64 R30, c[0x0][0x378] ;  /* 0x0000de00ff1e7b82 */ /* 0x000f300000000a00 */
[----:B---3--:R-:W3:Y:S01]  /*134a0*/  LDC.64 R24, c[0x0][0x400] ;  /* 0x00010000ff187b82 */ /* 0x008ee20000000a00 */
[----:B-1----:R1:W-:Y:S07]  /*134b0*/  STS.128 [UR4+0x34660], R32 ;  /* 0x03466020ff007988 */ /* 0x0023ee0008000c04 */
[----:B------:R-:W3:Y:S08]  /*134c0*/  LDC.64 R26, c[0x0][0x408] ;  /* 0x00010200ff1a7b82 */ /* 0x000ef00000000a00 */
[----:B--2---:R-:W2:Y:S01]  /*134d0*/  LDC.64 R4, c[0x0][0x410] ;  /* 0x00010400ff047b82 */ /* 0x004ea20000000a00 */
[----:B----4-:R4:W-:Y:S07]  /*134e0*/  STS.128 [UR4+0x34670], R28 ;  /* 0x0346701cff007988 */ /* 0x0109ee0008000c04 */
[----:B------:R-:W2:Y:S01]  /*134f0*/  LDC.64 R6, c[0x0][0x418] ;  /* 0x00010600ff067b82 */ /* 0x000ea20000000a00 */
[----:B---3--:R3:W-:Y:S07]  /*13500*/  STS.128 [UR4+0x34680], R24 ;  /* 0x03468018ff007988 */ /* 0x0087ee0008000c04 */
[----:B-1----:R-:W1:Y:S08]  /*13510*/  LDC.64 R32, c[0x0][0x440] ;  /* 0x00011000ff207b82 */ /* 0x002e700000000a00 */
[----:B------:R-:W1:Y:S01]  /*13520*/  LDC.64 R34, c[0x0][0x448] ;  /* 0x00011200ff227b82 */ /* 0x000e620000000a00 */
[----:B--2---:R2:W-:Y:S07]  /*13530*/  STS.128 [UR4+0x34690], R4 ;  /* 0x03469004ff007988 */ /* 0x0045ee0008000c04 */
[----:B----4-:R-:W4:Y:S08]  /*13540*/  LDC.64 R28, c[0x0][0x450] ;  /* 0x00011400ff1c7b82 */ /* 0x010f300000000a00 */
[----:B------:R-:W4:Y:S08]  /*13550*/  LDC.64 R30, c[0x0][0x458] ;  /* 0x00011600ff1e7b82 */ /* 0x000f300000000a00 */
[----:B---3--:R-:W3:Y:S08]  /*13560*/  LDC.64 R24, c[0x0][0x460] ;  /* 0x00011800ff187b82 */ /* 0x008ef00000000a00 */
[----:B------:R-:W3:Y:S08]  /*13570*/  LDC.64 R26, c[0x0][0x468] ;  /* 0x00011a00ff1a7b82 */ /* 0x000ef00000000a00 */
[----:B--2---:R-:W2:Y:S08]  /*13580*/  LDC.64 R4, c[0x0][0x470] ;  /* 0x00011c00ff047b82 */ /* 0x004eb00000000a00 */
[----:B------:R-:W2:Y:S01]  /*13590*/  LDC.64 R6, c[0x0][0x478] ;  /* 0x00011e00ff067b82 */ /* 0x000ea20000000a00 */
[----:B-1----:R1:W-:Y:S04]  /*135a0*/  STS.128 [UR4+0x346c0], R32 ;  /* 0x0346c020ff007988 */ /* 0x0023e80008000c04 */
[----:B----4-:R1:W-:Y:S04]  /*135b0*/  STS.128 [UR4+0x346d0], R28 ;  /* 0x0346d01cff007988 */ /* 0x0103e80008000c04 */
[----:B---3--:R1:W-:Y:S04]  /*135c0*/  STS.128 [UR4+0x346e0], R24 ;  /* 0x0346e018ff007988 */ /* 0x0083e80008000c04 */
[----:B--2---:R1:W-:Y:S02]  /*135d0*/  STS.128 [UR4+0x346f0], R4 ;  /* 0x0346f004ff007988 */ /* 0x0043e40008000c04 */
.L_x_287:
[----:B--2---:R-:W-:Y:S05]  /*135e0*/  BSYNC B0 ;  /* 0x0000000000007941 */ /* 0x004fea0003800000 */
.L_x_286:
[----:B------:R-:W-:Y:S01]  /*135f0*/  ELECT P0, URZ, PT ;  /* 0x00000000003f782f */ /* 0x000fe20003800000 */
[----:B------:R-:W-:Y:S01]  /*13600*/  NOP ;  /* 0x0000000000007918 */ /* 0x000fe20000000000 */
[----:B------:R-:W-:Y:S11]  /*13610*/  BSSY B0, `(.L_x_288) ;  /* 0x0000044000007945 */ /* 0x000ff60003800000 */
[----:B------:R-:W-:Y:S05]  /*13620*/  @!P0 BRA `(.L_x_289) ;  /* 0x0000000400088947 */ /* 0x000fea0003800000 */
[----:B-1----:R-:W1:Y:S08]  /*13630*/  LDC.64 R4, c[0x0][0x518] ;  /* 0x00014600ff047b82 */ /* 0x002e700000000a00 */
[----:B------:R-:W2:Y:S08]  /*13640*/  LDC.64 R2, c[0x0][0x528] ;  /* 0x00014a00ff027b82 */ /* 0x000eb00000000a00 */
[----:B------:R-:W4:Y:S01]  /*13650*/  LDC.64 R8, c[0x0][0x510] ;  /* 0x00014400ff087b82 */ /* 0x000f220000000a00 */
[----:B-1----:R-:W-:-:S07]  /*13660*/  IMAD.WIDE R4, R18, 0x8, R4 ;  /* 0x0000000812047825 */ /* 0x002fce00078e0204 */
[----:B------:R-:W1:Y:S01]  /*13670*/  LDC.64 R6, c[0x0][0x520] ;  /* 0x00014800ff067b82 */ /* 0x000e620000000a00 */
[----:B------:R-:W3:Y:S01]  /*13680*/  LDG.E.64 R4, desc[UR38][R4.64] ;  /* 0x0000002604047981 */ /* 0x000ee2000c1e1b00 */
[----:B--2---:R-:W-:-:S06]  /*13690*/  IMAD.WIDE R2, R18, 0x8, R2 ;  /* 0x0000000812027825 */ /* 0x004fcc00078e0202 */
[----:B------:R-:W2:Y:S01]  /*136a0*/  LDG.E.64 R2, desc[UR38][R2.64] ;  /* 0x0000002602027981 */ /* 0x000ea2000c1e1b00 */
[----:B----4-:R-:W-:-:S06]  /*136b0*/  IMAD.WIDE R8, R18, 0x8, R8 ;  /* 0x0000000812087825 */ /* 0x010fcc00078e0208 */
[----:B------:R-:W4:Y:S01]  /*136c0*/  LDG.E.64 R8, desc[UR38][R8.64] ;  /* 0x0000002608087981 */ /* 0x000f22000c1e1b00 */
[----:B-1----:R-:W-:-:S06]  /*136d0*/  IMAD.WIDE R6, R18, 0x8, R6 ;  /* 0x0000000812067825 */ /* 0x002fcc00078e0206 */
[----:B------:R-:W4:Y:S01]  /*136e0*/  LDG.E.64 R6, desc[UR38][R6.64] ;  /* 0x0000002606067981 */ /* 0x000f22000c1e1b00 */
[----:B------:R-:W-:Y:S02]  /*136f0*/  UMOV UR4, 0x400 ;  /* 0x0000040000047882 */ /* 0x000fe40000000000 */
[----:B------:R-:W-:-:S09]  /*13700*/  ULEA UR4, UR58, UR4, 0x18 ;  /* 0x000000043a047291 */ /* 0x000fd2000f8ec03f */
[----:B------:R-:W1:Y:S04]  /*13710*/  LDS R10, [UR4+0x3461c] ;  /* 0x03461c04ff0a7984 */ /* 0x000e680008000800 */
[----:B------:R-:W1:Y:S01]  /*13720*/  LDS R12, [UR4+0x3469c] ;  /* 0x03469c04ff0c7984 */ /* 0x000e620008000800 */
[----:B------:R-:W-:Y:S02]  /*13730*/  UIADD3 UR6, UR4, 0x34680, URZ ;  /* 0x0003468004067890 */ /* 0x000fe4000fffe03f */
[----:B------:R-:W-:-:S04]  /*13740*/  UIADD3 UR5, UR4, 0x34600, URZ ;  /* 0x0003460004057890 */ /* 0x000fc8000fffe03f */
[----:B------:R-:W-:Y:S02]  /*13750*/  IMAD.U32 R26, RZ, RZ, UR6 ;  /* 0x00000006ff1a7e24 */ /* 0x000fe4000f8e00ff */
[----:B------:R-:W-:-:S03]  /*13760*/  MOV R24, UR5 ;  /* 0x0000000500187c02 */ /* 0x000fc60008000f00 */
[----:B------:R-:W-:Y:S02]  /*13770*/  SHF.R.U64 R26, R26, 0x4, RZ ;  /* 0x000000041a1a7819 */ /* 0x000fe400000012ff */
[----:B------:R-:W-:Y:S02]  /*13780*/  SHF.R.U64 R24, R24, 0x4, RZ ;  /* 0x0000000418187819 */ /* 0x000fe400000012ff */
[----:B-----5:R-:W-:Y:S01]  /*13790*/  IADD3 R13, R13, -0x1, RZ ;  /* 0xffffffff0d0d7810 */ /* 0x020fe20007ffe0ff */
[----:B------:R-:W-:Y:S04]  /*137a0*/  STS [UR4+0x34690], R26 ;  /* 0x0346901aff007988 */ /* 0x000fe80008000804 */
[----:B------:R-:W-:Y:S04]  /*137b0*/  STS [UR4+0x34610], R24 ;  /* 0x03461018ff007988 */ /* 0x000fe80008000804 */
[----:B------:R-:W-:Y:S04]  /*137c0*/  STS [UR4+0x34614], R24 ;  /* 0x03461418ff007988 */ /* 0x000fe80008000804 */
[----:B------:R-:W-:Y:S04]  /*137d0*/  STS [UR4+0x34694], R26 ;  /* 0x0346941aff007988 */ /* 0x000fe80008000804 */
[----:B------:R-:W-:Y:S04]  /*137e0*/  STS [UR4+0x34630], RZ ;  /* 0x034630ffff007988 */ /* 0x000fe80008000804 */
[----:B------:R-:W-:Y:S01]  /*137f0*/  STS [UR4+0x346b0], RZ ;  /* 0x0346b0ffff007988 */ /* 0x000fe20008000804 */
[----:B---3--:R-:W-:-:S04]  /*13800*/  LOP3.LUT R5, R5, 0x1fffffff, RZ, 0xc0, !PT ;  /* 0x1fffffff05057812 */ /* 0x008fc800078ec0ff */
[----:B------:R-:W-:Y:S02]  /*13810*/  SHF.R.U32.HI R15, RZ, 0x4, R5 ;  /* 0x00000004ff0f7819 */ /* 0x000fe40000011605 */
[----:B--2---:R-:W-:Y:S02]  /*13820*/  LOP3.LUT R3, R3, 0x1fffffff, RZ, 0xc0, !PT ;  /* 0x1fffffff03037812 */ /* 0x004fe400078ec0ff */
[----:B-1----:R-:W-:Y:S02]  /*13830*/  LOP3.LUT R10, R10, 0xf, R15, 0xb8, !PT ;  /* 0x0000000f0a0a7812 */ /* 0x002fe400078eb80f */
[----:B------:R-:W-:-:S04]  /*13840*/  SHF.R.U32.HI R15, RZ, 0x4, R3 ;  /* 0x00000004ff0f7819 */ /* 0x000fc80000011603 */
[----:B------:R-:W-:Y:S01]  /*13850*/  LOP3.LUT R14, R12, 0xf, R15, 0xb8, !PT ;  /* 0x0000000f0c0e7812 */ /* 0x000fe200078eb80f */
[----:B------:R-:W-:Y:S04]  /*13860*/  STS [UR4+0x3461c], R10 ;  /* 0x03461c0aff007988 */ /* 0x000fe80008000804 */
[----:B------:R-:W-:Y:S04]  /*13870*/  STS [UR4+0x3469c], R14 ;  /* 0x03469c0eff007988 */ /* 0x000fe80008000804 */
[----:B------:R-:W1:Y:S04]  /*13880*/  LDS R12, [UR4+0x3461c] ;  /* 0x03461c04ff0c7984 */ /* 0x000e680008000800 */
[----:B------:R-:W2:Y:S01]  /*13890*/  LDS R15, [UR4+0x3469c] ;  /* 0x03469c04ff0f7984 */ /* 0x000ea20008000800 */
[----:B-1----:R-:W-:-:S02]  /*138a0*/  LOP3.LUT R12, R12, 0xf0, RZ, 0xb8, !PT ;  /* 0x000000f00c0c7812 */ /* 0x002fc400078eb8ff */
[----:B--2---:R-:W-:-:S03]  /*138b0*/  LOP3.LUT R15, R15, 0xf0, RZ, 0xb8, !PT ;  /* 0x000000f00f0f7812 */ /* 0x004fc600078eb8ff */
[----:B------:R-:W-:Y:S04]  /*138c0*/  STS [UR4+0x3461c], R12 ;  /* 0x03461c0cff007988 */ /* 0x000fe80008000804 */
[----:B------:R-:W-:Y:S04]  /*138d0*/  STS [UR4+0x3469c], R15 ;  /* 0x03469c0fff007988 */ /* 0x000fe80008000804 */
[----:B------:R-:W1:Y:S04]  /*138e0*/  LDS R25, [UR4+0x3461c] ;  /* 0x03461c04ff197984 */ /* 0x000e680008000800 */
[----:B------:R-:W2:Y:S01]  /*138f0*/  LDS R27, [UR4+0x3469c] ;  /* 0x03469c04ff1b7984 */ /* 0x000ea20008000800 */
[----:B-1----:R-:W-:-:S02]  /*13900*/  LOP3.LUT R25, R25, 0xf00, RZ, 0xb8, !PT ;  /* 0x00000f0019197812 */ /* 0x002fc400078eb8ff */
[----:B--2---:R-:W-:-:S03]  /*13910*/  LOP3.LUT R27, R27, 0xf00, RZ, 0xb8, !PT ;  /* 0x00000f001b1b7812 */ /* 0x004fc600078eb8ff */
[----:B------:R-:W-:Y:S04]  /*13920*/  STS.64 [UR4+0x34618], R24 ;  /* 0x03461818ff007988 */ /* 0x000fe80008000a04 */
[----:B------:R-:W-:Y:S04]  /*13930*/  STS.64 [UR4+0x34698], R26 ;  /* 0x0346981aff007988 */ /* 0x000fe80008000a04 */
[----:B------:R-:W1:Y:S04]  /*13940*/  LDS R10, [UR4+0x3461c] ;  /* 0x03461c04ff0a7984 */ /* 0x000e680008000800 */
[----:B------:R-:W2:Y:S01]  /*13950*/  LDS R23, [UR4+0x3469c] ;  /* 0x03469c04ff177984 */ /* 0x000ea20008000800 */
[----:B------:R-:W-:Y:S01]  /*13960*/  VIADD R12, R11, 0xffffffff ;  /* 0xffffffff0b0c7836 */ /* 0x000fe20000000000 */
[----:B------:R-:W-:-:S02]  /*13970*/  CS2R R14, SRZ ;  /* 0x00000000000e7805 */ /* 0x000fc4000001ff00 */
[----:B------:R-:W-:Y:S02]  /*13980*/  SHF.R.U64 R5, R4, 0x4, R5 ;  /* 0x0000000404057819 */ /* 0x000fe40000001205 */
[----:B------:R-:W-:Y:S01]  /*13990*/  SHF.R.U64 R4, R2, 0x4, R3 ;  /* 0x0000000402047819 */ /* 0x000fe20000001203 */
[----:B------:R3:W-:Y:S04]  /*139a0*/  STS.128 [UR4+0x34620], R12 ;  /* 0x0346200cff007988 */ /* 0x0007e80008000c04 */
[----:B------:R1:W-:Y:S04]  /*139b0*/  STS [UR4+0x3460c], R5 ;  /* 0x03460c05ff007988 */ /* 0x0003e80008000804 */
[----:B------:R1:W-:Y:S01]  /*139c0*/  STS [UR4+0x3468c], R4 ;  /* 0x03468c04ff007988 */ /* 0x0003e20008000804 */
[----:B---3--:R-:W-:-:S03]  /*139d0*/  IADD3 R13, R19, -0x1, RZ ;  /* 0xffffffff130d7810 */ /* 0x008fc60007ffe0ff */
[----:B----4-:R4:W-:Y:S04]  /*139e0*/  STS.64 [UR4+0x34600], R8 ;  /* 0x03460008ff007988 */ /* 0x0109e80008000a04 */
[----:B------:R4:W-:Y:S04]  /*139f0*/  STS.128 [UR4+0x346a0], R12 ;  /* 0x0346a00cff007988 */ /* 0x0009e80008000c04 */
[----:B------:R4:W-:Y:S01]  /*13a00*/  STS.64 [UR4+0x34680], R6 ;  /* 0x03468006ff007988 */ /* 0x0009e20008000a04 */
[----:B-1----:R-:W-:Y:S02]  /*13a10*/  LOP3.LUT R2, R10, 0xf000, RZ, 0xb8, !PT ;  /* 0x0000f0000a027812 */ /* 0x002fe400078eb8ff */
[----:B--2---:R-:W-:-:S03]  /*13a20*/  LOP3.LUT R3, R23, 0xf000, RZ, 0xb8, !PT ;  /* 0x0000f00017037812 */ /* 0x004fc600078eb8ff */
[----:B------:R4:W-:Y:S04]  /*13a30*/  STS [UR4+0x3461c], R2 ;  /* 0x03461c02ff007988 */ /* 0x0009e80008000804 */
[----:B------:R4:W-:Y:S02]  /*13a40*/  STS [UR4+0x3469c], R3 ;  /* 0x03469c03ff007988 */ /* 0x0009e40008000804 */
.L_x_289:
[----:B------:R-:W-:Y:S05]  /*13a50*/  BSYNC B0 ;  /* 0x0000000000007941 */ /* 0x000fea0003800000 */
.L_x_288:
[----:B------:R-:W-:Y:S01]  /*13a60*/  ELECT P0, URZ, PT ;  /* 0x00000000003f782f */ /* 0x000fe20003800000 */
[----:B------:R-:W-:Y:S01]  /*13a70*/  NOP ;  /* 0x0000000000007918 */ /* 0x000fe20000000000 */
[----:B------:R-:W-:Y:S11]  /*13a80*/  BSSY B0, `(.L_x_290) ;  /* 0x0000004000007945 */ /* 0x000ff60003800000 */
[----:B------:R-:W-:Y:S05]  /*13a90*/  @!P0 BRA `(.L_x_291) ;  /* 0x0000000000088947 */ /* 0x000fea0003800000 */
[----:B------:R0:W-:Y:S01]  /*13aa0*/  UTMACMDFLUSH ;  /* 0x00000000000079b7 */ /* 0x0001e20000000000 */
[----:B------:R-:W-:-:S04]  /*13ab0*/  DEPBAR.LE SB0, 0x0 ;  /* 0x000080000000791a */ /* 0x000fc80000000000 */
.L_x_291:
[----:B------:R-:W-:Y:S05]  /*13ac0*/  BSYNC B0 ;  /* 0x0000000000007941 */ /* 0x000fea0003800000 */
.L_x_290:
[----:B------:R-:W-:Y:S01]  /*13ad0*/  UMOV UR4, 0x400 ;  /* 0x0000040000047882 */ /* 0x000fe20000000000 */
[----:B---3--:R-:W-:Y:S01]  /*13ae0*/  IMAD.SHL.U32 R0, R0, 0x4, RZ ;  /* 0x0000000400007824 */ /* 0x008fe200078e00ff */
[----:B------:R-:W-:Y:S01]  /*13af0*/  ULEA UR16, UR58, UR4, 0x18 ;  /* 0x000000043a107291 */ /* 0x000fe2000f8ec03f */
[----:B------:R-:W-:-:S03]  /*13b00*/  ULDC UR14, c[0x0][0x884] ;  /* 0x00022100000e7ab9 */ /* 0x000fc60000000800 */
[----:B------:R-:W-:Y:S01]  /*13b10*/  UIADD3 UR18, UR16, 0x34600, URZ ;  /* 0x0003460010127890 */ /* 0x000fe2000fffe03f */
[----:B-1----:R-:W-:Y:S01]  /*13b20*/  IADD3 R4, P0, R0, UR12, RZ ;  /* 0x0000000c00047c10 */ /* 0x002fe2000ff1e0ff */
[----:B------:R-:W-:Y:S01]  /*13b30*/  UIMAD.WIDE UR14, UR14, 0x80, UR12 ;  /* 0x000000800e0e78a5 */ /* 0x000fe2000f8e020c */
[----:B----4-:R-:W-:Y:S02]  /*13b40*/  IMAD.MOV.U32 R6, RZ, RZ, 0x1 ;  /* 0x00000001ff067424 */ /* 0x010fe400078e00ff */
[----:B------:R-:W-:-:S03]  /*13b50*/  IADD3.X R5, RZ, UR13, RZ, P0, !PT ;  /* 0x0000000dff057c10 */ /* 0x000fc600087fe4ff */
[----:B------:R-:W-:Y:S01]  /*13b60*/  IADD3 R2, P1, R0, UR14, RZ ;  /* 0x0000000e00027c10 */ /* 0x000fe2000ff3e0ff */
[----:B------:R-:W1:Y:S04]  /*13b70*/  LDS R7, [R0+UR18] ;  /* 0x0000001200077984 */ /* 0x000e680008000800 */
[----:B------:R2:W3:Y:S01]  /*13b80*/  LDS R9, [R0+UR18+0x80] ;  /* 0x0000801200097984 */ /* 0x0004e20008000800 */
[----:B------:R-:W-:Y:S01]  /*13b90*/  IMAD.X R3, RZ, RZ, UR15, P1 ;  /* 0x0000000fff037e24 */ /* 0x000fe200088e06ff */
[----:B------:R-:W-:Y:S02]  /*13ba0*/  LOP3.LUT P1, RZ, R21, 0x7f, RZ, 0xc0, !PT ;  /* 0x0000007f15ff7812 */ /* 0x000fe4000782c0ff */
[----:B------:R-:W-:Y:S01]  /*13bb0*/  MOV R8, 0x1 ;  /* 0x0000000100087802 */ /* 0x000fe20000000f00 */
[----:B------:R-:W-:Y:S01]  /*13bc0*/  BSSY B0, `(.L_x_292) ;  /* 0x00000e4000007945 */ /* 0x000fe20003800000 */
[----:B------:R-:W-:-:S02]  /*13bd0*/  ISETP.EQ.OR P2, PT, R20, RZ, P1 ;  /* 0x000000ff1400720c */ /* 0x000fc40000f42670 */
[----:B------:R-:W-:Y:S01]  /*13be0*/  MOV R10, RZ ;  /* 0x000000ff000a7202 */ /* 0x000fe20000000f00 */
[----:B--2---:R-:W-:Y:S01]  /*13bf0*/  IMAD.MOV.U32 R0, RZ, RZ, 0x1 ;  /* 0x00000001ff007424 */ /* 0x004fe200078e00ff */
[----:B------:R-:W-:Y:S01]  /*13c00*/  MOV R19, RZ ;  /* 0x000000ff00137202 */ /* 0x000fe20000000f00 */
[----:B------:R-:W-:Y:S02]  /*13c10*/  ULOP3.LUT UR20, UR59, 0x1, URZ, 0xfc, !UPT ;  /* 0x000000013b147892 */ /* 0x000fe4000f8efc3f */
[----:B------:R-:W-:Y:S02]  /*13c20*/  ULOP3.LUT UR17, UR42, 0x2, URZ, 0xfc, !UPT ;  /* 0x000000022a117892 */ /* 0x000fe4000f8efc3f */
[----:B------:R-:W-:Y:S01]  /*13c30*/  UIADD3 UR19, UR16, 0x34680, URZ ;  /* 0x0003468010137890 */ /* 0x000fe2000fffe03f */
[----:B-1----:R-:W5:Y:S04]  /*13c40*/  ATOMG.E.EXCH.STRONG.GPU PT, RZ, [R4], R7 ;  /* 0x0000000704ff73a8 */ /* 0x002f6800041ee100 */
[----:B---3--:R1:W5:Y:S02]  /*13c50*/  ATOMG.E.EXCH.STRONG.GPU PT, RZ, [R2], R9 ;  /* 0x0000000902ff73a8 */ /* 0x00836400041ee100 */
[----:B-1----:R-:W-:-:S02]  /*13c60*/  PRMT R2, R6, 0x7610, R2 ;  /* 0x0000761006027816 */ /* 0x002fc40000000002 */
[----:B------:R-:W-:-:S07]  /*13c70*/  PRMT R3, R8, 0x7610, R3 ;  /* 0x0000761008037816 */ /* 0x000fce0000000003 */
.L_x_312:
[----:B------:R-:W-:Y:S01]  /*13c80*/  LOP3.LUT P0, RZ, R3, 0xff, RZ, 0xc0, !PT ;  /* 0x000000ff03ff7812 */ /* 0x000fe2000780c0ff */
[----:B-----5:R-:W-:Y:S01]  /*13c90*/  VIADD R4, R11, 0x7f ;  /* 0x0000007f0b047836 */ /* 0x020fe20000000000 */
[----:B------:R-:W-:Y:S05]  /*13ca0*/  YIELD ;  /* 0x0000000000007946 */ /* 0x000fea0003800000 */
[----:B------:R-:W-:Y:S01]  /*13cb0*/  SHF.R.S32.HI R5, RZ, 0x1f, R4 ;  /* 0x0000001fff057819 */ /* 0x000fe20000011404 */
[----:B------:R-:W-:Y:S03]  /*13cc0*/  BSSY B1, `(.L_x_293) ;  /* 0x0000008000017945 */ /* 0x000fe60003800000 */
[----:B------:R-:W-:-:S02]  /*13cd0*/  LEA.HI R5, R5, R4, RZ, 0x7 ;  /* 0x0000000405057211 */ /* 0x000fc400078f38ff */
[----:B------:R-:W-:Y:S05]  /*13ce0*/  @!P0 BRA `(.L_x_294) ;  /* 0x0000000000148947 */ /* 0x000fea0003800000 */
[----:B------:R-:W-:-:S04]  /*13cf0*/  DEPBAR {5,4,3,2,1,0} ;  /* 0x0000003f0000791a */ /* 0x000fc80000000000 */
[----:B------:R1:W-:Y:S01]  /*13d00*/  UTMACCTL.IV [UR12] ;  /* 0x000000000c0079b9 */ /* 0x0003e20008000000 */
[----:B------:R-:W-:-:S04]  /*13d10*/  DEPBAR {5,4,3,2,1,0} ;  /* 0x0000003f0000791a */ /* 0x000fc80000000000 */
[----:B------:R1:W-:Y:S02]  /*13d20*/  UTMACCTL.IV [UR14] ;  /* 0x000000000e0079b9 */ /* 0x0003e40008000000 */
[----:B-1----:R-:W-:Y:S01]  /*13d30*/  NOP ;  /* 0x0000000000007918 */ /* 0x002fe20000000000 */
.L_x_294:
[----:B------:R-:W-:Y:S05]  /*13d40*/  BSYNC B1 ;  /* 0x0000000000017941 */ /* 0x000fea0003800000 */
.L_x_293:
[----:B------:R-:W-:Y:S01]  /*13d50*/  UMOV UR4, 0xffffffff ;  /* 0xffffffff00047882 */ /* 0x000fe20000000000 */
[----:B------:R-:W-:Y:S02]  /*13d60*/  SHF.R.S32.HI R7, RZ, 0x7, R5 ;  /* 0x00000007ff077819 */ /* 0x000fe40000011405 */
[----:B------:R-:W-:Y:S05]  /*13d70*/  BRA.DIV UR4, `(.L_x_295) ;  /* 0x0000004204ec7947 */ /* 0x000fea000b800000 */
[----:B------:R-:W-:-:S13]  /*13d80*/  ELECT P6, URZ, PT ;  /* 0x00000000003f782f */ /* 0x000fda00038c0000 */
.L_x_404:
[----:B------:R-:W-:Y:S01]  /*13d90*/  ISETP.LT.OR P6, PT, R11, 0x1, !P6 ;  /* 0x000000010b00780c */ /* 0x000fe200077c1670 */
[----:B------:R-:W-:-:S12]  /*13da0*/  BSSY B1, `(.L_x_296) ;  /* 0x000002e000017945 */ /* 0x000fd80003800000 */
[----:B------:R-:W-:Y:S05]  /*13db0*/  @P6 BRA `(.L_x_297) ;  /* 0x0000000000b06947 */ /* 0x000fea0003800000 */
[----:B------:R-:W-:Y:S01]  /*13dc0*/  SHF.L.U32 R17, R17, 0x7, RZ ;  /* 0x0000000711117819 */ /* 0x000fe200000006ff */
[----:B------:R-:W-:Y:S01]  /*13dd0*/  IMAD.SHL.U32 R16, R16, 0x100, RZ ;  /* 0x0000010010107824 */ /* 0x000fe200078e00ff */
[----:B------:R-:W-:Y:S01]  /*13de0*/  IADD3 R9, R7, 0x1, RZ ;  /* 0x0000000107097810 */ /* 0x000fe20007ffe0ff */
[----:B------:R-:W-:Y:S01]  /*13df0*/  IMAD.MOV.U32 R12, RZ, RZ, RZ ;  /* 0x000000ffff0c7224 */ /* 0x000fe200078e00ff */
[----:B------:R-:W-:Y:S01]  /*13e00*/  MOV R3, R0 ;  /* 0x0000000000037202 */ /* 0x000fe20000000f00 */
[----:B------:R-:W-:-:S07]  /*13e10*/  IMAD.MOV.U32 R4, RZ, RZ, R10 ;  /* 0x000000ffff047224 */ /* 0x000fce00078e000a */
.L_x_301:
[----:B--2---:R-:W-:Y:S01]  /*13e20*/  LEA R8, R4, UR16, 0x3 ;  /* 0x0000001004087c11 */ /* 0x004fe2000f8e18ff */
[----:B------:R-:W-:Y:S05]  /*13e30*/  YIELD ;  /* 0x0000000000007946 */ /* 0x000fea0003800000 */
[----:B------:R-:W-:Y:S01]  /*13e40*/  SHF.L.U32 R5, R3, 0x1f, RZ ;  /* 0x0000001f03057819 */ /* 0x000fe200000006ff */
[----:B------:R-:W1:Y:S03]  /*13e50*/  @!P1 LDC R6, c[0x0][0x500] ;  /* 0x00014000ff069b82 */ /* 0x000e660000000800 */
[----:B------:R-:W2:Y:S02]  /*13e60*/  SYNCS.PHASECHK.TRANS64.TRYWAIT P0, [R8+URZ+0x344a0], R5 ;  /* 0x0344a005080075a7 */ /* 0x000ea4000800017f */
[----:B--2---:R-:W-:Y:S05]  /*13e70*/  @!P0 BRA `(.L_x_298) ;  /* 0x0000004000cc8947 */ /* 0x004fea0003800000 */
.L_x_405:
[----:B------:R-:W-:Y:S01]  /*13e80*/  UPRMT UR4, UR17, 0x9910, URZ ;  /* 0x0000991011047896 */ /* 0x000fe2000800003f */
[----:B-1----:R1:W-:Y:S03]  /*13e90*/  @!P1 SYNCS.ARRIVE.TRANS64 RZ, [R8+URZ+0x34480], R6 ;  /* 0x0344800608ff99a7 */ /* 0x0023e6000800003f */
[----:B------:R-:W-:-:S06]  /*13ea0*/  UISETP.NE.AND UP0, UPT, UR4, 0x2, UPT ;  /* 0x000000020400788c */ /* 0x000fcc000bf05270 */
[----:B------:R-:W-:-:S13]  /*13eb0*/  PLOP3.LUT P0, PT, PT, PT, UP0, 0x80, 0x0 ;  /* 0x000000000000781c */ /* 0x000fda0003f0f008 */
[----:B-1----:R-:W-:Y:S05]  /*13ec0*/  @P0 BRA `(.L_x_299) ;  /* 0x0000000000040947 */ /* 0x002fea0003800000 */
[----:B------:R-:W-:Y:S01]  /*13ed0*/  BPT.TRAP 0x1 ;  /* 0x000000040000795c */ /* 0x000fe20000300000 */
.L_x_299:
[----:B------:R-:W-:Y:S05]  /*13ee0*/  @P2 BRA `(.L_x_300) ;  /* 0x0000000000042947 */ /* 0x000fea0003800000 */
[----:B------:R-:W-:Y:S01]  /*13ef0*/  BPT.TRAP 0x1 ;  /* 0x000000040000795c */ /* 0x000fe20000300000 */
.L_x_300:
[----:B------:R-:W-:Y:S01]  /*13f00*/  R2UR UR8, R4 ;  /* 0x00000000040872ca */ /* 0x000fe200000e0000 */
[----:B------:R-:W-:Y:S01]  /*13f10*/  VIADD R9, R9, 0xffffffff ;  /* 0xffffffff09097836 */ /* 0x000fe20000000000 */
[----:B------:R-:W-:Y:S01]  /*13f20*/  R2UR UR9, R8 ;  /* 0x00000000080972ca */ /* 0x000fe200000e0000 */
[----:B------:R-:W-:Y:S01]  /*13f30*/  UMOV UR22, 0x0 ;  /* 0x0000000000167882 */ /* 0x000fe20000000000 */
[----:B------:R-:W-:Y:S01]  /*13f40*/  R2UR UR10, R12 ;  /* 0x000000000c0a72ca */ /* 0x000fe200000e0000 */
[----:B------:R-:W-:Y:S01]  /*13f50*/  UMOV UR23, 0x10000000 ;  /* 0x1000000000177882 */ /* 0x000fe20000000000 */
[----:B------:R-:W-:Y:S02]  /*13f60*/  R2UR UR11, R16 ;  /* 0x00000000100b72ca */ /* 0x000fe400000e0000 */
[----:B------:R-:W-:Y:S02]  /*13f70*/  R2UR UR7, R17 ;  /* 0x00000000110772ca */ /* 0x000fe400000e0000 */
[----:B------:R-:W-:-:S02]  /*13f80*/  ISETP.GT.AND P3, PT, R9, 0x1, PT ;  /* 0x000000010900780c */ /* 0x000fc40003f64270 */
[----:B------:R-:W-:Y:S01]  /*13f90*/  IADD3 R4, R4, 0x1, RZ ;  /* 0x0000000104047810 */ /* 0x000fe20007ffe0ff */
[----:B------:R-:W-:Y:S01]  /*13fa0*/  ULEA UR4, UR8, UR16, 0xe ;  /* 0x0000001008047291 */ /* 0x000fe2000f8e703f */
[----:B------:R-:W-:Y:S01]  /*13fb0*/  IADD3 R12, R12, 0x80, RZ ;  /* 0x000000800c0c7810 */ /* 0x000fe20007ffe0ff */
[----:B------:R-:W-:Y:S01]  /*13fc0*/  ULEA UR8, UR8, UR16, 0xf ;  /* 0x0000001008087291 */ /* 0x000fe2000f8e783f */
[C---:B------:R-:W-:Y:S01]  /*13fd0*/  ISETP.NE.AND P0, PT, R4.reuse, 0x4, PT ;  /* 0x000000040400780c */ /* 0x040fe20003f05270 */
[----:B------:R-:W-:Y:S02]  /*13fe0*/  UIADD3 UR9, UR9, 0x34480, URZ ;  /* 0x0003448009097890 */ /* 0x000fe4000fffe03f */
[----:B------:R-:W-:Y:S01]  /*13ff0*/  UIADD3 UR4, UR4, 0x20000, URZ ;  /* 0x0002000004047890 */ /* 0x000fe2000fffe03f */
[----:B------:R-:W-:Y:S01]  /*14000*/  SEL R6, RZ, 0x1, P0 ;  /* 0x00000001ff067807 */ /* 0x000fe20000000000 */
[----:B------:R-:W-:Y:S01]  /*14010*/  UMOV UR6, UR10 ;  /* 0x0000000a00067c82 */ /* 0x000fe20008000000 */
[----:B------:R-:W-:-:S02]  /*14020*/  SEL R4, R4, RZ, P0 ;  /* 0x000000ff04047207 */ /* 0x000fc40000000000 */
[----:B------:R-:W-:Y:S01]  /*14030*/  UMOV UR5, UR9 ;  /* 0x0000000900057c82 */ /* 0x000fe20008000000 */
[----:B------:R-:W-:Y:S01]  /*14040*/  LOP3.LUT R3, R3, R6, RZ, 0x3c, !PT ;  /* 0x0000000603037212 */ /* 0x000fe200078e3cff */
[----:B------:R1:W-:Y:S02]  /*14050*/  UTMALDG.2D [UR8], [UR12], desc[UR22] ;  /* 0x000016080c0075b4 */ /* 0x0003e40008009000 */
[----:B------:R1:W-:Y:S02]  /*14060*/  UTMALDG.2D [UR4], [UR14], desc[UR22] ;  /* 0x000016040e0075b4 */ /* 0x0003e40008009000 */
[----:B-1----:R-:W-:Y:S05]  /*14070*/  @P3 BRA `(.L_x_301) ;  /* 0xfffffffc00683947 */ /* 0x002fea000383ffff */
.L_x_297:
[----:B------:R-:W-:Y:S05]  /*14080*/  BSYNC B1 ;  /* 0x0000000000017941 */ /* 0x000fea0003800000 */
.L_x_296:
[----:B------:R-:W-:Y:S01]  /*14090*/  IMAD.IADD R10, R7, 0x1, R10 ;  /* 0x00000001070a7824 */ /* 0x000fe200078e020a */
[----:B------:R-:W-:-:S04]  /*140a0*/  LOP3.LUT P0, RZ, R2, 0xff, RZ, 0xc0, !PT ;  /* 0x000000ff02ff7812 */ /* 0x000fc8000780c0ff */
[----:B------:R-:W-:-:S04]  /*140b0*/  SHF.R.U32.HI R2, RZ, 0x2, R10 ;  /* 0x00000002ff027819 */ /* 0x000fc8000001160a */
[----:B------:R-:W-:-:S04]  /*140c0*/  LOP3.LUT R2, R2, 0x1, RZ, 0xc0, !PT ;  /* 0x0000000102027812 */ /* 0x000fc800078ec0ff */
[----:B------:R-:W-:Y:S01]  /*140d0*/  ISETP.NE.U32.AND P3, PT, R2, 0x1, PT ;  /* 0x000000010200780c */ /* 0x000fe20003f65070 */
[----:B------:R-:W-:Y:S01]  /*140e0*/  @P0 SYNCS.ARRIVE.TRANS64.A1T0 RZ, [UR16+0x34508], RZ ;  /* 0x034508ffffff09a7 */ /* 0x000fe20008100010 */
[----:B------:R-:W-:Y:S02]  /*140f0*/  MOV R2, UR20 ;  /* 0x0000001400027c02 */ /* 0x000fe40008000f00 */
[----:B------:R-:W-:Y:S02]  /*14100*/  ISETP.GT.U32.AND P0, PT, R10, 0x3, PT ;  /* 0x000000030a00780c */ /* 0x000fe40003f04070 */
[----:B------:R-:W-:Y:S02]  /*14110*/  ISETP.NE.AND P4, PT, R2, 0x3, PT ;  /* 0x000000030200780c */ /* 0x000fe40003f85270 */
[C---:B------:R-:W-:Y:S02]  /*14120*/  ISETP.LT.U32.AND P0, PT, R7.reuse, 0x4, P0 ;  /* 0x000000040700780c */ /* 0x040fe40000701070 */
[----:B------:R-:W-:-:S02]  /*14130*/  ISETP.GT.U32.AND P3, PT, R7, 0x3, !P3 ;  /* 0x000000030700780c */ /* 0x000fc40005f64070 */
[----:B------:R-:W-:Y:S02]  /*14140*/  SEL R3, RZ, 0x1, !P0 ;  /* 0x00000001ff037807 */ /* 0x000fe40004000000 */
[----:B------:R-:W-:Y:S02]  /*14150*/  SEL R2, RZ, 0x1, !P3 ;  /* 0x00000001ff027807 */ /* 0x000fe40005800000 */
[----:B------:R-:W-:Y:S02]  /*14160*/  LOP3.LUT R10, R10, 0x3, RZ, 0xc0, !PT ;  /* 0x000000030a0a7812 */ /* 0x000fe400078ec0ff */
[----:B------:R-:W-:Y:S01]  /*14170*/  LOP3.LUT R0, R2, R0, R3, 0x96, !PT ;  /* 0x0000000002007212 */ /* 0x000fe200078e9603 */
[----:B------:R-:W-:Y:S06]  /*14180*/  @!P4 BRA `(.L_x_302) ;  /* 0x000000000004c947 */ /* 0x000fec0003800000 */
[----:B------:R-:W-:Y:S01]  /*14190*/  BPT.TRAP 0x1 ;  /* 0x000000040000795c */ /* 0x000fe20000300000 */
.L_x_302:
[C---:B------:R-:W-:Y:S01]  /*141a0*/  LEA R3, R22.reuse, UR16, 0x3 ;  /* 0x0000001016037c11 */ /* 0x040fe2000f8e18ff */
[----:B------:R-:W-:Y:S01]  /*141b0*/  BSSY B1, `(.L_x_303) ;  /* 0x0000005000017945 */ /* 0x000fe20003800000 */
[----:B------:R-:W-:Y:S02]  /*141c0*/  SHF.L.U32 R2, R19, 0x1f, RZ ;  /* 0x0000001f13027819 */ /* 0x000fe400000006ff */
[----:B------:R-:W-:Y:S02]  /*141d0*/  LEA R4, R22, UR16, 0x4 ;  /* 0x0000001016047c11 */ /* 0x000fe4000f8e20ff */
[----:B------:R-:W1:Y:S02]  /*141e0*/  SYNCS.PHASECHK.TRANS64.TRYWAIT P0, [R3+URZ+0x34400], R2 ;  /* 0x03440002030075a7 */ /* 0x000e64000800017f */
[----:B-1----:R-:W-:Y:S05]  /*141f0*/  @!P0 BRA `(.L_x_304) ;  /* 0x0000004000008947 */ /* 0x002fea0003800000 */
.L_x_406:
[----:B------:R-:W-:Y:S05]  /*14200*/  BSYNC B1 ;  /* 0x0000000000017941 */ /* 0x000fea0003800000 */
.L_x_303:
[----:B--2---:R-:W2:Y:S01]  /*14210*/  LDS.128 R4, [R4+0x34530] ;  /* 0x0345300004047984 */ /* 0x004ea20000000c00 */
[----:B------:R-:W-:Y:S01]  /*14220*/  @!PT LDS RZ, [RZ] ;  /* 0x00000000fffff984 */ /* 0x000fe20000000800 */
[----:B------:R-:W-:Y:S01]  /*14230*/  @!PT LDS RZ, [RZ] ;  /* 0x00000000fffff984 */ /* 0x000fe20000000800 */
[----:B------:R-:W-:Y:S01]  /*14240*/  @!PT LDS RZ, [RZ] ;  /* 0x00000000fffff984 */ /* 0x000fe20000000800 */
[----:B------:R-:W-:Y:S01]  /*14250*/  @!PT LDS RZ, [RZ] ;  /* 0x00000000fffff984 */ /* 0x000fe20000000800 */
[----:B------:R3:W-:Y:S06]  /*14260*/  MEMBAR.ALL.CTA ;  /* 0x0000000000007992 */ /* 0x0007ec0000008000 */
[----:B---3--:R-:W3:Y:S01]  /*14270*/  FENCE.VIEW.ASYNC.S ;  /* 0x00000000000073c6 */ /* 0x008ee20000000000 */
[----:B--2---:R-:W-:Y:S01]  /*14280*/  IMAD.MOV.U32 R17, RZ, RZ, R5 ;  /* 0x000000ffff117224 */ /* 0x004fe200078e0005 */
[----:B------:R-:W-:Y:S01]  /*14290*/  MOV R16, R4 ;  /* 0x0000000400107202 */ /* 0x000fe20000000f00 */
[----:B---3--:R-:W-:Y:S06]  /*142a0*/  @!P4 BRA `(.L_x_305) ;  /* 0x000000000004c947 */ /* 0x008fec0003800000 */
[----:B------:R-:W-:Y:S01]  /*142b0*/  BPT.TRAP 0x1 ;  /* 0x000000040000795c */ /* 0x000fe20000300000 */
.L_x_305:
[----:B------:R-:W2:Y:S01]  /*142c0*/  S2R R5, SR_CgaCtaId ;  /* 0x0000000000057919 */ /* 0x000ea20000008800 */
[----:B------:R-:W-:Y:S01]  /*142d0*/  ISETP.NE.AND P0, PT, R7, RZ, PT ;  /* 0x000000ff0700720c */ /* 0x000fe20003f05270 */
[----:B-1----:R-:W-:Y:S01]  /*142e0*/  VIADD R2, R3, 0x34440 ;  /* 0x0003444003027836 */ /* 0x002fe20000000000 */
[CC--:B------:R-:W-:Y:S02]  /*142f0*/  ISETP.NE.AND P3, PT, R6.reuse, R18.reuse, PT ;  /* 0x000000120600720c */ /* 0x0c0fe40003f65270 */
[----:B------:R-:W-:Y:S02]  /*14300*/  ISETP.EQ.OR P0, PT, R6, R18, !P0 ;  /* 0x000000120600720c */ /* 0x000fe40004702670 */
[----:B--2---:R-:W-:-:S04]  /*14310*/  PRMT R2, R5, 0x654, R2 ;  /* 0x0000065405027816 */ /* 0x004fc80000000002 */
[----:B------:R1:W-:Y:S07]  /*14320*/  SYNCS.ARRIVE.TRANS64.RED.A1T0 RZ, [R2+URZ], RZ ;  /* 0x000000ff02ff79a7 */ /* 0x0003ee000810043f */
[----:B------:R-:W-:Y:S05]  /*14330*/  @P0 BRA `(.L_x_306) ;  /* 0x00000004008c0947 */ /* 0x000fea0003800000 */
[----:B-1----:R-:W1:Y:S02]  /*14340*/  LDC.64 R2, c[0x0][0x290] ;  /* 0x0000a400ff027b82 */ /* 0x002e640000000a00 */
[----:B-1----:R-:W-:-:S05]  /*14350*/  IMAD.WIDE R2, R6, 0xc, R2 ;  /* 0x0000000c06027825 */ /* 0x002fca00078e0202 */
[----:B------:R1:W5:Y:S01]  /*14360*/  LDG.E R11, desc[UR38][R2.64+0x8] ;  /* 0x00000826020b7981 */ /* 0x000362000c1e1900 */
[----:B------:R-:W-:-:S03]  /*14370*/  UMOV UR4, 0xffffffff ;  /* 0xffffffff00047882 */ /* 0x000fc60000000000 */
[----:B------:R-:W-:Y:S05]  /*14380*/  BRA.DIV UR4, `(.L_x_307) ;  /* 0x0000003e04b07947 */ /* 0x000fea000b800000 */
[----:B------:R-:W-:-:S13]  /*14390*/  ELECT P6, URZ, PT ;  /* 0x00000000003f782f */ /* 0x000fda00038c0000 */
.L_x_409:
[----:B------:R-:W-:Y:S04]  /*143a0*/  BSSY B1, `(.L_x_308) ;  /* 0x0000049000017945 */ /* 0x000fe80003800000 */
[----:B------:R-:W-:Y:S05]  /*143b0*/  @!P6 BRA `(.L_x_309) ;  /* 0x00000004001ce947 */ /* 0x000fea0003800000 */
[----:B------:R-:W-:Y:S01]  /*143c0*/  SHF.R.S32.HI R21, RZ, 0x1f, R6 ;  /* 0x0000001fff157819 */ /* 0x000fe20000011406 */
[----:B------:R-:W-:Y:S01]  /*143d0*/  ULDC.64 UR4, c[0x0][0x510] ;  /* 0x0001440000047ab9 */ /* 0x000fe20000000a00 */
[C---:B------:R-:W-:Y:S01]  /*143e0*/  SHF.L.U32 R20, R6.reuse, 0x3, RZ ;  /* 0x0000000306147819 */ /* 0x040fe200000006ff */
[----:B------:R-:W-:Y:S01]  /*143f0*/  ULDC.64 UR6, c[0x0][0x520] ;  /* 0x0001480000067ab9 */ /* 0x000fe20000000a00 */
[----:B------:R-:W-:Y:S01]  /*14400*/  SHF.L.U64.HI R21, R6, 0x3, R21 ;  /* 0x0000000306157819 */ /* 0x000fe20000010215 */
[----:B------:R-:W2:Y:S01]  /*14410*/  LDG.E R18, desc[UR38][R2.64] ;  /* 0x0000002602127981 */ /* 0x000ea2000c1e1900 */
[C---:B------:R-:W-:Y:S02]  /*14420*/  IADD3 R8, P0, R20.reuse, UR4, RZ ;  /* 0x0000000414087c10 */ /* 0x040fe4000ff1e0ff */
[----:B------:R-:W-:Y:S02]  /*14430*/  IADD3 R4, P4, R20, UR6, RZ ;  /* 0x0000000614047c10 */ /* 0x000fe4000ff9e0ff */
[C---:B------:R-:W-:Y:S01]  /*14440*/  IADD3.X R9, R21.reuse, UR5, RZ, P0, !PT ;  /* 0x0000000515097c10 */ /* 0x040fe200087fe4ff */
[----:B------:R-:W-:Y:S01]  /*14450*/  ULDC.64 UR4, c[0x0][0x518] ;  /* 0x0001460000047ab9 */ /* 0x000fe20000000a00 */
[----:B------:R-:W-:-:S03]  /*14460*/  IADD3.X R5, R21, UR7, RZ, P4, !PT ;  /* 0x0000000715057c10 */ /* 0x000fc6000a7fe4ff */
[----:B------:R-:W3:Y:S04]  /*14470*/  LDG.E.64 R14, desc[UR38][R8.64] ;  /* 0x00000026080e7981 */ /* 0x000ee8000c1e1b00 */
[----:B------:R4:W2:Y:S04]  /*14480*/  LDG.E.64 R12, desc[UR38][R4.64] ;  /* 0x00000026040c7981 */ /* 0x0008a8000c1e1b00 */
[----:B-1----:R-:W2:Y:S01]  /*14490*/  LDG.E R2, desc[UR38][R2.64+0x4] ;  /* 0x0000042602027981 */ /* 0x002ea2000c1e1900 */
[----:B----4-:R-:W-:-:S04]  /*144a0*/  IADD3 R4, P0, R20, UR4, RZ ;  /* 0x0000000414047c10 */ /* 0x010fc8000ff1e0ff */
[----:B------:R-:W-:Y:S01]  /*144b0*/  IADD3.X R5, R21, UR5, RZ, P0, !PT ;  /* 0x0000000515057c10 */ /* 0x000fe200087fe4ff */
[----:B------:R-:W-:-:S04]  /*144c0*/  ULDC.64 UR4, c[0x0][0x528] ;  /* 0x00014a0000047ab9 */ /* 0x000fc80000000a00 */
[----:B------:R1:W4:Y:S02]  /*144d0*/  LDG.E.64 R8, desc[UR38][R4.64] ;  /* 0x0000002604087981 */ /* 0x000324000c1e1b00 */
[----:B-1----:R-:W-:-:S04]  /*144e0*/  IADD3 R4, P0, R20, UR4, RZ ;  /* 0x0000000414047c10 */ /* 0x002fc8000ff1e0ff */
[----:B------:R-:W-:-:S06]  /*144f0*/  IADD3.X R5, R21, UR5, RZ, P0, !PT ;  /* 0x0000000515057c10 */ /* 0x000fcc00087fe4ff */
[----:B------:R-:W4:Y:S04]  /*14500*/  LDG.E.64 R4, desc[UR38][R4.64] ;  /* 0x0000002604047981 */ /* 0x000f28000c1e1b00 */
[----:B---3--:R-:W-:Y:S04]  /*14510*/  STS.64 [UR18], R14 ;  /* 0x0000000eff007988 */ /* 0x008fe80008000a12 */
[----:B--2---:R-:W-:Y:S04]  /*14520*/  STS.64 [UR19], R12 ;  /* 0x0000000cff007988 */ /* 0x004fe80008000a13 */
[----:B------:R-:W1:Y:S01]  /*14530*/  LDS R20, [UR18+0x1c] ;  /* 0x00001c12ff147984 */ /* 0x000e620008000800 */
[----:B----4-:R-:W-:-:S04]  /*14540*/  LOP3.LUT R25, R9, 0x1fffffff, RZ, 0xc0, !PT ;  /* 0x1fffffff09197812 */ /* 0x010fc800078ec0ff */
[----:B------:R-:W-:-:S04]  /*14550*/  SHF.R.U32.HI R9, RZ, 0x4, R25 ;  /* 0x00000004ff097819 */ /* 0x000fc80000011619 */
[----:B-1----:R-:W-:-:S05]  /*14560*/  LOP3.LUT R9, R20, 0xf, R9, 0xb8, !PT ;  /* 0x0000000f14097812 */ /* 0x002fca00078eb809 */
[----:B------:R-:W-:Y:S04]  /*14570*/  STS [UR18+0x1c], R9 ;  /* 0x00001c09ff007988 */ /* 0x000fe80008000812 */
[----:B------:R-:W1:Y:S02]  /*14580*/  LDS R23, [UR18+0x1c] ;  /* 0x00001c12ff177984 */ /* 0x000e640008000800 */
[----:B-1----:R-:W-:-:S05]  /*14590*/  LOP3.LUT R23, R23, 0xf0, RZ, 0xb8, !PT ;  /* 0x000000f017177812 */ /* 0x002fca00078eb8ff */
[----:B------:R-:W-:Y:S04]  /*145a0*/  STS [UR18+0x1c], R23 ;  /* 0x00001c17ff007988 */ /* 0x000fe80008000812 */
[----:B------:R-:W1:Y:S01]  /*145b0*/  LDS R21, [UR18+0x1c] ;  /* 0x00001c12ff157984 */ /* 0x000e620008000800 */
[----:B------:R-:W-:-:S05]  /*145c0*/  IMAD.U32 R20, RZ, RZ, UR18 ;  /* 0x00000012ff147e24 */ /* 0x000fca000f8e00ff */
[----:B------:R-:W-:Y:S02]  /*145d0*/  SHF.R.U64 R20, R20, 0x4, RZ ;  /* 0x0000000414147819 */ /* 0x000fe400000012ff */
[----:B-1----:R-:W-:-:S05]  /*145e0*/  LOP3.LUT R21, R21, 0xf00, RZ, 0xb8, !PT ;  /* 0x00000f0015157812 */ /* 0x002fca00078eb8ff */
[----:B------:R-:W-:Y:S04]  /*145f0*/  STS.64 [UR18+0x18], R20 ;  /* 0x00001814ff007988 */ /* 0x000fe80008000a12 */
[----:B------:R-:W1:Y:S01]  /*14600*/  LDS R24, [UR18+0x1c] ;  /* 0x00001c12ff187984 */ /* 0x000e620008000800 */
[----:B------:R-:W-:Y:S02]  /*14610*/  SHF.R.U64 R9, R8, 0x4, R25 ;  /* 0x0000000408097819 */ /* 0x000fe40000001219 */
[----:B------:R-:W-:Y:S02]  /*14620*/  CS2R R14, SRZ ;  /* 0x00000000000e7805 */ /* 0x000fe4000001ff00 */
[----:B-----5:R-:W-:Y:S01]  /*14630*/  IADD3 R12, R11, -0x1, RZ ;  /* 0xffffffff0b0c7810 */ /* 0x020fe20007ffe0ff */
[----:B------:R-:W-:Y:S01]  /*14640*/  VIADD R13, R18, 0xffffffff ;  /* 0xffffffff120d7836 */ /* 0x000fe20000000000 */
[----:B------:R-:W-:Y:S04]  /*14650*/  STS [UR18+0x10], R20 ;  /* 0x00001014ff007988 */ /* 0x000fe80008000812 */
[----:B------:R-:W-:Y:S04]  /*14660*/  STS [UR18+0x14], R20 ;  /* 0x00001414ff007988 */ /* 0x000fe80008000812 */
[----:B------:R-:W-:Y:S04]  /*14670*/  STS.128 [UR18+0x20], R12 ;  /* 0x0000200cff007988 */ /* 0x000fe80008000c12 */
[----:B------:R-:W-:Y:S04]  /*14680*/  STS [UR18+0xc], R9 ;  /* 0x00000c09ff007988 */ /* 0x000fe80008000812 */
[----:B------:R-:W-:Y:S01]  /*14690*/  STS [UR18+0x30], RZ ;  /* 0x000030ffff007988 */ /* 0x000fe20008000812 */
[----:B-1----:R-:W-:-:S05]  /*146a0*/  LOP3.LUT R3, R24, 0xf000, RZ, 0xb8, !PT ;  /* 0x0000f00018037812 */ /* 0x002fca00078eb8ff */
[----:B------:R-:W-:Y:S04]  /*146b0*/  STS [UR18+0x1c], R3 ;  /* 0x00001c03ff007988 */ /* 0x000fe80008000812 */
[----:B------:R-:W1:Y:S01]  /*146c0*/  LDS R8, [UR19+0x1c] ;  /* 0x00001c13ff087984 */ /* 0x000e620008000800 */
[----:B------:R-:W-:-:S04]  /*146d0*/  LOP3.LUT R21, R5, 0x1fffffff, RZ, 0xc0, !PT ;  /* 0x1fffffff05157812 */ /* 0x000fc800078ec0ff */
[----:B------:R-:W-:-:S04]  /*146e0*/  SHF.R.U32.HI R5, RZ, 0x4, R21 ;  /* 0x00000004ff057819 */ /* 0x000fc80000011615 */
[----:B-1----:R-:W-:-:S05]  /*146f0*/  LOP3.LUT R8, R8, 0xf, R5, 0xb8, !PT ;  /* 0x0000000f08087812 */ /* 0x002fca00078eb805 */
[----:B------:R-:W-:Y:S04]  /*14700*/  STS [UR19+0x1c], R8 ;  /* 0x00001c08ff007988 */ /* 0x000fe80008000813 */
[----:B------:R-:W1:Y:S02]  /*14710*/  LDS R5, [UR19+0x1c] ;  /* 0x00001c13ff057984 */ /* 0x000e640008000800 */
[----:B-1----:R-:W-:-:S05]  /*14720*/  LOP3.LUT R5, R5, 0xf0, RZ, 0xb8, !PT ;  /* 0x000000f005057812 */ /* 0x002fca00078eb8ff */
[----:B------:R-:W-:Y:S04]  /*14730*/  STS [UR19+0x1c], R5 ;  /* 0x00001c05ff007988 */ /* 0x000fe80008000813 */
[----:B------:R-:W1:Y:S01]  /*14740*/  LDS R9, [UR19+0x1c] ;  /* 0x00001c13ff097984 */ /* 0x000e620008000800 */
[----:B------:R-:W-:-:S04]  /*14750*/  MOV R24, UR19 ;  /* 0x0000001300187c02 */ /* 0x000fc80008000f00 */
[----:B------:R-:W-:Y:S02]  /*14760*/  SHF.R.U64 R24, R24, 0x4, RZ ;  /* 0x0000000418187819 */ /* 0x000fe400000012ff */
[----:B-1----:R-:W-:-:S05]  /*14770*/  LOP3.LUT R25, R9, 0xf00, RZ, 0xb8, !PT ;  /* 0x00000f0009197812 */ /* 0x002fca00078eb8ff */
[----:B------:R-:W-:Y:S04]  /*14780*/  STS.64 [UR19+0x18], R24 ;  /* 0x00001818ff007988 */ /* 0x000fe80008000a13 */
[----:B------:R-:W1:Y:S01]  /*14790*/  LDS R3, [UR19+0x1c] ;  /* 0x00001c13ff037984 */ /* 0x000e620008000800 */
[----:B------:R-:W-:Y:S01]  /*147a0*/  VIADD R13, R2, 0xffffffff ;  /* 0xffffffff020d7836 */ /* 0x000fe20000000000 */
[----:B------:R-:W-:Y:S02]  /*147b0*/  SHF.R.U64 R4, R4, 0x4, R21 ;  /* 0x0000000404047819 */ /* 0x000fe40000001215 */
[----:B------:R2:W-:Y:S04]  /*147c0*/  STS [UR19+0x10], R24 ;  /* 0x00001018ff007988 */ /* 0x0005e80008000813 */
[----:B------:R2:W-:Y:S04]  /*147d0*/  STS.128 [UR19+0x20], R12 ;  /* 0x0000200cff007988 */ /* 0x0005e80008000c13 */
[----:B------:R2:W-:Y:S04]  /*147e0*/  STS [UR19+0xc], R4 ;  /* 0x00000c04ff007988 */ /* 0x0005e80008000813 */
[----:B------:R2:W-:Y:S04]  /*147f0*/  STS [UR19+0x14], R24 ;  /* 0x00001418ff007988 */ /* 0x0005e80008000813 */
[----:B------:R-:W-:Y:S01]  /*14800*/  STS [UR19+0x30], RZ ;  /* 0x000030ffff007988 */ /* 0x000fe20008000813 */
[----:B-1----:R-:W-:-:S05]  /*14810*/  LOP3.LUT R2, R3, 0xf000, RZ, 0xb8, !PT ;  /* 0x0000f00003027812 */ /* 0x002fca00078eb8ff */
[----:B------:R2:W-:Y:S02]  /*14820*/  STS [UR19+0x1c], R2 ;  /* 0x00001c02ff007988 */ /* 0x0005e40008000813 */
.L_x_309:
[----:B------:R-:W-:Y:S05]  /*14830*/  BSYNC B1 ;  /* 0x0000000000017941 */ /* 0x000fea0003800000 */
.L_x_308:
[----:B------:R-:W-:-:S03]  /*14840*/  UMOV UR4, 0xffffffff ;  /* 0xffffffff00047882 */ /* 0x000fc60000000000 */
[----:B------:R-:W-:Y:S05]  /*14850*/  BRA.DIV UR4, `(.L_x_310) ;  /* 0x0000003a049c7947 */ /* 0x000fea000b800000 */
[----:B------:R-:W-:Y:S01]  /*14860*/  ELECT P6, URZ, PT ;  /* 0x00000000003f782f */ /* 0x000fe200038c0000 */
[----:B------:R-:W-:-:S12]  /*14870*/  NOP ;  /* 0x0000000000007918 */ /* 0x000fd80000000000 */
.L_x_413:
[----:B-12---:R-:W1:Y:S02]  /*14880*/  S2R R2, SR_LANEID ;  /* 0x0000000000027919 */ /* 0x006e640000000000 */
[----:B-1----:R-:W-:-:S04]  /*14890*/  SHF.L.U32 R8, R2, 0x2, RZ ;  /* 0x0000000202087819 */ /* 0x002fc800000006ff */
[C---:B------:R-:W-:Y:S01]  /*148a0*/  IADD3 R4, P0, R8.reuse, UR12, RZ ;  /* 0x0000000c08047c10 */ /* 0x040fe2000ff1e0ff */
[----:B------:R1:W2:Y:S01]  /*148b0*/  LDS R9, [R8+UR18] ;  /* 0x0000001208097984 */ /* 0x0002a20008000800 */
[----:B------:R-:W-:-:S03]  /*148c0*/  IADD3 R2, P4, R8, UR14, RZ ;  /* 0x0000000e08027c10 */ /* 0x000fc6000ff9e0ff */
[----:B------:R1:W3:Y:S01]  /*148d0*/  LDS R13, [R8+UR18+0x80] ;  /* 0x00008012080d7984 */ /* 0x0002e20008000800 */
[----:B------:R-:W-:Y:S09]  /*148e0*/  @!P6 BRA `(.L_x_311) ;  /* 0x000000000008e947 */ /* 0x000ff20003800000 */
[----:B------:R0:W-:Y:S01]  /*148f0*/  UTMACMDFLUSH ;  /* 0x00000000000079b7 */ /* 0x0001e20000000000 */
[----:B------:R-:W-:-:S04]  /*14900*/  DEPBAR.LE SB0, 0x0 ;  /* 0x000080000000791a */ /* 0x000fc80000000000 */
.L_x_311:
[----:B------:R-:W-:Y:S01]  /*14910*/  IMAD.X R5, RZ, RZ, UR13, P0 ;  /* 0x0000000dff057e24 */ /* 0x000fe200080e06ff */
[----:B------:R-:W-:Y:S01]  /*14920*/  IADD3.X R3, RZ, UR15, RZ, P4, !PT ;  /* 0x0000000fff037c10 */ /* 0x000fe2000a7fe4ff */
[----:B------:R-:W-:Y:S05]  /*14930*/  WARPSYNC.ALL ;  /* 0x0000000000007948 */ /* 0x000fea0003800000 */
[----:B--2---:R2:W5:Y:S04]  /*14940*/  ATOMG.E.EXCH.STRONG.GPU PT, RZ, [R4], R9 ;  /* 0x0000000904ff73a8 */ /* 0x00456800041ee100 */
[----:B---3--:R2:W5:Y:S01]  /*14950*/  ATOMG.E.EXCH.STRONG.GPU PT, RZ, [R2], R13 ;  /* 0x0000000d02ff73a8 */ /* 0x00856200041ee100 */
[----:B------:R-:W-:-:S07]  /*14960*/  IMAD.MOV.U32 R18, RZ, RZ, R6 ;  /* 0x000000ffff127224 */ /* 0x000fce00078e0006 */
.L_x_306:
[----:B------:R-:W-:Y:S02]  /*14970*/  ISETP.NE.AND P4, PT, R7, RZ, PT ;  /* 0x000000ff0700720c */ /* 0x000fe40003f85270 */
[----:B------:R-:W-:Y:S02]  /*14980*/  IADD3 R22, R22, 0x1, RZ ;  /* 0x0000000116167810 */ /* 0x000fe40007ffe0ff */
[----:B--2---:R-:W-:Y:S02]  /*14990*/  SEL R3, RZ, 0x1, !P3 ;  /* 0x00000001ff037807 */ /* 0x004fe40005800000 */
[----:B------:R-:W-:-:S04]  /*149a0*/  ISETP.NE.AND P0, PT, R22, 0x8, PT ;  /* 0x000000081600780c */ /* 0x000fc80003f05270 */
[----:B-1----:R-:W-:Y:S02]  /*149b0*/  SEL R2, RZ, 0x1, P0 ;  /* 0x00000001ff027807 */ /* 0x002fe40000000000 */
[----:B------:R-:W-:Y:S02]  /*149c0*/  SEL R22, R22, RZ, P0 ;  /* 0x000000ff16167207 */ /* 0x000fe40000000000 */
[----:B------:R-:W-:Y:S02]  /*149d0*/  LOP3.LUT R19, R19, R2, RZ, 0x3c, !PT ;  /* 0x0000000213137212 */ /* 0x000fe400078e3cff */
[----:B------:R-:W-:Y:S01]  /*149e0*/  PRMT R2, RZ, 0x7610, R2 ;  /* 0x00007610ff027816 */ /* 0x000fe20000000002 */
[----:B------:R-:W-:Y:S06]  /*149f0*/  @P4 BRA `(.L_x_312) ;  /* 0xfffffff000a04947 */ /* 0x000fec000383ffff */
[----:B------:R-:W-:Y:S05]  /*14a00*/  BSYNC B0 ;  /* 0x0000000000007941 */ /* 0x000fea0003800000 */
.L_x_292:
[----:B------:R-:W-:-:S03]  /*14a10*/  UMOV UR4, 0xffffffff ;  /* 0xffffffff00047882 */ /* 0x000fc60000000000 */
[----:B------:R-:W-:Y:S05]  /*14a20*/  BRA.DIV UR4, `(.L_x_313) ;  /* 0x0000003a04587947 */ /* 0x000fea000b800000 */
[----:B-----5:R-:W-:-:S13]  /*14a30*/  ELECT P6, URZ, PT ;  /* 0x00000000003f782f */ /* 0x020fda00038c0000 */
.L_x_416:
[----:B------:R-:W-:Y:S04]  /*14a40*/  BSSY B0, `(.L_x_314) ;  /* 0x000002a000007945 */ /* 0x000fe80003800000 */
[----:B------:R-:W-:Y:S05]  /*14a50*/  @!P6 BRA `(.L_x_315) ;  /* 0x0000000000a0e947 */ /* 0x000fea0003800000 */
[----:B------:R-:W-:-:S04]  /*14a60*/  ULOP3.LUT UR4, UR42, 0x2, URZ, 0xfc, !UPT ;  /* 0x000000022a047892 */ /* 0x000fc8000f8efc3f */
[----:B------:R-:W-:-:S06]  /*14a70*/  UISETP.NE.AND UP0, UPT, UR4, 0x3, UPT ;  /* 0x000000030400788c */ /* 0x000fcc000bf05270 */
[----:B------:R-:W-:-:S13]  /*14a80*/  PLOP3.LUT P0, PT, PT, PT, UP0, 0x80, 0x0 ;  /* 0x000000000000781c */ /* 0x000fda0003f0f008 */
[----:B------:R-:W-:Y:S05]  /*14a90*/  @!P0 BRA `(.L_x_316) ;  /* 0x0000000000048947 */ /* 0x000fea0003800000 */
[----:B------:R-:W-:Y:S01]  /*14aa0*/  BPT.TRAP 0x1 ;  /* 0x000000040000795c */ /* 0x000fe20000300000 */
.L_x_316:
[----:B------:R-:W-:Y:S01]  /*14ab0*/  IMAD.U32 R3, RZ, RZ, UR16 ;  /* 0x00000010ff037e24 */ /* 0x000fe2000f8e00ff */
[----:B------:R-:W-:-:S04]  /*14ac0*/  SHF.L.U32 R2, R0, 0x1f, RZ ;  /* 0x0000001f00027819 */ /* 0x000fc800000006ff */
[----:B------:R-:W-:-:S05]  /*14ad0*/  IADD3 R3, R3, 0x344a0, RZ ;  /* 0x000344a003037810 */ /* 0x000fca0007ffe0ff */
[C---:B------:R-:W-:Y:S01]  /*14ae0*/  IMAD R7, R10.reuse, 0x8, R3 ;  /* 0x000000080a077824 */ /* 0x040fe200078e0203 */
[----:B------:R-:W-:-:S03]  /*14af0*/  IADD3 R10, R10, 0x1, RZ ;  /* 0x000000010a0a7810 */ /* 0x000fc60007ffe0ff */
[----:B------:R-:W1:Y:S01]  /*14b00*/  SYNCS.PHASECHK.TRANS64.TRYWAIT P0, [R7+URZ], R2 ;  /* 0x00000002070075a7 */ /* 0x000e62000800017f */
[----:B------:R-:W-:-:S04]  /*14b10*/  ISETP.NE.AND P1, PT, R10, 0x4, PT ;  /* 0x000000040a00780c */ /* 0x000fc80003f25270 */
[----:B------:R-:W-:Y:S02]  /*14b20*/  SEL R5, RZ, 0x1, P1 ;  /* 0x00000001ff057807 */ /* 0x000fe40000800000 */
[----:B------:R-:W-:Y:S02]  /*14b30*/  SEL R10, R10, RZ, P1 ;  /* 0x000000ff0a0a7207 */ /* 0x000fe40000800000 */
[----:B------:R-:W-:-:S03]  /*14b40*/  LOP3.LUT R5, R0, R5, RZ, 0x3c, !PT ;  /* 0x0000000500057212 */ /* 0x000fc600078e3cff */
[----:B------:R-:W-:Y:S01]  /*14b50*/  IMAD R9, R10, 0x8, R3 ;  /* 0x000000080a097824 */ /* 0x000fe200078e0203 */
[----:B------:R-:W-:Y:S01]  /*14b60*/  SHF.L.U32 R4, R5, 0x1f, RZ ;  /* 0x0000001f05047819 */ /* 0x000fe200000006ff */
[----:B-1----:R-:W-:Y:S06]  /*14b70*/  @!P0 BRA `(.L_x_317) ;  /* 0x0000003800248947 */ /* 0x002fec0003800000 */
.L_x_417:
[----:B------:R-:W2:Y:S01]  /*14b80*/  SYNCS.PHASECHK.TRANS64.TRYWAIT P0, [R9+URZ], R4 ;  /* 0x00000004090075a7 */ /* 0x000ea2000800017f */
[----:B------:R-:W-:-:S04]  /*14b90*/  IADD3 R0, R10, 0x1, RZ ;  /* 0x000000010a007810 */ /* 0x000fc80007ffe0ff */
[----:B------:R-:W-:-:S04]  /*14ba0*/  ISETP.NE.AND P1, PT, R0, 0x4, PT ;  /* 0x000000040000780c */ /* 0x000fc80003f25270 */
[----:B-1----:R-:W-:Y:S02]  /*14bb0*/  SEL R2, RZ, 0x1, P1 ;  /* 0x00000001ff027807 */ /* 0x002fe40000800000 */
[----:B------:R-:W-:Y:S02]  /*14bc0*/  SEL R0, R0, RZ, P1 ;  /* 0x000000ff00007207 */ /* 0x000fe40000800000 */
[----:B------:R-:W-:-:S03]  /*14bd0*/  LOP3.LUT R7, R5, R2, RZ, 0x3c, !PT ;  /* 0x0000000205077212 */ /* 0x000fc600078e3cff */
[----:B------:R-:W-:Y:S01]  /*14be0*/  IMAD R6, R0, 0x8, R3 ;  /* 0x0000000800067824 */ /* 0x000fe200078e0203 */
[----:B------:R-:W-:Y:S01]  /*14bf0*/  SHF.L.U32 R5, R7, 0x1f, RZ ;  /* 0x0000001f07057819 */ /* 0x000fe200000006ff */
[----:B--2---:R-:W-:Y:S06]  /*14c00*/  @!P0 BRA `(.L_x_318) ;  /* 0x0000003800148947 */ /* 0x004fec0003800000 */
.L_x_418:
[----:B------:R-:W2:Y:S01]  /*14c10*/  SYNCS.PHASECHK.TRANS64.TRYWAIT P0, [R6+URZ], R5 ;  /* 0x00000005060075a7 */ /* 0x000ea2000800017f */
[----:B------:R-:W-:-:S04]  /*14c20*/  IADD3 R0, R0, 0x1, RZ ;  /* 0x0000000100007810 */ /* 0x000fc80007ffe0ff */
[----:B------:R-:W-:-:S04]  /*14c30*/  ISETP.NE.AND P1, PT, R0, 0x4, PT ;  /* 0x000000040000780c */ /* 0x000fc80003f25270 */
[----:B------:R-:W-:Y:S02]  /*14c40*/  SEL R2, RZ, 0x1, P1 ;  /* 0x00000001ff027807 */ /* 0x000fe40000800000 */
[----:B------:R-:W-:Y:S02]  /*14c50*/  SEL R0, R0, RZ, P1 ;  /* 0x000000ff00007207 */ /* 0x000fe40000800000 */
[----:B------:R-:W-:Y:S01]  /*14c60*/  LOP3.LUT R2, R7, R2, RZ, 0x3c, !PT ;  /* 0x0000000207027212 */ /* 0x000fe200078e3cff */
[----:B--2---:R-:W-:Y:S06]  /*14c70*/  @!P0 BRA `(.L_x_319) ;  /* 0x00000038000c8947 */ /* 0x004fec0003800000 */
.L_x_419:
[----:B------:R-:W-:Y:S01]  /*14c80*/  IMAD R3, R0, 0x8, R3 ;  /* 0x0000000800037824 */ /* 0x000fe200078e0203 */
[----:B------:R-:W-:-:S07]  /*14c90*/  SHF.L.U32 R0, R2, 0x1f, RZ ;  /* 0x0000001f02007819 */ /* 0x000fce00000006ff */
.L_x_320:
[----:B---3--:R3:W4:Y:S02]  /*14ca0*/  SYNCS.PHASECHK.TRANS64.TRYWAIT P0, [R3+URZ], R0 ;  /* 0x00000000030075a7 */ /* 0x008724000800017f */
[----:B----4-:R-:W-:Y:S05]  /*14cb0*/  @!P0 NANOSLEEP.SYNCS 0x989680 ;  /* 0x009896800000895d */ /* 0x010fea0003900000 */
[----:B------:R-:W4:Y:S02]  /*14cc0*/  @!P0 SYNCS.PHASECHK.TRANS64 P0, [R3+URZ], R0 ;  /* 0x00000000030085a7 */ /* 0x000f24000800007f */
[----:B----4-:R-:W-:Y:S05]  /*14cd0*/  @!P0 BRA `(.L_x_320) ;  /* 0xfffffffc00f08947 */ /* 0x010fea000383ffff */
.L_x_315:
[----:B------:R-:W-:Y:S05]  /*14ce0*/  BSYNC B0 ;  /* 0x0000000000007941 */ /* 0x000fea0003800000 */
.L_x_314:
[----:B------:R-:W-:Y:S05]  /*14cf0*/  EXIT ;  /* 0x000000000000794d */ /* 0x000fea0003800000 */
.L_x_157:
[----:B------:R-:W-:Y:S01]  /*14d00*/  PLOP3.LUT P1, PT, PT, PT, UP3, 0x80, 0x0 ;  /* 0x000000000000781c */ /* 0x000fe20003f2f038 */
[----:B------:R-:W-:Y:S01]  /*14d10*/  ULDC UR20, c[0x0][0x10] ;  /* 0x0000040000147ab9 */ /* 0x000fe20000000800 */
[----:B------:R-:W-:Y:S01]  /*14d20*/  ULDC UR22, c[0x0][0x904] ;  /* 0x0002410000167ab9 */ /* 0x000fe20000000800 */
[----:B------:R-:W-:Y:S01]  /*14d30*/  UMOV UR19, 0xffffffff ;  /* 0xffffffff00137882 */ /* 0x000fe20000000000 */
[----:B------:R-:W-:Y:S01]  /*14d40*/  ULDC.64 UR12, c[0x0][0x8c8] ;  /* 0x00023200000c7ab9 */ /* 0x000fe20000000a00 */
[----:B------:R-:W-:Y:S01]  /*14d50*/  UIMAD.WIDE.U32 UR20, UR60, UR20, URZ ;  /* 0x000000143c1472a5 */ /* 0x000fe2000f8e003f */
[----:B------:R-:W-:Y:S01]  /*14d60*/  MOV R14, 0x1 ;  /* 0x00000001000e7802 */ /* 0x000fe20000000f00 */
[----:B------:R-:W-:Y:S01]  /*14d70*/  ULDC.64 UR14, c[0x0][0x8e0] ;  /* 0x00023800000e7ab9 */ /* 0x000fe20000000a00 */
[----:B------:R-:W-:Y:S01]  /*14d80*/  USHF.L.U32 UR23, UR19, UR22, URZ ;  /* 0x0000001613177299 */ /* 0x000fe2000800063f */
[----:B------:R-:W-:Y:S01]  /*14d90*/  IMAD.MOV.U32 R13, RZ, RZ, RZ ;  /* 0x000000ffff0d7224 */ /* 0x000fe200078e00ff */
[----:B------:R-:W-:Y:S01]  /*14da0*/  UIADD3 UR11, UP1, UR12, -0x1, URZ ;  /* 0xffffffff0c0b7890 */ /* 0x000fe2000ff3e03f */
[----:B------:R-:W-:-:S02]  /*14db0*/  ULDC UR19, c[0x0][0x14] ;  /* 0x0000050000137ab9 */ /* 0x000fc40000000800 */
[----:B------:R-:W1:Y:S01]  /*14dc0*/  @P1 S2R R2, SR_CTAID.Y ;  /* 0x0000000000021919 */ /* 0x000e620000002600 */
[----:B------:R-:W-:Y:S02]  /*14dd0*/  UIADD3 UR12, UP2, UR14, -0x1, URZ ;  /* 0xffffffff0e0c7890 */ /* 0x000fe4000ff5e03f */
[----:B------:R-:W-:Y:S02]  /*14de0*/  UIMAD.WIDE.U32 UR28, UR20, UR19, URZ ;  /* 0x00000013141c72a5 */ /* 0x000fe4000f8e003f */
[----:B------:R-:W-:Y:S01]  /*14df0*/  UIMAD UR21, UR21, UR19, URZ ;  /* 0x00000013151572a4 */ /* 0x000fe2000f8e023f */
[----:B------:R-:W-:Y:S01]  /*14e00*/  ULDC UR18, c[0x0][0x8a8] ;  /* 0x00022a0000127ab9 */ /* 0x000fe20000000800 */
[----:B------:R-:W-:Y:S01]  /*14e10*/  UMOV UR24, 0x1 ;  /* 0x0000000100187882 */ /* 0x000fe20000000000 */
[----:B------:R-:W-:Y:S02]  /*14e20*/  UIADD3.X UR14, UR15, -0x1, URZ, UP2, !UPT ;  /* 0xffffffff0f0e7890 */ /* 0x000fe400097fe43f */
[----:B------:R-:W-:-:S02]  /*14e30*/  UIADD3.X UR13, UR13, -0x1, URZ, UP1, !UPT ;  /* 0xffffffff0d0d7890 */ /* 0x000fc40008ffe43f */
[----:B------:R-:W-:Y:S02]  /*14e40*/  ULOP3.LUT UR15, UR59, 0x2, URZ, 0xfc, !UPT ;  /* 0x000000023b0f7892 */ /* 0x000fe4000f8efc3f */
[----:B------:R-:W-:Y:S02]  /*14e50*/  UIADD3 UR16, UR9, -0x1, URZ ;  /* 0xffffffff09107890 */ /* 0x000fe4000fffe03f */
[----:B------:R-:W-:Y:S02]  /*14e60*/  UIADD3 UR17, UR10, -0x1, URZ ;  /* 0xffffffff0a117890 */ /* 0x000fe4000fffe03f */
[----:B------:R-:W-:Y:S02]  /*14e70*/  UIADD3 UR18, UR18, -0x1, URZ ;  /* 0xffffffff12127890 */ /* 0x000fe4000fffe03f */
[----:B------:R-:W-:Y:S02]  /*14e80*/  USHF.L.U32 UR19, UR24, UR22, URZ ;  /* 0x0000001618137299 */ /* 0x000fe4000800063f */
[----:B------:R-:W-:-:S02]  /*14e90*/  ULOP3.LUT UR20, URZ, UR23, URZ, 0x33, !UPT ;  /* 0x000000173f147292 */ /* 0x000fc4000f8e333f */
[----:B------:R-:W-:Y:S01]  /*14ea0*/  UIADD3 UR21, UR29, UR21, URZ ;  /* 0x000000151d157290 */ /* 0x000fe2000fffe03f */
[----:B-1----:R-:W-:-:S15]  /*14eb0*/  @P1 R2UR UR56, R2 ;  /* 0x00000000023812ca */ /* 0x002fde00000e0000 */
.L_x_341:
[----:B------:R-:W1:Y:S01]  /*14ec0*/  LDC.64 R2, c[0x0][0x8f8] ;  /* 0x00023e00ff027b82 */ /* 0x000e620000000a00 */
[----:B------:R-:W-:Y:S01]  /*14ed0*/  UIADD3 UR8, UP1, UR8, UR28, URZ ;  /* 0x0000001c08087290 */ /* 0x000fe2000ff3e03f */
[----:B------:R-:W-:Y:S01]  /*14ee0*/  ISETP.NE.AND P2, PT, R15, RZ, PT ;  /* 0x000000ff0f00720c */ /* 0x000fe20003f45270 */
[----:B------:R-:W-:Y:S01]  /*14ef0*/  UMOV UR22, 0xffffffff ;  /* 0xffffffff00167882 */ /* 0x000fe20000000000 */
[----:B------:R-:W-:Y:S01]  /*14f00*/  UMOV UR23, 0xffffffff ;  /* 0xffffffff00177882 */ /* 0x000fe20000000000 */
[----:B------:R-:W-:Y:S01]  /*14f10*/  UIADD3.X UR7, UR7, UR21, URZ, UP1, !UPT ;  /* 0x0000001507077290 */ /* 0x000fe20008ffe43f */
[----:B------:R-:W-:Y:S01]  /*14f20*/  IMAD.MOV.U32 R19, RZ, RZ, RZ ;  /* 0x000000ffff137224 */ /* 0x000fe200078e00ff */
[----:B------:R-:W-:Y:S01]  /*14f30*/  UMOV UR24, 0xffffffff ;  /* 0xffffffff00187882 */ /* 0x000fe20000000000 */
[----:B-1----:R-:W-:-:S03]  /*14f40*/  ISETP.LE.U32.AND P1, PT, R2, UR8, PT ;  /* 0x0000000802007c0c */ /* 0x002fc6000bf23070 */
[----:B------:R-:W-:-:S04]  /*14f50*/  MOV R2, UR7 ;  /* 0x0000000700027c02 */ /* 0x000fc80008000f00 */
[----:B------:R-:W-:-:S13]  /*14f60*/  ISETP.GE.U32.AND.EX P1, PT, R2, R3, PT, P1 ;  /* 0x000000030200720c */ /* 0x000fda0003f26110 */
[----:B---345:R-:W-:Y:S05]  /*14f70*/  @P2 BRA P1, `(.L_x_321) ;  /* 0x0000001800442947 */ /* 0x038fea0000800000 */
[----:B------:R-:W-:-:S04]  /*14f80*/  IADD3 R2, P2, R6, UR5, RZ ;  /* 0x0000000506027c10 */ /* 0x000fc8000ff5e0ff */
[----:B------:R-:W-:Y:S02]  /*14f90*/  ISETP.GT.U32.AND P1, PT, R2, UR8, PT ;  /* 0x0000000802007c0c */ /* 0x000fe4000bf24070 */
[----:B------:R-:W-:-:S04]  /*14fa0*/  IADD3.X R2, R7, UR6, RZ, P2, !PT ;  /* 0x0000000607027c10 */ /* 0x000fc800097fe4ff */
[----:B------:R-:W-:-:S13]  /*14fb0*/  ISETP.GT.U32.AND.EX P1, PT, R2, UR7, PT, P1 ;  /* 0x0000000702007c0c */ /* 0x000fda000bf24110 */
[----:B------:R-:W-:Y:S05]  /*14fc0*/  @P1 BRA `(.L_x_322) ;  /* 0x0000001400241947 */ /* 0x000fea0003800000 */
[----:B------:R-:W-:Y:S01]  /*14fd0*/  IADD3 R11, R20, UR4, RZ ;  /* 0x00000004140b7c10 */ /* 0x000fe2000fffe0ff */
[----:B------:R-:W-:Y:S01]  /*14fe0*/  ULDC UR22, c[0x0][0x910] ;  /* 0x0002440000167ab9 */ /* 0x000fe20000000800 */
[----:B------:R-:W-:Y:S01]  /*14ff0*/  IMAD.MOV.U32 R23, RZ, RZ, R8 ;  /* 0x000000ffff177224 */ /* 0x000fe200078e0008 */
[----:B------:R-:W-:Y:S02]  /*15000*/  MOV R16, R0 ;  /* 0x0000000000107202 */ /* 0x000fe40000000f00 */
[----:B------:R-:W-:-:S05]  /*15010*/  VIADD R12, R11, 0x20 ;  /* 0x000000200b0c7836 */ /* 0x000fca0000000000 */
[----:B------:R-:W-:-:S13]  /*15020*/  ISETP.GE.AND P1, PT, R12, UR22, PT ;  /* 0x000000160c007c0c */ /* 0x000fda000bf26270 */
[----:B------:R-:W1:Y:S01]  /*15030*/  @!P1 LDC.64 R2, c[0x0][0x918] ;  /* 0x00024600ff029b82 */ /* 0x000e620000000a00 */
[----:B------:R-:W-:Y:S01]  /*15040*/  @!P1 IADD3 R7, R11, 0x20, RZ ;  /* 0x000000200b079810 */ /* 0x000fe20007ffe0ff */
[----:B------:R-:W-:Y:S01]  /*15050*/  BSSY B0, `(.L_x_323) ;  /* 0x0000064000007945 */ /* 0x000fe20003800000 */
[----:B------:R-:W-:-:S03]  /*15060*/  IMAD.MOV.U32 R6, RZ, RZ, 0x7fffffff ;  /* 0x7fffffffff067424 */ /* 0x000fc600078e00ff */
[----:B-1----:R-:W-:-:S05]  /*15070*/  @!P1 IMAD.WIDE R2, R7, 0xc, R2 ;  /* 0x0000000c07029825 */ /* 0x002fca00078e0202 */
[----:B------:R1:W5:Y:S04]  /*15080*/  @!P1 LDG.E R8, desc[UR38][R2.64] ;  /* 0x0000002602089981 */ /* 0x000368000c1e1900 */
[----:B------:R1:W5:Y:S01]  /*15090*/  @!P1 LDG.E R0, desc[UR38][R2.64+0x4] ;  /* 0x0000042602009981 */ /* 0x000362000c1e1900 */
[----:B------:R-:W-:Y:S02]  /*150a0*/  ISETP.GE.AND P1, PT, R11, UR22, PT ;  /* 0x000000160b007c0c */ /* 0x000fe4000bf26270 */
[----:B------:R-:W-:-:S11]  /*150b0*/  MOV R7, RZ ;  /* 0x000000ff00077202 */ /* 0x000fd60000000f00 */
[----:B-1----:R-:W-:Y:S05]  /*150c0*/  @P1 BRA `(.L_x_324) ;  /* 0x0000000400701947 */ /* 0x002fea0003800000 */
[----:B------:R-:W-:Y:S01]  /*150d0*/  IABS R7, R9 ;  /* 0x0000000900077213 */ /* 0x000fe20000000000 */
[----:B------:R-:W-:Y:S01]  /*150e0*/  ULDC UR23, c[0x0][0x8f0] ;  /* 0x00023c0000177ab9 */ /* 0x000fe20000000800 */
[----:B------:R-:W-:Y:S02]  /*150f0*/  IABS R6, R10 ;  /* 0x0000000a00067213 */ /* 0x000fe40000000000 */
[----:B------:R-:W1:Y:S01]  /*15100*/  I2F.RP R3, R7 ;  /* 0x0000000700037306 */ /* 0x000e620000209400 */
[----:B------:R-:W-:Y:S02]  /*15110*/  PLOP3.LUT P3, PT, PT, PT, UP0, 0x80, 0x0 ;  /* 0x000000000000781c */ /* 0x000fe40003f6f008 */
[C---:B------:R-:W-:Y:S02]  /*15120*/  IADD3 R22, P2, R16.reuse, UR12, RZ ;  /* 0x0000000c10167c10 */ /* 0x040fe4000ff5e0ff */
[C---:B------:R-:W-:Y:S02]  /*15130*/  IADD3 R21, P1, R23.reuse, UR11, RZ ;  /* 0x0000000b17157c10 */ /* 0x040fe4000ff3e0ff */
[----:B------:R-:W-:Y:S01]  /*15140*/  LEA.HI.X.SX32 R25, R16, UR14, 0x1, P2 ;  /* 0x0000000e10197c11 */ /* 0x000fe200090f0eff */
[----:B------:R-:W3:Y:S01]  /*15150*/  I2F.RP R2, R6 ;  /* 0x0000000600027306 */ /* 0x000ee20000209400 */
[----:B------:R-:W-:-:S07]  /*15160*/  LEA.HI.X.SX32 R24, R23, UR13, 0x1, P1 ;  /* 0x0000000d17187c11 */ /* 0x000fce00088f0eff */
[----:B-1----:R-:W1:Y:S08]  /*15170*/  MUFU.RCP R3, R3 ;  /* 0x0000000300037308 */ /* 0x002e700000001000 */
[----:B---3--:R-:W3:Y:S01]  /*15180*/  MUFU.RCP R2, R2 ;  /* 0x0000000200027308 */ /* 0x008ee20000001000 */
[----:B-1----:R-:W-:-:S07]  /*15190*/  VIADD R19, R3, 0xffffffe ;  /* 0x0ffffffe03137836 */ /* 0x002fce0000000000 */
[----:B------:R-:W1:Y:S01]  /*151a0*/  F2I.FTZ.U32.TRUNC.NTZ R19, R19 ;  /* 0x0000001300137305 */ /* 0x000e62000021f000 */
[----:B---3--:R-:W-:-:S07]  /*151b0*/  IADD3 R17, R2, 0xffffffe, RZ ;  /* 0x0ffffffe02117810 */ /* 0x008fce0007ffe0ff */
[----:B------:R-:W3:Y:S01]  /*151c0*/  F2I.FTZ.U32.TRUNC.NTZ R17, R17 ;  /* 0x0000001100117305 */ /* 0x000ee2000021f000 */
[----:B-1----:R-:W-:Y:S01]  /*151d0*/  IMAD.MOV R18, RZ, RZ, -R19 ;  /* 0x000000ffff127224 */ /* 0x002fe200078e0a13 */
[----:B---3--:R-:W-:Y:S01]  /*151e0*/  IADD3 R16, RZ, -R17, RZ ;  /* 0x80000011ff107210 */ /* 0x008fe20007ffe0ff */
[----:B------:R-:W-:Y:S06]  /*151f0*/  @!P3 BRA `(.L_x_325) ;  /* 0x000000000034b947 */ /* 0x000fec0003800000 */
[----:B------:R-:W-:Y:S01]  /*15200*/  ULDC UR4, c[0x0][0x8dc] ;  /* 0x0002370000047ab9 */ /* 0x000fe20000000800 */
[----:B------:R-:W-:Y:S01]  /*15210*/  ULDC.64 UR24, c[0x0][0x8d0] ;  /* 0x0002340000187ab9 */ /* 0x000fe20000000a00 */
[----:B------:R-:W-:-:S05]  /*15220*/  IADD3 R3, P1, R21, UR4, RZ ;  /* 0x0000000415037c10 */ /* 0x000fca000ff3e0ff */
[----:B------:R-:W-:-:S04]  /*15230*/  IMAD.X R21, RZ, RZ, R24, P1 ;  /* 0x000000ffff157224 */ /* 0x000fc800008e0618 */
[----:B------:R-:W-:-:S04]  /*15240*/  IMAD.WIDE.U32 R4, R21, UR24, RZ ;  /* 0x0000001815047c25 */ /* 0x000fc8000f8e00ff */
[----:B------:R-:W-:-:S04]  /*15250*/  IMAD.WIDE.U32 R4, P1, R3, UR25, R4 ;  /* 0x0000001903047c25 */ /* 0x000fc8000f820004 */
[----:B------:R-:W-:-:S04]  /*15260*/  IMAD.WIDE.U32 R2, R3, UR24, RZ ;  /* 0x0000001803027c25 */ /* 0x000fc8000f8e00ff */
[----:B------:R-:W-:Y:S01]  /*15270*/  IMAD.MOV.U32 R2, RZ, RZ, R5 ;  /* 0x000000ffff027224 */ /* 0x000fe200078e0005 */
[----:B------:R-:W-:Y:S02]  /*15280*/  IADD3 RZ, P2, R3, R4, RZ ;  /* 0x0000000403ff7210 */ /* 0x000fe40007f5e0ff */
[----:B------:R-:W-:-:S03]  /*15290*/  IADD3.X R3, RZ, RZ, RZ, P1, !PT ;  /* 0x000000ffff037210 */ /* 0x000fc60000ffe4ff */
[----:B------:R-:W-:-:S04]  /*152a0*/  IMAD.WIDE.U32.X R2, R21, UR25, R2, P2 ;  /* 0x0000001915027c25 */ /* 0x000fc800090e0402 */
[----:B------:R-:W-:Y:S01]  /*152b0*/  IMAD.MOV.U32 R24, RZ, RZ, R3 ;  /* 0x000000ffff187224 */ /* 0x000fe200078e0003 */
[----:B------:R-:W-:-:S07]  /*152c0*/  MOV R21, R2 ;  /* 0x0000000200157202 */ /* 0x000fce0000000f00 */
.L_x_325:
[----:B------:R-:W-:Y:S05]  /*152d0*/  @!P0 BRA `(.L_x_326) ;  /* 0x0000000000348947 */ /* 0x000fea0003800000 */
[----:B------:R-:W-:Y:S01]  /*152e0*/  ULDC UR4, c[0x0][0x8f4] ;  /* 0x00023d0000047ab9 */ /* 0x000fe20000000800 */
[----:B------:R-:W-:Y:S01]  /*152f0*/  ULDC.64 UR24, c[0x0][0x8e8] ;  /* 0x00023a0000187ab9 */ /* 0x000fe20000000a00 */
[----:B------:R-:W-:-:S04]  /*15300*/  IADD3 R3, P1, R22, UR4, RZ ;  /* 0x0000000416037c10 */ /* 0x000fc8000ff3e0ff */
[----:B------:R-:W-:-:S05]  /*15310*/  IADD3.X R23, RZ, R25, RZ, P1, !PT ;  /* 0x00000019ff177210 */ /* 0x000fca0000ffe4ff */
[----:B------:R-:W-:-:S04]  /*15320*/  IMAD.WIDE.U32 R4, R23, UR24, RZ ;  /* 0x0000001817047c25 */ /* 0x000fc8000f8e00ff */
[----:B------:R-:W-:-:S04]  /*15330*/  IMAD.WIDE.U32 R4, P1, R3, UR25, R4 ;  /* 0x0000001903047c25 */ /* 0x000fc8000f820004 */
[----:B------:R-:W-:Y:S01]  /*15340*/  IMAD.WIDE.U32 R2, R3, UR24, RZ ;  /* 0x0000001803027c25 */ /* 0x000fe2000f8e00ff */
[----:B------:R-:W-:-:S04]  /*15350*/  MOV R2, R5 ;  /* 0x0000000500027202 */ /* 0x000fc80000000f00 */
[----:B------:R-:W-:Y:S01]  /*15360*/  IADD3 RZ, P2, R3, R4, RZ ;  /* 0x0000000403ff7210 */ /* 0x000fe20007f5e0ff */
[----:B------:R-:W-:-:S04]  /*15370*/  IMAD.X R3, RZ, RZ, RZ, P1 ;  /* 0x000000ffff037224 */ /* 0x000fc800008e06ff */
[----:B------:R-:W-:-:S04]  /*15380*/  IMAD.WIDE.U32.X R2, R23, UR25, R2, P2 ;  /* 0x0000001917027c25 */ /* 0x000fc800090e0402 */
[----:B------:R-:W-:Y:S01]  /*15390*/  IMAD.MOV.U32 R22, RZ, RZ, R2 ;  /* 0x000000ffff167224 */ /* 0x000fe200078e0002 */
[----:B------:R-:W-:-:S07]  /*153a0*/  MOV R25, R3 ;  /* 0x0000000300197202 */ /* 0x000fce0000000f00 */
.L_x_326:
[----:B------:R-:W-:Y:S01]  /*153b0*/  MOV R3, R19 ;  /* 0x0000001300037202 */ /* 0x000fe20000000f00 */
[----:B------:R-:W-:Y:S01]  /*153c0*/  IMAD R18, R18, R7, RZ ;  /* 0x0000000712127224 */ /* 0x000fe200078e02ff */
[----:B------:R-:W-:Y:S01]  /*153d0*/  ULDC UR4, c[0x0][0x8d8] ;  /* 0x0002360000047ab9 */ /* 0x000fe20000000800 */
[----:B------:R-:W-:Y:S01]  /*153e0*/  IMAD.MOV.U32 R2, RZ, RZ, RZ ;  /* 0x000000ffff027224 */ /* 0x000fe200078e00ff */
[----:B------:R-:W-:Y:S01]  /*153f0*/  SHF.R.U64 R21, R21, UR4, R24 ;  /* 0x0000000415157c19 */ /* 0x000fe20008001218 */
[----:B------:R-:W-:Y:S01]  /*15400*/  IMAD R4, R16, R6, RZ ;  /* 0x0000000610047224 */ /* 0x000fe200078e02ff */
[----:B------:R-:W-:Y:S01]  /*15410*/  SHF.R.U64 R22, R22, UR23, R25 ;  /* 0x0000001716167c19 */ /* 0x000fe20008001219 */
[----:B------:R-:W-:Y:S01]  /*15420*/  IMAD.HI.U32 R19, R19, R18, R2 ;  /* 0x0000001213137227 */ /* 0x000fe200078e0002 */
[----:B------:R-:W-:Y:S02]  /*15430*/  IABS R18, R9 ;  /* 0x0000000900127213 */ /* 0x000fe40000000000 */
[----:B------:R-:W-:Y:S01]  /*15440*/  PLOP3.LUT P5, PT, PT, PT, UP3, 0x80, 0x0 ;  /* 0x000000000000781c */ /* 0x000fe20003faf038 */
[----:B------:R-:W-:-:S02]  /*15450*/  IMAD.MOV.U32 R3, RZ, RZ, R17 ;  /* 0x000000ffff037224 */ /* 0x000fc400078e0011 */
[----:B------:R-:W-:Y:S01]  /*15460*/  VIADD R16, R21, UR16 ;  /* 0x0000001015107c36 */ /* 0x000fe20008000000 */
[----:B------:R-:W-:Y:S01]  /*15470*/  IADD3 R21, RZ, -R18, RZ ;  /* 0x80000012ff157210 */ /* 0x000fe20007ffe0ff */
[----:B------:R-:W-:Y:S01]  /*15480*/  IMAD.HI.U32 R2, R17, R4, R2 ;  /* 0x0000000411027227 */ /* 0x000fe200078e0002 */
[----:B------:R-:W-:Y:S02]  /*15490*/  IADD3 R17, R22, UR17, RZ ;  /* 0x0000001116117c10 */ /* 0x000fe4000fffe0ff */
[----:B------:R-:W-:Y:S02]  /*154a0*/  IABS R3, R10 ;  /* 0x0000000a00037213 */ /* 0x000fe40000000000 */
[----:B------:R-:W-:Y:S02]  /*154b0*/  IABS R4, R17 ;  /* 0x0000001100047213 */ /* 0x000fe40000000000 */
[----:B------:R-:W-:Y:S01]  /*154c0*/  IABS R5, R16 ;  /* 0x0000001000057213 */ /* 0x000fe20000000000 */
[----:B------:R-:W-:-:S02]  /*154d0*/  IMAD.MOV R18, RZ, RZ, -R3 ;  /* 0x000000ffff127224 */ /* 0x000fc400078e0a03 */
[----:B------:R-:W-:-:S04]  /*154e0*/  IMAD.HI.U32 R3, R19, R4, RZ ;  /* 0x0000000413037227 */ /* 0x000fc800078e00ff */
[----:B------:R-:W-:-:S04]  /*154f0*/  IMAD.HI.U32 R2, R2, R5, RZ ;  /* 0x0000000502027227 */ /* 0x000fc800078e00ff */
[----:B------:R-:W-:Y:S02]  /*15500*/  IMAD R4, R3, R21, R4 ;  /* 0x0000001503047224 */ /* 0x000fe400078e0204 */
[----:B------:R-:W-:-:S03]  /*15510*/  IMAD R3, R2, R18, R5 ;  /* 0x0000001202037224 */ /* 0x000fc600078e0205 */
[----:B------:R-:W-:Y:S02]  /*15520*/  ISETP.GT.U32.AND P2, PT, R7, R4, PT ;  /* 0x000000040700720c */ /* 0x000fe40003f44070 */
[----:B------:R-:W-:-:S11]  /*15530*/  ISETP.GT.U32.AND P1, PT, R6, R3, PT ;  /* 0x000000030600720c */ /* 0x000fd60003f24070 */
[----:B------:R-:W-:Y:S02]  /*15540*/  @!P2 IADD3 R4, R4, -R7, RZ ;  /* 0x800000070404a210 */ /* 0x000fe40007ffe0ff */
[----:B------:R-:W-:Y:S01]  /*15550*/  @!P1 IMAD.IADD R3, R3, 0x1, -R6 ;  /* 0x0000000103039824 */ /* 0x000fe200078e0a06 */
[----:B------:R-:W-:Y:S02]  /*15560*/  ISETP.GE.AND P2, PT, R17, RZ, PT ;  /* 0x000000ff1100720c */ /* 0x000fe40003f46270 */
[----:B------:R-:W-:Y:S02]  /*15570*/  ISETP.GT.U32.AND P4, PT, R7, R4, PT ;  /* 0x000000040700720c */ /* 0x000fe40003f84070 */
[----:B------:R-:W-:Y:S02]  /*15580*/  ISETP.GT.U32.AND P3, PT, R6, R3, PT ;  /* 0x000000030600720c */ /* 0x000fe40003f64070 */
[----:B------:R-:W-:-:S09]  /*15590*/  ISETP.GE.AND P1, PT, R16, RZ, PT ;  /* 0x000000ff1000720c */ /* 0x000fd20003f26270 */
[----:B------:R-:W-:Y:S02]  /*155a0*/  @!P4 IADD3 R4, R4, -R7, RZ ;  /* 0x800000070404c210 */ /* 0x000fe40007ffe0ff */
[----:B------:R-:W-:Y:S01]  /*155b0*/  @!P3 IMAD.IADD R3, R3, 0x1, -R6 ;  /* 0x000000010303b824 */ /* 0x000fe200078e0a06 */
[----:B------:R-:W-:Y:S02]  /*155c0*/  ISETP.NE.AND P4, PT, RZ, UR10, PT ;  /* 0x0000000aff007c0c */ /* 0x000fe4000bf85270 */
[----:B------:R-:W-:Y:S01]  /*155d0*/  ISETP.NE.AND P3, PT, RZ, UR9, PT ;  /* 0x00000009ff007c0c */ /* 0x000fe2000bf65270 */
[----:B------:R-:W-:Y:S01]  /*155e0*/  @!P1 IMAD.MOV R3, RZ, RZ, -R3 ;  /* 0x000000ffff039224 */ /* 0x000fe200078e0a03 */
[----:B------:R-:W-:-:S09]  /*155f0*/  @!P2 IADD3 R4, -R4, RZ, RZ ;  /* 0x000000ff0404a210 */ /* 0x000fd20007ffe1ff */
[----:B------:R-:W-:Y:S02]  /*15600*/  @!P4 LOP3.LUT R4, RZ, UR10, RZ, 0x33, !PT ;  /* 0x0000000aff04cc12 */ /* 0x000fe4000f8e33ff */
[----:B------:R-:W-:Y:S02]  /*15610*/  @!P3 LOP3.LUT R3, RZ, UR9, RZ, 0x33, !PT ;  /* 0x00000009ff03bc12 */ /* 0x000fe4000f8e33ff */
[----:B------:R-:W-:-:S03]  /*15620*/  IADD3 R4, R17, -R4, RZ ;  /* 0x8000000411047210 */ /* 0x000fc60007ffe0ff */
[----:B------:R-:W-:-:S04]  /*15630*/  IMAD.IADD R3, R16, 0x1, -R3 ;  /* 0x0000000110037824 */ /* 0x000fc800078e0a03 */
[----:B------:R-:W-:Y:S01]  /*15640*/  IMAD R6, R3, R4, RZ ;  /* 0x0000000403067224 */ /* 0x000fe200078e02ff */
[----:B------:R-:W-:-:S04]  /*15650*/  SEL R2, R4, R3, !P5 ;  /* 0x0000000304027207 */ /* 0x000fc80006800000 */
[----:B------:R-:W-:Y:S02]  /*15660*/  SHF.R.S32.HI R5, RZ, 0x1f, R2 ;  /* 0x0000001fff057819 */ /* 0x000fe40000011402 */
[----:B------:R-:W-:Y:S02]  /*15670*/  SHF.R.S32.HI R7, RZ, 0x1f, R6 ;  /* 0x0000001fff077819 */ /* 0x000fe40000011406 */
[----:B------:R-:W-:-:S07]  /*15680*/  MOV R4, R2 ;  /* 0x0000000200047202 */ /* 0x000fce0000000f00 */
.L_x_324:
[----:B--2---:R-:W-:Y:S05]  /*15690*/  BSYNC B0 ;  /* 0x0000000000007941 */ /* 0x004fea0003800000 */
.L_x_323:
[----:B------:R-:W1:Y:S01]  /*156a0*/  SHFL.UP PT, R3, R6, 0x1, RZ ;  /* 0x0420000006037989 */ /* 0x000e6200000e00ff */
[----:B------:R-:W-:-:S03]  /*156b0*/  ISETP.NE.AND P1, PT, R20, RZ, PT ;  /* 0x000000ff1400720c */ /* 0x000fc60003f25270 */
[----:B------:R-:W2:Y:S01]  /*156c0*/  SHFL.UP PT, R2, R7, 0x1, RZ ;  /* 0x0420000007027989 */ /* 0x000ea200000e00ff */
[----:B-1----:R-:W-:Y:S02]  /*156d0*/  SEL R3, R3, RZ, P1 ;  /* 0x000000ff03037207 */ /* 0x002fe40000800000 */
[----:B--2---:R-:W-:Y:S02]  /*156e0*/  SEL R2, R2, RZ, P1 ;  /* 0x000000ff02027207 */ /* 0x004fe40000800000 */
[----:B------:R-:W-:-:S05]  /*156f0*/  IADD3 R18, P2, R3, R6, RZ ;  /* 0x0000000603127210 */ /* 0x000fca0007f5e0ff */
[----:B------:R-:W-:Y:S01]  /*15700*/  IMAD.X R19, R2, 0x1, R7, P2 ;  /* 0x0000000102137824 */ /* 0x000fe200010e0607 */
[----:B------:R-:W1:Y:S01]  /*15710*/  SHFL.UP PT, R3, R18, 0x2, RZ ;  /* 0x0440000012037989 */ /* 0x000e6200000e00ff */
[----:B------:R-:W-:-:S03]  /*15720*/  ISETP.GE.U32.AND P2, PT, R20, 0x2, PT ;  /* 0x000000021400780c */ /* 0x000fc60003f46070 */
[----:B------:R-:W2:Y:S01]  /*15730*/  SHFL.UP PT, R2, R19, 0x2, RZ ;  /* 0x0440000013027989 */ /* 0x000ea200000e00ff */
[----:B-1----:R-:W-:-:S04]  /*15740*/  SEL R3, R3, RZ, P2 ;  /* 0x000000ff03037207 */ /* 0x002fc80001000000 */
[----:B------:R-:W-:Y:S02]  /*15750*/  IADD3 R16, P3, R3, R18, RZ ;  /* 0x0000001203107210 */ /* 0x000fe40007f7e0ff */
[----:B--2---:R-:W-:-:S03]  /*15760*/  SEL R2, R2, RZ, P2 ;  /* 0x000000ff02027207 */ /* 0x004fc60001000000 */
[----:B------:R-:W1:Y:S01]  /*15770*/  SHFL.UP PT, R3, R16, 0x4, RZ ;  /* 0x0480000010037989 */ /* 0x000e6200000e00ff */
[----:B------:R-:W-:Y:S02]  /*15780*/  IADD3.X R17, R2, R19, RZ, P3, !PT ;  /* 0x0000001302117210 */ /* 0x000fe40001ffe4ff */
[----:B------:R-:W-:-:S03]  /*15790*/  ISETP.GE.U32.AND P3, PT, R20, 0x4, PT ;  /* 0x000000041400780c */ /* 0x000fc60003f66070 */
[----:B------:R-:W2:Y:S01]  /*157a0*/  SHFL.UP PT, R2, R17, 0x4, RZ ;  /* 0x0480000011027989 */ /* 0x000ea200000e00ff */
[----:B-1----:R-:W-:-:S04]  /*157b0*/  SEL R3, R3, RZ, P3 ;  /* 0x000000ff03037207 */ /* 0x002fc80001800000 */
[----:B------:R-:W-:Y:S02]  /*157c0*/  IADD3 R18, P4, R3, R16, RZ ;  /* 0x0000001003127210 */ /* 0x000fe40007f9e0ff */
[----:B--2---:R-:W-:-:S03]  /*157d0*/  SEL R2, R2, RZ, P3 ;  /* 0x000000ff02027207 */ /* 0x004fc60001800000 */
[----:B------:R-:W1:Y:S02]  /*157e0*/  SHFL.UP PT, R3, R18, 0x8, RZ ;  /* 0x0500000012037989 */ /* 0x000e6400000e00ff */
[----:B------:R-:W-:Y:S01]  /*157f0*/  IMAD.X R19, R2, 0x1, R17, P4 ;  /* 0x0000000102137824 */ /* 0x000fe200020e0611 */
[----:B------:R-:W-:-:S04]  /*15800*/  ISETP.GE.U32.AND P4, PT, R20, 0x8, PT ;  /* 0x000000081400780c */ /* 0x000fc80003f86070 */
        /* <DEDUP_REMOVED lines=10> */
[----:B--2---:R-:W-:-:S05]  /*158b0*/  SEL R2, R2, RZ, P5 ;  /* 0x000000ff02027207 */ /* 0x004fca0002800000 */
[----:B------:R-:W-:Y:S01]  /*158c0*/  IMAD.X R18, R2, 0x1, R17, P6 ;  /* 0x0000000102127824 */ /* 0x000fe200030e0611 */
[----:B------:R-:W-:-:S04]  /*158d0*/  IADD3 R2, P6, R19, UR5, RZ ;  /* 0x0000000513027c10 */ /* 0x000fc8000ffde0ff */
[----:B------:R-:W-:Y:S02]  /*158e0*/  IADD3.X R3, R18, UR6, RZ, P6, !PT ;  /* 0x0000000612037c10 */ /* 0x000fe4000b7fe4ff */
[----:B------:R-:W-:-:S04]  /*158f0*/  ISETP.GT.U32.AND P6, PT, R2, UR8, PT ;  /* 0x0000000802007c0c */ /* 0x000fc8000bfc4070 */
[----:B------:R-:W-:-:S13]  /*15900*/  ISETP.GT.U32.AND.EX P6, PT, R3, UR7, PT, P6 ;  /* 0x0000000703007c0c */ /* 0x000fda000bfc4160 */
[----:B------:R-:W-:-:S04]  /*15910*/  VOTE.ANY R16, PT, P6 ;  /* 0x0000000000107806 */ /* 0x000fc800030e0100 */
[----:B------:R-:W-:-:S13]  /*15920*/  ISETP.NE.AND P6, PT, R16, RZ, PT ;  /* 0x000000ff1000720c */ /* 0x000fda0003fc5270 */
[----:B------:R-:W-:Y:S05]  /*15930*/  @P6 BRA `(.L_x_327) ;  /* 0x0000000800786947 */ /* 0x000fea0003800000 */
[----:B------:R-:W-:Y:S01]  /*15940*/  MOV R19, R2 ;  /* 0x0000000200137202 */ /* 0x000fe20000000f00 */
[----:B------:R-:W-:Y:S01]  /*15950*/  IMAD.MOV.U32 R21, RZ, RZ, R3 ;  /* 0x000000ffff157224 */ /* 0x000fe200078e0003 */
[----:B------:R-:W-:Y:S01]  /*15960*/  ULDC UR22, c[0x0][0x910] ;  /* 0x0002440000167ab9 */ /* 0x000fe20000000800 */
[----:B------:R-:W-:Y:S01]  /*15970*/  ULDC UR23, c[0x0][0x8f4] ;  /* 0x00023d0000177ab9 */ /* 0x000fe20000000800 */
[----:B------:R-:W-:Y:S01]  /*15980*/  ULDC UR4, c[0x0][0x8dc] ;  /* 0x0002370000047ab9 */ /* 0x000fe20000000800 */
[----:B------:R-:W-:Y:S01]  /*15990*/  ULDC UR30, c[0x0][0x8d8] ;  /* 0x00023600001e7ab9 */ /* 0x000fe20000000800 */
[----:B------:R-:W-:Y:S01]  /*159a0*/  ULDC UR31, c[0x0][0x8f0] ;  /* 0x00023c00001f7ab9 */ /* 0x000fe20000000800 */
[----:B------:R-:W-:Y:S01]  /*159b0*/  ULDC.64 UR24, c[0x0][0x8d0] ;  /* 0x0002340000187ab9 */ /* 0x000fe20000000a00 */
[----:B------:R-:W-:-:S05]  /*159c0*/  ULDC.64 UR26, c[0x0][0x8e8] ;  /* 0x00023a00001a7ab9 */ /* 0x000fca0000000a00 */
.L_x_332:
[----:B------:R-:W-:Y:S01]  /*159d0*/  MOV R11, R12 ;  /* 0x0000000c000b7202 */ /* 0x000fe20000000f00 */
[----:B------:R-:W-:Y:S01]  /*159e0*/  VIADD R12, R12, 0x20 ;  /* 0x000000200c0c7836 */ /* 0x000fe20000000000 */
[----:B-----5:R-:W-:Y:S01]  /*159f0*/  MOV R17, R0 ;  /* 0x0000000000117202 */ /* 0x020fe20000000f00 */
[----:B------:R-:W-:-:S03]  /*15a00*/  IMAD.MOV.U32 R16, RZ, RZ, R8 ;  /* 0x000000ffff107224 */ /* 0x000fc600078e0008 */
[----:B------:R-:W-:-:S13]  /*15a10*/  ISETP.GE.AND P6, PT, R12, UR22, PT ;  /* 0x000000160c007c0c */ /* 0x000fda000bfc6270 */
[----:B------:R-:W1:Y:S01]  /*15a20*/  @!P6 LDC.64 R2, c[0x0][0x918] ;  /* 0x00024600ff02eb82 */ /* 0x000e620000000a00 */
[----:B------:R-:W2:Y:S01]  /*15a30*/  SHFL.IDX PT, R21, R21, 0x1f, 0x1f ;  /* 0x03e01f0015157f89 */ /* 0x000ea200000e0000 */
[----:B------:R-:W-:-:S03]  /*15a40*/  @!P6 IADD3 R7, R11, 0x20, RZ ;  /* 0x000000200b07e810 */ /* 0x000fc60007ffe0ff */
[----:B------:R-:W3:Y:S01]  /*15a50*/  SHFL.IDX PT, R19, R19, 0x1f, 0x1f ;  /* 0x03e01f0013137f89 */ /* 0x000ee200000e0000 */
[----:B------:R-:W-:Y:S01]  /*15a60*/  BSSY B0, `(.L_x_328) ;  /* 0x0000064000007945 */ /* 0x000fe20003800000 */
[----:B-1----:R-:W-:-:S05]  /*15a70*/  @!P6 IMAD.WIDE R2, R7, 0xc, R2 ;  /* 0x0000000c0702e825 */ /* 0x002fca00078e0202 */
[----:B------:R1:W5:Y:S04]  /*15a80*/  @!P6 LDG.E R8, desc[UR38][R2.64] ;  /* 0x000000260208e981 */ /* 0x000368000c1e1900 */
[----:B------:R1:W5:Y:S01]  /*15a90*/  @!P6 LDG.E R0, desc[UR38][R2.64+0x4] ;  /* 0x000004260200e981 */ /* 0x000362000c1e1900 */
[----:B------:R-:W-:Y:S01]  /*15aa0*/  ISETP.GE.AND P6, PT, R11, UR22, PT ;  /* 0x000000160b007c0c */ /* 0x000fe2000bfc6270 */
[----:B------:R-:W-:Y:S01]  /*15ab0*/  IMAD.MOV.U32 R6, RZ, RZ, 0x7fffffff ;  /* 0x7fffffffff067424 */ /* 0x000fe200078e00ff */
[----:B--2---:R-:W-:Y:S02]  /*15ac0*/  R2UR UR6, R21 ;  /* 0x00000000150672ca */ /* 0x004fe400000e0000 */
[----:B---3--:R-:W-:Y:S02]  /*15ad0*/  R2UR UR5, R19 ;  /* 0x00000000130572ca */ /* 0x008fe400000e0000 */
[----:B------:R-:W-:-:S07]  /*15ae0*/  MOV R7, RZ ;  /* 0x000000ff00077202 */ /* 0x000fce0000000f00 */
[----:B-1----:R-:W-:Y:S06]  /*15af0*/  @P6 BRA `(.L_x_329) ;  /* 0x0000000400686947 */ /* 0x002fec0003800000 */
[----:B------:R-:W-:-:S04]  /*15b00*/  IADD3 R18, P6, R16, UR11, RZ ;  /* 0x0000000b10127c10 */ /* 0x000fc8000ffde0ff */
[----:B------:R-:W-:Y:S02]  /*15b10*/  LEA.HI.X.SX32 R21, R16, UR13, 0x1, P6 ;  /* 0x0000000d10157c11 */ /* 0x000fe4000b0f0eff */
[----:B------:R-:W-:Y:S02]  /*15b20*/  IABS R16, R9 ;  /* 0x0000000900107213 */ /* 0x000fe40000000000 */
[C---:B------:R-:W-:Y:S02]  /*15b30*/  IADD3 R22, P6, R17.reuse, UR12, RZ ;  /* 0x0000000c11167c10 */ /* 0x040fe4000ffde0ff */
[----:B------:R-:W1:Y:S02]  /*15b40*/  I2F.RP R2, R16 ;  /* 0x0000001000027306 */ /* 0x000e640000209400 */
[----:B------:R-:W-:Y:S02]  /*15b50*/  LEA.HI.X.SX32 R23, R17, UR14, 0x1, P6 ;  /* 0x0000000e11177c11 */ /* 0x000fe4000b0f0eff */
[----:B------:R-:W-:-:S04]  /*15b60*/  PLOP3.LUT P6, PT, PT, PT, UP0, 0x80, 0x0 ;  /* 0x000000000000781c */ /* 0x000fc80003fcf008 */
[----:B-1----:R-:W1:Y:S02]  /*15b70*/  MUFU.RCP R2, R2 ;  /* 0x0000000200027308 */ /* 0x002e640000001000 */
[----:B-1----:R-:W-:-:S06]  /*15b80*/  VIADD R17, R2, 0xffffffe ;  /* 0x0ffffffe02117836 */ /* 0x002fcc0000000000 */
[----:B------:R-:W1:Y:S02]  /*15b90*/  F2I.FTZ.U32.TRUNC.NTZ R17, R17 ;  /* 0x0000001100117305 */ /* 0x000e64000021f000 */
[----:B-1----:R-:W-:Y:S01]  /*15ba0*/  IADD3 R19, RZ, -R17, RZ ;  /* 0x80000011ff137210 */ /* 0x002fe20007ffe0ff */
[----:B------:R-:W-:Y:S06]  /*15bb0*/  @!P6 BRA `(.L_x_330) ;  /* 0x00000000002ce947 */ /* 0x000fec0003800000 */
        /* <DEDUP_REMOVED lines=11> */
.L_x_330:
[----:B------:R-:W-:Y:S05]  /*15c70*/  @!P0 BRA `(.L_x_331) ;  /* 0x00000000002c8947 */ /* 0x000fea0003800000 */
[----:B------:R-:W-:-:S04]  /*15c80*/  IADD3 R7, P6, R22, UR23, RZ ;  /* 0x0000001716077c10 */ /* 0x000fc8000ffde0ff */
[----:B------:R-:W-:-:S05]  /*15c90*/  IADD3.X R23, RZ, R23, RZ, P6, !PT ;  /* 0x00000017ff177210 */ /* 0x000fca00037fe4ff */
[----:B------:R-:W-:-:S04]  /*15ca0*/  IMAD.WIDE.U32 R4, R23, UR26, RZ ;  /* 0x0000001a17047c25 */ /* 0x000fc8000f8e00ff */
[----:B------:R-:W-:-:S04]  /*15cb0*/  IMAD.WIDE.U32 R4, P6, R7, UR27, R4 ;  /* 0x0000001b07047c25 */ /* 0x000fc8000f8c0004 */
[----:B------:R-:W-:Y:S01]  /*15cc0*/  IMAD.WIDE.U32 R6, R7, UR26, RZ ;  /* 0x0000001a07067c25 */ /* 0x000fe2000f8e00ff */
[----:B------:R-:W-:-:S03]  /*15cd0*/  MOV R2, R5 ;  /* 0x0000000500027202 */ /* 0x000fc60000000f00 */
[----:B------:R-:W-:Y:S01]  /*15ce0*/  IMAD.X R3, RZ, RZ, RZ, P6 ;  /* 0x000000ffff037224 */ /* 0x000fe200030e06ff */
[----:B------:R-:W-:-:S05]  /*15cf0*/  IADD3 RZ, P6, R7, R4, RZ ;  /* 0x0000000407ff7210 */ /* 0x000fca0007fde0ff */
[----:B------:R-:W-:-:S04]  /*15d00*/  IMAD.WIDE.U32.X R2, R23, UR27, R2, P6 ;  /* 0x0000001b17027c25 */ /* 0x000fc8000b0e0402 */
[----:B------:R-:W-:Y:S01]  /*15d10*/  IMAD.MOV.U32 R22, RZ, RZ, R2 ;  /* 0x000000ffff167224 */ /* 0x000fe200078e0002 */
[----:B------:R-:W-:-:S07]  /*15d20*/  MOV R23, R3 ;  /* 0x0000000300177202 */ /* 0x000fce0000000f00 */
.L_x_331:
[----:B------:R-:W-:Y:S01]  /*15d30*/  SHF.R.U64 R4, R22, UR31, R23 ;  /* 0x0000001f16047c19 */ /* 0x000fe20008001217 */
[----:B------:R-:W-:Y:S01]  /*15d40*/  IMAD R5, R19, R16, RZ ;  /* 0x0000001013057224 */ /* 0x000fe200078e02ff */
[----:B------:R-:W-:Y:S02]  /*15d50*/  IABS R2, R9 ;  /* 0x0000000900027213 */ /* 0x000fe40000000000 */
[----:B------:R-:W-:Y:S01]  /*15d60*/  MOV R3, R17 ;  /* 0x0000001100037202 */ /* 0x000fe20000000f00 */
[----:B------:R-:W-:Y:S01]  /*15d70*/  VIADD R4, R4, UR17 ;  /* 0x0000001104047c36 */ /* 0x000fe20008000000 */
[----:B------:R-:W-:Y:S01]  /*15d80*/  IADD3 R7, RZ, -R2, RZ ;  /* 0x80000002ff077210 */ /* 0x000fe20007ffe0ff */
[----:B------:R-:W-:Y:S01]  /*15d90*/  IMAD.MOV.U32 R2, RZ, RZ, RZ ;  /* 0x000000ffff027224 */ /* 0x000fe200078e00ff */
[----:B------:R-:W-:Y:S02]  /*15da0*/  SHF.R.U64 R18, R18, UR30, R21 ;  /* 0x0000001e12127c19 */ /* 0x000fe40008001215 */
[----:B------:R-:W-:Y:S01]  /*15db0*/  IABS R6, R4 ;  /* 0x0000000400067213 */ /* 0x000fe20000000000 */
[----:B------:R-:W-:Y:S01]  /*15dc0*/  IMAD.HI.U32 R2, R17, R5, R2 ;  /* 0x0000000511027227 */ /* 0x000fe200078e0002 */
[----:B------:R-:W-:-:S02]  /*15dd0*/  IABS R17, R10 ;  /* 0x0000000a00117213 */ /* 0x000fc40000000000 */
[----:B------:R-:W-:Y:S01]  /*15de0*/  MOV R3, R7 ;  /* 0x0000000700037202 */ /* 0x000fe20000000f00 */
[----:B------:R-:W-:Y:S01]  /*15df0*/  IMAD.MOV.U32 R5, RZ, RZ, R6 ;  /* 0x000000ffff057224 */ /* 0x000fe200078e0006 */
[----:B------:R-:W-:Y:S01]  /*15e00*/  IADD3 R7, R18, UR16, RZ ;  /* 0x0000001012077c10 */ /* 0x000fe2000fffe0ff */
[----:B------:R-:W1:Y:S01]  /*15e10*/  I2F.RP R6, R17 ;  /* 0x0000001100067306 */ /* 0x000e620000209400 */
[----:B------:R-:W-:Y:S01]  /*15e20*/  IABS R21, R10 ;  /* 0x0000000a00157213 */ /* 0x000fe20000000000 */
[----:B------:R-:W-:Y:S01]  /*15e30*/  IMAD.HI.U32 R2, R2, R5, RZ ;  /* 0x0000000502027227 */ /* 0x000fe200078e00ff */
[----:B------:R-:W-:Y:S02]  /*15e40*/  IABS R18, R7 ;  /* 0x0000000700127213 */ /* 0x000fe40000000000 */
[----:B------:R-:W-:Y:S01]  /*15e50*/  IADD3 R21, RZ, -R21, RZ ;  /* 0x80000015ff157210 */ /* 0x000fe20007ffe0ff */
[----:B------:R-:W-:-:S05]  /*15e60*/  IMAD R5, R2, R3, R5 ;  /* 0x0000000302057224 */ /* 0x000fca00078e0205 */
[----:B------:R-:W-:Y:S01]  /*15e70*/  ISETP.GT.U32.AND P6, PT, R16, R5, PT ;  /* 0x000000051000720c */ /* 0x000fe20003fc4070 */
[----:B-1----:R-:W1:-:S12]  /*15e80*/  MUFU.RCP R6, R6 ;  /* 0x0000000600067308 */ /* 0x002e580000001000 */
[----:B------:R-:W-:Y:S01]  /*15e90*/  @!P6 IMAD.IADD R5, R5, 0x1, -R16 ;  /* 0x000000010505e824 */ /* 0x000fe200078e0a10 */
[----:B-1----:R-:W-:-:S04]  /*15ea0*/  IADD3 R2, R6, 0xffffffe, RZ ;  /* 0x0ffffffe06027810 */ /* 0x002fc80007ffe0ff */
[----:B------:R1:W2:Y:S02]  /*15eb0*/  F2I.FTZ.U32.TRUNC.NTZ R3, R2 ;  /* 0x0000000200037305 */ /* 0x0002a4000021f000 */
[----:B-1----:R-:W-:Y:S02]  /*15ec0*/  IMAD.MOV.U32 R2, RZ, RZ, RZ ;  /* 0x000000ffff027224 */ /* 0x002fe400078e00ff */
[----:B--2---:R-:W-:-:S04]  /*15ed0*/  IMAD.MOV R22, RZ, RZ, -R3 ;  /* 0x000000ffff167224 */ /* 0x004fc800078e0a03 */
[----:B------:R-:W-:-:S04]  /*15ee0*/  IMAD R19, R22, R17, RZ ;  /* 0x0000001116137224 */ /* 0x000fc800078e02ff */
[----:B------:R-:W-:-:S04]  /*15ef0*/  IMAD.HI.U32 R6, R3, R19, R2 ;  /* 0x0000001303067227 */ /* 0x000fc800078e0002 */
[----:B------:R-:W-:Y:S01]  /*15f00*/  IMAD.MOV.U32 R3, RZ, RZ, R18 ;  /* 0x000000ffff037224 */ /* 0x000fe200078e0012 */
[----:B------:R-:W-:-:S03]  /*15f10*/  MOV R18, R21 ;  /* 0x0000001500127202 */ /* 0x000fc60000000f00 */
[----:B------:R-:W-:-:S04]  /*15f20*/  IMAD.HI.U32 R2, R6, R3, RZ ;  /* 0x0000000306027227 */ /* 0x000fc800078e00ff */
[----:B------:R-:W-:-:S05]  /*15f30*/  IMAD R2, R2, R18, R3 ;  /* 0x0000001202027224 */ /* 0x000fca00078e0203 */
[----:B------:R-:W-:-:S13]  /*15f40*/  ISETP.GT.U32.AND P6, PT, R17, R2, PT ;  /* 0x000000021100720c */ /* 0x000fda0003fc4070 */
[----:B------:R-:W-:Y:S01]  /*15f50*/  @!P6 IMAD.IADD R2, R2, 0x1, -R17 ;  /* 0x000000010202e824 */ /* 0x000fe200078e0a11 */
[----:B------:R-:W-:-:S13]  /*15f60*/  ISETP.GT.U32.AND P6, PT, R16, R5, PT ;  /* 0x000000051000720c */ /* 0x000fda0003fc4070 */
[----:B------:R-:W-:Y:S02]  /*15f70*/  @!P6 IADD3 R5, R5, -R16, RZ ;  /* 0x800000100505e210 */ /* 0x000fe40007ffe0ff */
[----:B------:R-:W-:Y:S02]  /*15f80*/  ISETP.GT.U32.AND P6, PT, R17, R2, PT ;  /* 0x000000021100720c */ /* 0x000fe40003fc4070 */
[----:B------:R-:W-:-:S11]  /*15f90*/  MOV R3, R5 ;  /* 0x0000000500037202 */ /* 0x000fd60000000f00 */
[----:B------:R-:W-:Y:S01]  /*15fa0*/  @!P6 IMAD.IADD R2, R2, 0x1, -R17 ;  /* 0x000000010202e824 */ /* 0x000fe200078e0a11 */
        /* <DEDUP_REMOVED lines=9> */
[----:B------:R-:W-:Y:S02]  /*16040*/  PLOP3.LUT P6, PT, PT, PT, UP3, 0x80, 0x0 ;  /* 0x000000000000781c */ /* 0x000fe40003fcf038 */
[----:B------:R-:W-:-:S04]  /*16050*/  IADD3 R2, -R2, R7, RZ ;  /* 0x0000000702027210 */ /* 0x000fc80007ffe1ff */
[CC--:B------:R-:W-:Y:S01]  /*16060*/  SEL R4, R3.reuse, R2.reuse, !P6 ;  /* 0x0000000203047207 */ /* 0x0c0fe20007000000 */
[----:B------:R-:W-:-:S03]  /*16070*/  IMAD R6, R3, R2, RZ ;  /* 0x0000000203067224 */ /* 0x000fc600078e02ff */
[----:B------:R-:W-:Y:S02]  /*16080*/  SHF.R.S32.HI R5, RZ, 0x1f, R4 ;  /* 0x0000001fff057819 */ /* 0x000fe40000011404 */
[----:B------:R-:W-:-:S07]  /*16090*/  SHF.R.S32.HI R7, RZ, 0x1f, R6 ;  /* 0x0000001fff077819 */ /* 0x000fce0000011406 */
.L_x_329:
[----:B------:R-:W-:Y:S05]  /*160a0*/  BSYNC B0 ;  /* 0x0000000000007941 */ /* 0x000fea0003800000 */
.L_x_328:
[----:B------:R-:W1:Y:S04]  /*160b0*/  SHFL.UP PT, R3, R6, 0x1, RZ ;  /* 0x0420000006037989 */ /* 0x000e6800000e00ff */
[----:B------:R-:W2:Y:S01]  /*160c0*/  SHFL.UP PT, R2, R7, 0x1, RZ ;  /* 0x0420000007027989 */ /* 0x000ea200000e00ff */
[----:B-1----:R-:W-:Y:S02]  /*160d0*/  SEL R3, R3, RZ, P1 ;  /* 0x000000ff03037207 */ /* 0x002fe40000800000 */
[----:B--2---:R-:W-:Y:S02]  /*160e0*/  SEL R2, R2, RZ, P1 ;  /* 0x000000ff02027207 */ /* 0x004fe40000800000 */
[----:B------:R-:W-:-:S05]  /*160f0*/  IADD3 R18, P6, R3, R6, RZ ;  /* 0x0000000603127210 */ /* 0x000fca0007fde0ff */
[----:B------:R-:W-:Y:S01]  /*16100*/  IMAD.X R17, R2, 0x1, R7, P6 ;  /* 0x0000000102117824 */ /* 0x000fe200030e0607 */
[----:B------:R-:W1:Y:S04]  /*16110*/  SHFL.UP PT, R3, R18, 0x2, RZ ;  /* 0x0440000012037989 */ /* 0x000e6800000e00ff */
[----:B------:R-:W2:Y:S01]  /*16120*/  SHFL.UP PT, R2, R17, 0x2, RZ ;  /* 0x0440000011027989 */ /* 0x000ea200000e00ff */
[----:B-1----:R-:W-:Y:S02]  /*16130*/  SEL R3, R3, RZ, P2 ;  /* 0x000000ff03037207 */ /* 0x002fe40001000000 */
[----:B--2---:R-:W-:Y:S02]  /*16140*/  SEL R2, R2, RZ, P2 ;  /* 0x000000ff02027207 */ /* 0x004fe40001000000 */
[----:B------:R-:W-:-:S04]  /*16150*/  IADD3 R16, P6, R3, R18, RZ ;  /* 0x0000001203107210 */ /* 0x000fc80007fde0ff */
[----:B------:R-:W-:Y:S01]  /*16160*/  IADD3.X R21, R2, R17, RZ, P6, !PT ;  /* 0x0000001102157210 */ /* 0x000fe200037fe4ff */
        /* <DEDUP_REMOVED lines=18> */
[----:B------:R-:W-:-:S04]  /*16290*/  IADD3 R19, P6, R2, UR5, RZ ;  /* 0x0000000502137c10 */ /* 0x000fc8000ffde0ff */
[----:B------:R-:W-:Y:S02]  /*162a0*/  IADD3.X R21, R3, UR6, RZ, P6, !PT ;  /* 0x0000000603157c10 */ /* 0x000fe4000b7fe4ff */
[----:B------:R-:W-:-:S04]  /*162b0*/  ISETP.GT.U32.AND P6, PT, R19, UR8, PT ;  /* 0x0000000813007c0c */ /* 0x000fc8000bfc4070 */
[----:B------:R-:W-:-:S13]  /*162c0*/  ISETP.GT.U32.AND.EX P6, PT, R21, UR7, PT, P6 ;  /* 0x0000000715007c0c */ /* 0x000fda000bfc4160 */
[----:B------:R-:W-:-:S04]  /*162d0*/  VOTE.ANY R16, PT, P6 ;  /* 0x0000000000107806 */ /* 0x000fc800030e0100 */
[----:B------:R-:W-:-:S13]  /*162e0*/  ISETP.NE.AND P6, PT, R16, RZ, PT ;  /* 0x000000ff1000720c */ /* 0x000fda0003fc5270 */
[----:B------:R-:W-:Y:S05]  /*162f0*/  @!P6 BRA `(.L_x_332) ;  /* 0xfffffff400b4e947 */ /* 0x000fea000383ffff */
[----:B------:R-:W-:Y:S01]  /*16300*/  MOV R19, R2 ;  /* 0x0000000200137202 */ /* 0x000fe20000000f00 */
[----:B------:R-:W-:-:S07]  /*16310*/  IMAD.MOV.U32 R18, RZ, RZ, R3 ;  /* 0x000000ffff127224 */ /* 0x000fce00078e0003 */
.L_x_327:
[----:B------:R-:W1:Y:S08]  /*16320*/  BREV R16, R16 ;  /* 0x0000001000107301 */ /* 0x000e700000000000 */
[----:B-1----:R-:W1:Y:S02]  /*16330*/  FLO.U32.SH R17, R16 ;  /* 0x0000001000117300 */ /* 0x002e6400000e0400 */
[----:B-1----:R-:W1:Y:S02]  /*16340*/  SHFL.IDX PT, R11, R11, R17, 0x1f ;  /* 0x00001f110b0b7589 */ /* 0x002e6400000e0000 */
[----:B-1----:R-:W-:-:S13]  /*16350*/  R2UR UR4, R11 ;  /* 0x000000000b0472ca */ /* 0x002fda00000e0000 */
[----:B------:R-:W-:-:S04]  /*16360*/  IADD3 R21, R20, UR4, RZ ;  /* 0x0000000414157c10 */ /* 0x000fc8000fffe0ff */
[----:B------:R-:W-:-:S13]  /*16370*/  ISETP.GE.AND P1, PT, R21, UR22, PT ;  /* 0x0000001615007c0c */ /* 0x000fda000bf26270 */
[----:B------:R-:W1:Y:S02]  /*16380*/  @!P1 LDC.64 R2, c[0x0][0x918] ;  /* 0x00024600ff029b82 */ /* 0x000e640000000a00 */
[----:B-1----:R-:W-:-:S05]  /*16390*/  @!P1 IMAD.WIDE R2, R21, 0xc, R2 ;  /* 0x0000000c15029825 */ /* 0x002fca00078e0202 */
[----:B-----5:R1:W5:Y:S04]  /*163a0*/  @!P1 LDG.E R8, desc[UR38][R2.64] ;  /* 0x0000002602089981 */ /* 0x020368000c1e1900 */
[----:B------:R1:W5:Y:S01]  /*163b0*/  @!P1 LDG.E R0, desc[UR38][R2.64+0x4] ;  /* 0x0000042602009981 */ /* 0x000362000c1e1900 */
[----:B------:R-:W-:-:S03]  /*163c0*/  IADD3 R12, P1, P2, R19, UR5, -R6 ;  /* 0x00000005130c7c10 */ /* 0x000fc6000fa3e806 */
[----:B------:R-:W-:Y:S01]  /*163d0*/  SHFL.IDX PT, R6, R6, R17, 0x1f ;  /* 0x00001f1106067589 */ /* 0x000fe200000e0000 */
[----:B------:R-:W-:-:S03]  /*163e0*/  IADD3.X R18, R18, UR6, ~R7, P1, P2 ;  /* 0x0000000612127c10 */ /* 0x000fc60008fe4c07 */
[----:B------:R-:W2:Y:S04]  /*163f0*/  SHFL.IDX PT, R12, R12, R17, 0x1f ;  /* 0x00001f110c0c7589 */ /* 0x000ea800000e0000 */
[----:B------:R-:W3:Y:S04]  /*16400*/  SHFL.IDX PT, R18, R18, R17, 0x1f ;  /* 0x00001f1112127589 */ /* 0x000ee800000e0000 */
[----:B------:R1:W4:Y:S04]  /*16410*/  SHFL.IDX PT, R7, R7, R17, 0x1f ;  /* 0x00001f1107077589 */ /* 0x00032800000e0000 */
[----:B------:R1:W1:Y:S04]  /*16420*/  SHFL.IDX PT, R5, R5, R17, 0x1f ;  /* 0x00001f1105057589 */ /* 0x00026800000e0000 */
[----:B------:R1:W1:Y:S01]  /*16430*/  SHFL.IDX PT, R4, R4, R17, 0x1f ;  /* 0x00001f1104047589 */ /* 0x00026200000e0000 */
[----:B--2---:R-:W-:-:S02]  /*16440*/  R2UR UR5, R12 ;  /* 0x000000000c0572ca */ /* 0x004fc400000e0000 */
[----:B---3--:R-:W-:-:S15]  /*16450*/  R2UR UR6, R18 ;  /* 0x00000000120672ca */ /* 0x008fde00000e0000 */
.L_x_322:
[----:B-1----:R-:W1:Y:S01]  /*16460*/  LDC R2, c[0x0][0x910] ;  /* 0x00024400ff027b82 */ /* 0x002e620000000800 */
[----:B------:R-:W-:Y:S01]  /*16470*/  UMOV UR22, 0xffffffff ;  /* 0xffffffff00167882 */ /* 0x000fe20000000000 */
[----:B------:R-:W-:Y:S01]  /*16480*/  UMOV UR23, 0xffffffff ;  /* 0xffffffff00177882 */ /* 0x000fe20000000000 */
[----:B------:R-:W-:Y:S01]  /*16490*/  UMOV UR24, 0xffffffff ;  /* 0xffffffff00187882 */ /* 0x000fe20000000000 */
[----:B------:R-:W-:Y:S01]  /*164a0*/  IMAD.MOV.U32 R19, RZ, RZ, RZ ;  /* 0x000000ffff137224 */ /* 0x000fe200078e00ff */
[----:B-1----:R-:W-:-:S13]  /*164b0*/  ISETP.LE.AND P1, PT, R2, UR4, PT ;  /* 0x0000000402007c0c */ /* 0x002fda000bf23270 */
[----:B------:R-:W-:Y:S05]  /*164c0*/  @P1 BRA `(.L_x_321) ;  /* 0x0000000000f01947 */ /* 0x000fea0003800000 */
[C---:B------:R-:W-:Y:S01]  /*164d0*/  R2UR UR22, R4.reuse ;  /* 0x00000000041672ca */ /* 0x040fe200000e0000 */
[----:B------:R-:W-:Y:S01]  /*164e0*/  UIADD3 UR24, UP1, -UR5, UR8, URZ ;  /* 0x0000000805187290 */ /* 0x000fe2000ff3e13f */
[----:B------:R-:W-:Y:S01]  /*164f0*/  R2UR UR23, R5 ;  /* 0x00000000051772ca */ /* 0x000fe200000e0000 */
[----:B------:R-:W-:Y:S01]  /*16500*/  ULDC UR30, c[0x0][0x8c0] ;  /* 0x00023000001e7ab9 */ /* 0x000fe20000000800 */
[----:B------:R-:W-:Y:S01]  /*16510*/  ULDC UR32, c[0x0][0x8b0] ;  /* 0x00022c0000207ab9 */ /* 0x000fe20000000800 */
[----:B------:R-:W-:Y:S01]  /*16520*/  ULDC UR33, c[0x0][0x904] ;  /* 0x0002410000217ab9 */ /* 0x000fe20000000800 */
[----:B------:R-:W-:-:S03]  /*16530*/  SHF.R.U64 R2, R4, UR32, R5 ;  /* 0x0000002004027c19 */ /* 0x000fc60008001205 */
[----:B------:R-:W-:-:S04]  /*16540*/  UIADD3.X UR22, ~UR6, UR7, URZ, UP1, !UPT ;  /* 0x0000000706167290 */ /* 0x000fc80008ffe53f */
[----:B------:R-:W-:Y:S02]  /*16550*/  USHF.R.U32.HI UR31, URZ, UR30, UR22 ;  /* 0x0000001e3f1f7299 */ /* 0x000fe40008011616 */
[----:B------:R-:W-:Y:S02]  /*16560*/  USHF.R.U32.HI UR27, URZ, UR32, UR23 ;  /* 0x000000203f1b7299 */ /* 0x000fe40008011617 */
[----:B------:R-:W-:Y:S02]  /*16570*/  USHF.R.U32.HI UR25, URZ, UR32, UR31 ;  /* 0x000000203f197299 */ /* 0x000fe4000801161f */
[----:B------:R-:W-:Y:S01]  /*16580*/  USHF.R.U64 UR22, UR24, UR30, UR22 ;  /* 0x0000001e18167299 */ /* 0x000fe20008001216 */
[----:B------:R-:W-:Y:S01]  /*16590*/  R2UR UR24, R2 ;  /* 0x00000000021872ca */ /* 0x000fe200000e0000 */
[----:B------:R-:W-:Y:S02]  /*165a0*/  USHF.R.U32.HI UR26, URZ, UR33, UR25 ;  /* 0x000000213f1a7299 */ /* 0x000fe40008011619 */
[----:B------:R-:W-:-:S02]  /*165b0*/  USHF.R.U64 UR23, UR22, UR32, UR31 ;  /* 0x0000002016177299 */ /* 0x000fc4000800121f */
[----:B------:R-:W-:Y:S02]  /*165c0*/  ULOP3.LUT UR30, UR26, UR27, URZ, 0xfc, !UPT ;  /* 0x0000001b1a1e7292 */ /* 0x000fe4000f8efc3f */
[----:B------:R-:W-:-:S04]  /*165d0*/  USHF.R.U64 UR25, UR23, UR33, UR25 ;  /* 0x0000002117197299 */ /* 0x000fc80008001219 */
[----:B------:R-:W-:-:S13]  /*165e0*/  ISETP.NE.U32.AND P1, PT, RZ, UR30, PT ;  /* 0x0000001eff007c0c */ /* 0x000fda000bf25070 */
[----:B------:R-:W-:Y:S05]  /*165f0*/  @!P1 BRA `(.L_x_333) ;  /* 0x0000000000189947 */ /* 0x000fea0003800000 */
[----:B------:R-:W-:-:S07]  /*16600*/  MOV R12, 0x16620 ;  /* 0x00016620000c7802 */ /* 0x000fce0000000f00 */
[----:B--2-45:R-:W-:Y:S05]  /*16610*/  CALL.REL.NOINC `(.L_x_334) ;  /* 0x0000002400507944 */ /* 0x034fea0003c00000 */
[----:B------:R-:W-:-:S04]  /*16620*/  UIADD3 UR26, -UR27, URZ, URZ ;  /* 0x0000003f1b1a7290 */ /* 0x000fc8000fffe13f */
[----:B------:R-:W-:-:S03]  /*16630*/  UIMAD UR25, UR24, UR26, UR25 ;  /* 0x0000001a181972a4 */ /* 0x000fc6000f8e0219 */
[----:B------:R-:W-:Y:S01]  /*16640*/  UMOV UR24, UR27 ;  /* 0x0000001b00187c82 */ /* 0x000fe20008000000 */
[----:B------:R-:W-:Y:S08]  /*16650*/  BRA `(.L_x_335) ;  /* 0x0000000000587947 */ /* 0x000ff00003800000 */
.L_x_333:
[----:B------:R-:W1:Y:S01]  /*16660*/  I2F.U32.RP R2, UR24 ;  /* 0x0000001800027d06 */ /* 0x000e620008209000 */
[----:B------:R-:W-:Y:S01]  /*16670*/  UMOV UR26, URZ ;  /* 0x0000003f001a7c82 */ /* 0x000fe20008000000 */
[----:B------:R-:W-:-:S06]  /*16680*/  UISETP.NE.U32.AND UP4, UPT, UR24, URZ, UPT ;  /* 0x0000003f1800728c */ /* 0x000fcc000bf85070 */
[----:B-1----:R-:W1:Y:S02]  /*16690*/  MUFU.RCP R2, R2 ;  /* 0x0000000200027308 */ /* 0x002e640000001000 */
[----:B-1----:R-:W-:-:S06]  /*166a0*/  IADD3 R3, R2, 0xffffffe, RZ ;  /* 0x0ffffffe02037810 */ /* 0x002fcc0007ffe0ff */
[----:B------:R-:W1:Y:S02]  /*166b0*/  F2I.FTZ.U32.TRUNC.NTZ R3, R3 ;  /* 0x0000000300037305 */ /* 0x000e64000021f000 */
[----:B-1----:R-:W-:-:S13]  /*166c0*/  R2UR UR27, R3 ;  /* 0x00000000031b72ca */ /* 0x002fda00000e0000 */
[----:B------:R-:W-:-:S04]  /*166d0*/  UIADD3 UR30, URZ, -UR27, URZ ;  /* 0x8000001b3f1e7290 */ /* 0x000fc8000fffe03f */
[----:B------:R-:W-:-:S04]  /*166e0*/  UIMAD UR30, UR30, UR24, URZ ;  /* 0x000000181e1e72a4 */ /* 0x000fc8000f8e023f */
[----:B------:R-:W-:-:S04]  /*166f0*/  UIMAD.WIDE.U32 UR26, UR27, UR30, UR26 ;  /* 0x0000001e1b1a72a5 */ /* 0x000fc8000f8e001a */
[----:B------:R-:W-:-:S04]  /*16700*/  UIMAD.WIDE.U32 UR26, UR27, UR25, URZ ;  /* 0x000000191b1a72a5 */ /* 0x000fc8000f8e003f */
[----:B------:R-:W-:-:S04]  /*16710*/  UIADD3 UR26, -UR27, URZ, URZ ;  /* 0x0000003f1b1a7290 */ /* 0x000fc8000fffe13f */
[----:B------:R-:W-:-:S04]  /*16720*/  UIMAD UR26, UR24, UR26, UR25 ;  /* 0x0000001a181a72a4 */ /* 0x000fc8000f8e0219 */
[----:B------:R-:W-:-:S11]  /*16730*/  UISETP.GE.U32.AND UP1, UPT, UR26, UR24, UPT ;  /* 0x000000181a00728c */ /* 0x000fd6000bf26070 */
[----:B------:R-:W-:Y:S02]  /*16740*/  @UP1 UIADD3 UR26, UR26, -UR24, URZ ;  /* 0x800000181a1a1290 */ /* 0x000fe4000fffe03f */
[----:B------:R-:W-:Y:S02]  /*16750*/  @UP1 UIADD3 UR27, UR27, 0x1, URZ ;  /* 0x000000011b1b1890 */ /* 0x000fe4000fffe03f */
[----:B------:R-:W-:-:S11]  /*16760*/  UISETP.GE.U32.AND UP2, UPT, UR26, UR24, UPT ;  /* 0x000000181a00728c */ /* 0x000fd6000bf46070 */
[----:B------:R-:W-:Y:S02]  /*16770*/  @UP2 UIADD3 UR27, UR27, 0x1, URZ ;  /* 0x000000011b1b2890 */ /* 0x000fe4000fffe03f */
[----:B------:R-:W-:-:S04]  /*16780*/  @!UP4 ULOP3.LUT UR27, URZ, UR24, URZ, 0x33, !UPT ;  /* 0x000000183f1bc292 */ /* 0x000fc8000f8e333f */
[----:B------:R-:W-:-:S04]  /*16790*/  UIADD3 UR26, -UR27, URZ, URZ ;  /* 0x0000003f1b1a7290 */ /* 0x000fc8000fffe13f */
[----:B------:R-:W-:-:S03]  /*167a0*/  UIMAD UR25, UR24, UR26, UR25 ;  /* 0x0000001a181972a4 */ /* 0x000fc6000f8e0219 */
[----:B------:R-:W-:-:S09]  /*167b0*/  UMOV UR24, UR27 ;  /* 0x0000001b00187c82 */ /* 0x000fd20008000000 */
.L_x_335:
[----:B------:R-:W-:Y:S01]  /*167c0*/  ULOP3.LUT UR23, UR23, UR20, URZ, 0xc0, !UPT ;  /* 0x0000001417177292 */ /* 0x000fe2000f8ec03f */
[----:B------:R-:W-:Y:S01]  /*167d0*/  IMAD.MOV.U32 R19, RZ, RZ, 0x1 ;  /* 0x00000001ff137424 */ /* 0x000fe200078e00ff */
[----:B------:R-:W-:Y:S02]  /*167e0*/  ULOP3.LUT UR22, UR22, UR18, URZ, 0xc0, !UPT ;  /* 0x0000001216167292 */ /* 0x000fe4000f8ec03f */
[----:B------:R-:W-:Y:S01]  /*167f0*/  UIMAD UR23, UR19, UR24, UR23 ;  /* 0x00000018131772a4 */ /* 0x000fe2000f8e0217 */
[----:B------:R-:W-:Y:S01]  /*16800*/  ULDC UR27, c[0x0][0x8a8] ;  /* 0x00022a00001b7ab9 */ /* 0x000fe20000000800 */
[----:B------:R-:W-:Y:S01]  /*16810*/  ULDC UR26, c[0x0][0x8b8] ;  /* 0x00022e00001a7ab9 */ /* 0x000fe20000000800 */
[----:B------:R-:W-:Y:S02]  /*16820*/  UIMAD UR25, UR25, UR27, UR22 ;  /* 0x0000001b191972a4 */ /* 0x000fe4000f8e0216 */
[----:B------:R-:W-:Y:S01]  /*16830*/  UIMAD UR23, UR23, UR26, UR56 ;  /* 0x0000001a171772a4 */ /* 0x000fe2000f8e0238 */
[----:B------:R-:W-:Y:S01]  /*16840*/  @UP3 UMOV UR24, UR4 ;  /* 0x0000000400183c82 */ /* 0x000fe20008000000 */
[----:B------:R-:W-:-:S03]  /*16850*/  @!UP3 UMOV UR24, UR4 ;  /* 0x000000040018bc82 */ /* 0x000fc60008000000 */
[----:B------:R-:W-:Y:S02]  /*16860*/  @UP3 UMOV UR22, UR25 ;  /* 0x0000001900163c82 */ /* 0x000fe40008000000 */
[----:B------:R-:W-:Y:S01]  /*16870*/  @!UP3 UMOV UR22, UR23 ;  /* 0x000000170016bc82 */ /* 0x000fe20008000000 */
[----:B------:R-:W-:-:S05]  /*16880*/  @!UP3 UMOV UR23, UR25 ;  /* 0x000000190017bc82 */ /* 0x000fca0008000000 */
.L_x_321:
[----:B------:R-:W-:-:S06]  /*16890*/  UISETP.NE.AND UP1, UPT, UR15, 0x3, UPT ;  /* 0x000000030f00788c */ /* 0x000fcc000bf25270 */
[----:B------:R-:W-:-:S13]  /*168a0*/  PLOP3.LUT P1, PT, PT, PT, UP1, 0x80, 0x0 ;  /* 0x000000000000781c */ /* 0x000fda0003f2f018 */
[----:B------:R-:W-:Y:S05]  /*168b0*/  @!P1 BRA `(.L_x_336) ;  /* 0x0000000000049947 */ /* 0x000fea0003800000 */
[----:B--2---:R-:W-:Y:S01]  /*168c0*/  BPT.TRAP 0x1 ;  /* 0x000000040000795c */ /* 0x004fe20000300000 */
.L_x_336:
[----:B------:R-:W1:Y:S01]  /*168d0*/  S2R R3, SR_CgaCtaId ;  /* 0x0000000000037919 */ /* 0x000e620000008800 */
[----:B------:R-:W-:-:S04]  /*168e0*/  MOV R2, 0x400 ;  /* 0x0000040000027802 */ /* 0x000fc80000000f00 */
[----:B-1----:R-:W-:Y:S02]  /*168f0*/  LEA R2, R3, R2, 0x18 ;  /* 0x0000000203027211 */ /* 0x002fe400078ec0ff */
[----:B------:R-:W-:Y:S02]  /*16900*/  SHF.L.U32 R3, R14, 0x1f, RZ ;  /* 0x0000001f0e037819 */ /* 0x000fe400000006ff */
[----:B------:R-:W-:-:S04]  /*16910*/  LEA R12, R13, R2, 0x3 ;  /* 0x000000020d0c7211 */ /* 0x000fc800078e18ff */
[----:B------:R-:W1:Y:S02]  /*16920*/  SYNCS.PHASECHK.TRANS64.TRYWAIT P2, [R12+URZ+0x34440], R3 ;  /* 0x034440030c0075a7 */ /* 0x000e64000804017f */
[----:B-1----:R-:W-:Y:S05]  /*16930*/  @!P2 BRA `(.L_x_337) ;  /* 0x0000001800f0a947 */ /* 0x002fea0003800000 */
.L_x_420:
[----:B------:R-:W-:Y:S01]  /*16940*/  ELECT P2, URZ, PT ;  /* 0x00000000003f782f */ /* 0x000fe20003840000 */
[----:B------:R-:W-:-:S12]  /*16950*/  BSSY B0, `(.L_x_338) ;  /* 0x0000010000007945 */ /* 0x000fd80003800000 */
[----:B------:R-:W-:Y:S05]  /*16960*/  @!P2 BRA `(.L_x_339) ;  /* 0x000000000038a947 */ /* 0x000fea0003800000 */
[----:B-1----:R-:W-:Y:S01]  /*16970*/  IMAD R3, R13, 0x10, R2 ;  /* 0x000000100d037824 */ /* 0x002fe200078e0202 */
[----:B------:R-:W-:Y:S01]  /*16980*/  MOV R18, UR24 ;  /* 0x0000001800127c02 */ /* 0x000fe20008000f00 */
[----:B------:R-:W-:Y:S01]  /*16990*/  IMAD.U32 R17, RZ, RZ, UR23 ;  /* 0x00000017ff117e24 */ /* 0x000fe2000f8e00ff */
[----:B------:R-:W-:-:S05]  /*169a0*/  MOV R16, UR22 ;  /* 0x0000001600107c02 */ /* 0x000fca0008000f00 */
[----:B------:R1:W-:Y:S01]  /*169b0*/  STS.128 [R3+0x34530], R16 ;  /* 0x0345301003007388 */ /* 0x0003e20000000c00 */
[----:B------:R-:W-:Y:S01]  /*169c0*/  @!PT LDS RZ, [RZ] ;  /* 0x00000000fffff984 */ /* 0x000fe20000000800 */
[----:B------:R-:W-:Y:S01]  /*169d0*/  @!PT LDS RZ, [RZ] ;  /* 0x00000000fffff984 */ /* 0x000fe20000000800 */
[----:B------:R-:W-:Y:S01]  /*169e0*/  @!PT LDS RZ, [RZ] ;  /* 0x00000000fffff984 */ /* 0x000fe20000000800 */
[----:B------:R-:W-:Y:S01]  /*169f0*/  @!PT LDS RZ, [RZ] ;  /* 0x00000000fffff984 */ /* 0x000fe20000000800 */
[----:B------:R3:W-:Y:S06]  /*16a00*/  MEMBAR.ALL.CTA ;  /* 0x0000000000007992 */ /* 0x0007ec0000008000 */
[----:B---3--:R-:W3:Y:S01]  /*16a10*/  FENCE.VIEW.ASYNC.S ;  /* 0x00000000000073c6 */ /* 0x008ee20000000000 */
[----:B------:R-:W-:Y:S05]  /*16a20*/  @!P1 BRA `(.L_x_340) ;  /* 0x0000000000049947 */ /* 0x000fea0003800000 */
[----:B--2---:R-:W-:Y:S01]  /*16a30*/  BPT.TRAP 0x1 ;  /* 0x000000040000795c */ /* 0x004fe20000300000 */
.L_x_340:
[----:B---3--:R3:W-:Y:S02]  /*16a40*/  SYNCS.ARRIVE.TRANS64.A1T0 RZ, [R12+URZ+0x34400], RZ ;  /* 0x034400ff0cff79a7 */ /* 0x0087e4000810003f */
.L_x_339:
[----:B--2---:R-:W-:Y:S05]  /*16a50*/  BSYNC B0 ;  /* 0x0000000000007941 */ /* 0x004fea0003800000 */
.L_x_338:
[----:B------:R-:W-:Y:S01]  /*16a60*/  ISETP.NE.AND P3, PT, R19, RZ, PT ;  /* 0x000000ff1300720c */ /* 0x000fe20003f65270 */
[----:B------:R-:W-:-:S05]  /*16a70*/  VIADD R13, R13, 0x1 ;  /* 0x000000010d0d7836 */ /* 0x000fca0000000000 */
[----:B------:R-:W-:-:S04]  /*16a80*/  ISETP.NE.AND P2, PT, R13, 0x8, PT ;  /* 0x000000080d00780c */ /* 0x000fc80003f45270 */
[----:B-1----:R-:W-:Y:S02]  /*16a90*/  SEL R3, RZ, 0x1, P2 ;  /* 0x00000001ff037807 */ /* 0x002fe40001000000 */
[----:B------:R-:W-:Y:S02]  /*16aa0*/  SEL R13, R13, RZ, P2 ;  /* 0x000000ff0d0d7207 */ /* 0x000fe40001000000 */
[----:B------:R-:W-:Y:S01]  /*16ab0*/  LOP3.LUT R14, R14, R3, RZ, 0x3c, !PT ;  /* 0x000000030e0e7212 */ /* 0x000fe200078e3cff */
[----:B------:R-:W-:Y:S06]  /*16ac0*/  @P3 BRA `(.L_x_341) ;  /* 0xffffffe000fc3947 */ /* 0x000fec000383ffff */
[----:B------:R-:W-:Y:S05]  /*16ad0*/  @!P1 BRA `(.L_x_342) ;  /* 0x0000000000049947 */ /* 0x000fea0003800000 */
[----:B------:R-:W-:Y:S01]  /*16ae0*/  BPT.TRAP 0x1 ;  /* 0x000000040000795c */ /* 0x000fe20000300000 */
.L_x_342:
[----:B------:R-:W-:Y:S02]  /*16af0*/  LEA R3, R13, R2, 0x3 ;  /* 0x000000020d037211 */ /* 0x000fe400078e18ff */
[----:B-----5:R-:W-:-:S04]  /*16b00*/  SHF.L.U32 R0, R14, 0x1f, RZ ;  /* 0x0000001f0e007819 */ /* 0x020fc800000006ff */
[----:B------:R-:W1:Y:S02]  /*16b10*/  SYNCS.PHASECHK.TRANS64.TRYWAIT P0, [R3+URZ+0x34440], R0 ;  /* 0x03444000030075a7 */ /* 0x000e64000800017f */
[----:B-1----:R-:W-:Y:S05]  /*16b20*/  @!P0 BRA `(.L_x_343) ;  /* 0x0000001800888947 */ /* 0x002fea0003800000 */
.L_x_421:
[----:B------:R-:W-:Y:S05]  /*16b30*/  @!P1 BRA `(.L_x_344) ;  /* 0x0000000000049947 */ /* 0x000fea0003800000 */
[----:B------:R-:W-:Y:S01]  /*16b40*/  BPT.TRAP 0x1 ;  /* 0x000000040000795c */ /* 0x000fe20000300000 */
.L_x_344:
[----:B------:R-:W-:-:S05]  /*16b50*/  VIADD R13, R13, 0x1 ;  /* 0x000000010d0d7836 */ /* 0x000fca0000000000 */
[----:B------:R-:W-:-:S04]  /*16b60*/  ISETP.NE.AND P0, PT, R13, 0x8, PT ;  /* 0x000000080d00780c */ /* 0x000fc80003f05270 */
[----:B-1----:R-:W-:Y:S02]  /*16b70*/  SEL R3, RZ, 0x1, P0 ;  /* 0x00000001ff037807 */ /* 0x002fe40000000000 */
[----:B------:R-:W-:Y:S02]  /*16b80*/  SEL R13, R13, RZ, P0 ;  /* 0x000000ff0d0d7207 */ /* 0x000fe40000000000 */
[----:B------:R-:W-:Y:S02]  /*16b90*/  LOP3.LUT R14, R14, R3, RZ, 0x3c, !PT ;  /* 0x000000030e0e7212 */ /* 0x000fe400078e3cff */
[----:B------:R-:W-:Y:S02]  /*16ba0*/  LEA R3, R13, R2, 0x3 ;  /* 0x000000020d037211 */ /* 0x000fe400078e18ff */
[----:B------:R-:W-:-:S04]  /*16bb0*/  SHF.L.U32 R0, R14, 0x1f, RZ ;  /* 0x0000001f0e007819 */ /* 0x000fc800000006ff */
[----:B------:R-:W1:Y:S02]  /*16bc0*/  SYNCS.PHASECHK.TRANS64.TRYWAIT P0, [R3+URZ+0x34440], R0 ;  /* 0x03444000030075a7 */ /* 0x000e64000800017f */
[----:B-1----:R-:W-:Y:S05]  /*16bd0*/  @!P0 BRA `(.L_x_345) ;  /* 0x0000001800708947 */ /* 0x002fea0003800000 */
.L_x_422:
[----:B------:R-:W-:Y:S05]  /*16be0*/  @!P1 BRA `(.L_x_346) ;  /* 0x0000000000049947 */ /* 0x000fea0003800000 */
[----:B------:R-:W-:Y:S01]  /*16bf0*/  BPT.TRAP 0x1 ;  /* 0x000000040000795c */ /* 0x000fe20000300000 */
.L_x_346:
[----:B-1----:R-:W-:-:S05]  /*16c00*/  VIADD R0, R13, 0x1 ;  /* 0x000000010d007836 */ /* 0x002fca0000000000 */
[----:B------:R-:W-:-:S04]  /*16c10*/  ISETP.NE.AND P0, PT, R0, 0x8, PT ;  /* 0x000000080000780c */ /* 0x000fc80003f05270 */
[----:B------:R-:W-:Y:S02]  /*16c20*/  SEL R3, RZ, 0x1, P0 ;  /* 0x00000001ff037807 */ /* 0x000fe40000000000 */
[----:B------:R-:W-:Y:S02]  /*16c30*/  SEL R5, R0, RZ, P0 ;  /* 0x000000ff00057207 */ /* 0x000fe40000000000 */
[----:B------:R-:W-:Y:S02]  /*16c40*/  LOP3.LUT R14, R14, R3, RZ, 0x3c, !PT ;  /* 0x000000030e0e7212 */ /* 0x000fe400078e3cff */
[----:B------:R-:W-:Y:S02]  /*16c50*/  LEA R3, R5, R2, 0x3 ;  /* 0x0000000205037211 */ /* 0x000fe400078e18ff */
[----:B------:R-:W-:-:S04]  /*16c60*/  SHF.L.U32 R0, R14, 0x1f, RZ ;  /* 0x0000001f0e007819 */ /* 0x000fc800000006ff */
[----:B------:R-:W1:Y:S02]  /*16c70*/  SYNCS.PHASECHK.TRANS64.TRYWAIT P0, [R3+URZ+0x34440], R0 ;  /* 0x03444000030075a7 */ /* 0x000e64000800017f */
[----:B-1----:R-:W-:Y:S05]  /*16c80*/  @!P0 BRA `(.L_x_347) ;  /* 0x0000001800588947 */ /* 0x002fea0003800000 */
.L_x_423:
[----:B------:R-:W-:Y:S05]  /*16c90*/  @!P1 BRA `(.L_x_348) ;  /* 0x0000000000049947 */ /* 0x000fea0003800000 */
[----:B------:R-:W-:Y:S01]  /*16ca0*/  BPT.TRAP 0x1 ;  /* 0x000000040000795c */ /* 0x000fe20000300000 */
.L_x_348:
        /* <DEDUP_REMOVED lines=9> */
.L_x_424:
[----:B------:R-:W-:Y:S05]  /*16d40*/  @!P1 BRA `(.L_x_350) ;  /* 0x0000000000049947 */ /* 0x000fea0003800000 */
[----:B------:R-:W-:Y:S01]  /*16d50*/  BPT.TRAP 0x1 ;  /* 0x000000040000795c */ /* 0x000fe20000300000 */
.L_x_350:
        /* <DEDUP_REMOVED lines=9> */
.L_x_425:
[----:B------:R-:W-:Y:S05]  /*16df0*/  @!P1 BRA `(.L_x_352) ;  /* 0x0000000000049947 */ /* 0x000fea0003800000 */
[----:B------:R-:W-:Y:S01]  /*16e00*/  BPT.TRAP 0x1 ;  /* 0x000000040000795c */ /* 0x000fe20000300000 */
.L_x_352:
        /* <DEDUP_REMOVED lines=9> */
.L_x_426:
[----:B------:R-:W-:Y:S05]  /*16ea0*/  @!P1 BRA `(.L_x_354) ;  /* 0x0000000000049947 */ /* 0x000fea0003800000 */
[----:B------:R-:W-:Y:S01]  /*16eb0*/  BPT.TRAP 0x1 ;  /* 0x000000040000795c */ /* 0x000fe20000300000 */
.L_x_354:
[----:B-1----:R-:W-:-:S05]  /*16ec0*/  VIADD R0, R5, 0x1 ;  /* 0x0000000105007836 */ /* 0x002fca0000000000 */
[----:B------:R-:W-:-:S04]  /*16ed0*/  ISETP.NE.AND P0, PT, R0, 0x8, PT ;  /* 0x000000080000780c */ /* 0x000fc80003f05270 */
[----:B------:R-:W-:Y:S02]  /*16ee0*/  SEL R3, RZ, 0x1, P0 ;  /* 0x00000001ff037807 */ /* 0x000fe40000000000 */
[----:B------:R-:W-:Y:S02]  /*16ef0*/  SEL R5, R0, RZ, P0 ;  /* 0x000000ff00057207 */ /* 0x000fe40000000000 */
[----:B----4-:R-:W-:Y:S02]  /*16f00*/  LOP3.LUT R7, R14, R3, RZ, 0x3c, !PT ;  /* 0x000000030e077212 */ /* 0x010fe400078e3cff */
[----:B------:R-:W-:Y:S02]  /*16f10*/  LEA R3, R5, R2, 0x3 ;  /* 0x0000000205037211 */ /* 0x000fe400078e18ff */
[----:B------:R-:W-:-:S04]  /*16f20*/  SHF.L.U32 R0, R7, 0x1f, RZ ;  /* 0x0000001f07007819 */ /* 0x000fc800000006ff */
[----:B------:R-:W1:Y:S02]  /*16f30*/  SYNCS.PHASECHK.TRANS64.TRYWAIT P0, [R3+URZ+0x34440], R0 ;  /* 0x03444000030075a7 */ /* 0x000e64000800017f */
[----:B-1----:R-:W-:Y:S05]  /*16f40*/  @!P0 BRA `(.L_x_355) ;  /* 0x0000001400f88947 */ /* 0x002fea0003800000 */
.L_x_427:
[----:B------:R-:W-:Y:S05]  /*16f50*/  @!P1 BRA `(.L_x_356) ;  /* 0x0000000000049947 */ /* 0x000fea0003800000 */
[----:B------:R-:W-:Y:S01]  /*16f60*/  BPT.TRAP 0x1 ;  /* 0x000000040000795c */ /* 0x000fe20000300000 */
.L_x_356:
[----:B-1----:R-:W-:-:S05]  /*16f70*/  VIADD R0, R5, 0x1 ;  /* 0x0000000105007836 */ /* 0x002fca0000000000 */
[----:B------:R-:W-:-:S04]  /*16f80*/  ISETP.NE.AND P0, PT, R0, 0x8, PT ;  /* 0x000000080000780c */ /* 0x000fc80003f05270 */
[----:B------:R-:W-:Y:S02]  /*16f90*/  SEL R4, RZ, 0x1, P0 ;  /* 0x00000001ff047807 */ /* 0x000fe40000000000 */
[----:B------:R-:W-:Y:S02]  /*16fa0*/  SEL R3, R0, RZ, P0 ;  /* 0x000000ff00037207 */ /* 0x000fe40000000000 */
[----:B------:R-:W-:Y:S02]  /*16fb0*/  LOP3.LUT R0, R7, R4, RZ, 0x3c, !PT ;  /* 0x0000000407007212 */ /* 0x000fe400078e3cff */
[----:B------:R-:W-:Y:S02]  /*16fc0*/  LEA R3, R3, R2, 0x3 ;  /* 0x0000000203037211 */ /* 0x000fe400078e18ff */
[----:B------:R-:W-:-:S07]  /*16fd0*/  SHF.L.U32 R0, R0, 0x1f, RZ ;  /* 0x0000001f00007819 */ /* 0x000fce00000006ff */
.L_x_357:
[----:B-1----:R1:W2:Y:S02]  /*16fe0*/  SYNCS.PHASECHK.TRANS64.TRYWAIT P0, [R3+URZ+0x34440], R0 ;  /* 0x03444000030075a7 */ /* 0x0022a4000800017f */
[----:B--2---:R-:W-:Y:S05]  /*16ff0*/  @!P0 NANOSLEEP.SYNCS 0x989680 ;  /* 0x009896800000895d */ /* 0x004fea0003900000 */
[----:B------:R-:W2:Y:S02]  /*17000*/  @!P0 SYNCS.PHASECHK.TRANS64 P0, [R3+URZ+0x34440], R0 ;  /* 0x03444000030085a7 */ /* 0x000ea4000800007f */
[----:B--2---:R-:W-:Y:S05]  /*17010*/  @P0 EXIT ;  /* 0x000000000000094d */ /* 0x004fea0003800000 */
[----:B------:R-:W-:Y:S05]  /*17020*/  BRA `(.L_x_357) ;  /* 0xfffffffc00ec7947 */ /* 0x000fea000383ffff */
.L_x_21:
[----:B-1----:R-:W-:-:S04]  /*17030*/  IMAD.U32 R12, RZ, RZ, UR11 ;  /* 0x0000000bff0c7e24 */ /* 0x002fc8000f8e00ff */
[----:B------:R1:W2:Y:S03]  /*17040*/  SYNCS.PHASECHK.TRANS64.TRYWAIT P1, [R12+URZ+0x34400], R3 ;  /* 0x034400030c0075a7 */ /* 0x0002a6000802017f */
[----:B--2---:R-:W-:Y:S05]  /*17050*/  @!P1 NANOSLEEP.SYNCS 0x989680 ;  /* 0x009896800000995d */ /* 0x004fea0003900000 */
[----:B------:R-:W2:Y:S02]  /*17060*/  @!P1 SYNCS.PHASECHK.TRANS64 P1, [R12+URZ+0x34400], R3 ;  /* 0x034400030c0095a7 */ /* 0x000ea4000802007f */
[----:B--2---:R-:W-:Y:S05]  /*17070*/  @!P1 BRA `(.L_x_21) ;  /* 0xfffffffc00ec9947 */ /* 0x004fea000383ffff */
[----:B------:R-:W-:Y:S05]  /*17080*/  BRA `(.L_x_358) ;  /* 0xfffffebc00387947 */ /* 0x000fea000383ffff */
.L_x_33:
[----:B------:R-:W-:-:S06]  /*17090*/  UIADD3 UR4, UR50, UR49, URZ ;  /* 0x0000003132047290 */ /* 0x000fcc000fffe03f */
[----:B-1----:R-:W-:-:S04]  /*170a0*/  MOV R0, UR4 ;  /* 0x0000000400007c02 */ /* 0x002fc80008000f00 */
[----:B------:R1:W2:Y:S03]  /*170b0*/  SYNCS.PHASECHK.TRANS64.TRYWAIT P0, [R0+URZ], R7 ;  /* 0x00000007000075a7 */ /* 0x0002a6000800017f */
[----:B--2---:R-:W-:Y:S05]  /*170c0*/  @!P0 NANOSLEEP.SYNCS 0x989680 ;  /* 0x009896800000895d */ /* 0x004fea0003900000 */
[----:B------:R-:W2:Y:S02]  /*170d0*/  @!P0 SYNCS.PHASECHK.TRANS64 P0, [R0+URZ], R7 ;  /* 0x00000007000085a7 */ /* 0x000ea4000800007f */
[----:B--2---:R-:W-:Y:S05]  /*170e0*/  @!P0 BRA `(.L_x_33) ;  /* 0xfffffffc00e88947 */ /* 0x004fea000383ffff */
[----:B------:R-:W-:Y:S05]  /*170f0*/  BRA `(.L_x_359) ;  /* 0xfffffec800847947 */ /* 0x000fea000383ffff */
.L_x_38:
[----:B---3--:R-:W-:-:S04]  /*17100*/  IMAD.U32 R3, RZ, RZ, UR4 ;  /* 0x00000004ff037e24 */ /* 0x008fc8000f8e00ff */
[----:B------:R3:W4:Y:S03]  /*17110*/  SYNCS.PHASECHK.TRANS64.TRYWAIT P0, [R3+URZ+0x34480], R0 ;  /* 0x03448000030075a7 */ /* 0x000726000800017f */
[----:B----4-:R-:W-:Y:S05]  /*17120*/  @!P0 NANOSLEEP.SYNCS 0x989680 ;  /* 0x009896800000895d */ /* 0x010fea0003900000 */
[----:B------:R-:W4:Y:S02]  /*17130*/  @!P0 SYNCS.PHASECHK.TRANS64 P0, [R3+URZ+0x34480], R0 ;  /* 0x03448000030085a7 */ /* 0x000f24000800007f */
[----:B----4-:R-:W-:Y:S05]  /*17140*/  @!P0 BRA `(.L_x_38) ;  /* 0xfffffffc00ec8947 */ /* 0x010fea000383ffff */
[----:B------:R-:W-:Y:S05]  /*17150*/  BRA `(.L_x_37) ;  /* 0xfffffed400347947 */ /* 0x000fea000383ffff */
.L_x_43:
[----:B---3--:R-:W-:-:S04]  /*17160*/  MOV R7, UR7 ;  /* 0x0000000700077c02 */ /* 0x008fc80008000f00 */
[----:B------:R3:W4:Y:S03]  /*17170*/  SYNCS.PHASECHK.TRANS64.TRYWAIT P0, [R7+URZ+0x34480], R3 ;  /* 0x03448003070075a7 */ /* 0x000726000800017f */
[----:B----4-:R-:W-:Y:S05]  /*17180*/  @!P0 NANOSLEEP.SYNCS 0x989680 ;  /* 0x009896800000895d */ /* 0x010fea0003900000 */
[----:B------:R-:W4:Y:S02]  /*17190*/  @!P0 SYNCS.PHASECHK.TRANS64 P0, [R7+URZ+0x34480], R3 ;  /* 0x03448003070085a7 */ /* 0x000f24000800007f */
[----:B----4-:R-:W-:Y:S05]  /*171a0*/  @!P0 BRA `(.L_x_43) ;  /* 0xfffffffc00ec8947 */ /* 0x010fea000383ffff */
[----:B------:R-:W-:Y:S05]  /*171b0*/  BRA `(.L_x_42) ;  /* 0xfffffefc00647947 */ /* 0x000fea000383ffff */
.L_x_49:
[----:B------:R-:W-:-:S06]  /*171c0*/  UIADD3 UR4, UR50, UR49, URZ ;  /* 0x0000003132047290 */ /* 0x000fcc000fffe03f */
[----:B-1----:R-:W-:-:S04]  /*171d0*/  IMAD.U32 R2, RZ, RZ, UR4 ;  /* 0x00000004ff027e24 */ /* 0x002fc8000f8e00ff */
[----:B------:R1:W3:Y:S03]  /*171e0*/  SYNCS.PHASECHK.TRANS64.TRYWAIT P0, [R2+URZ+0x10], R0 ;  /* 0x00001000020075a7 */ /* 0x0002e6000800017f */
[----:B---3--:R-:W-:Y:S05]  /*171f0*/  @!P0 NANOSLEEP.SYNCS 0x989680 ;  /* 0x009896800000895d */ /* 0x008fea0003900000 */
[----:B------:R-:W3:Y:S02]  /*17200*/  @!P0 SYNCS.PHASECHK.TRANS64 P0, [R2+URZ+0x10], R0 ;  /* 0x00001000020085a7 */ /* 0x000ee4000800007f */
[----:B---3--:R-:W-:Y:S05]  /*17210*/  @!P0 BRA `(.L_x_49) ;  /* 0xfffffffc00e88947 */ /* 0x008fea000383ffff */
[----:B------:R-:W-:Y:S05]  /*17220*/  BRA `(.L_x_360) ;  /* 0xffffff2c00487947 */ /* 0x000fea000383ffff */
.L_x_61:
[----:B------:R-:W-:-:S07]  /*17230*/  MOV R15, 0xffffffff ;  /* 0xffffffff000f7802 */ /* 0x000fce0000000f00 */
[----:B-123-5:R-:W-:Y:S05]  /*17240*/  WARPSYNC.COLLECTIVE R15, `(.L_x_361) ;  /* 0x000000000f0c7348 */ /* 0x02efea0003c00000 */
[----:B------:R-:W-:Y:S02]  /*17250*/  ELECT P6, UR62, PT ;  /* 0x00000000003e782f */ /* 0x000fe400038c0000 */
[----:B------:R-:W-:Y:S01]  /*17260*/  MOV R14, UR62 ;  /* 0x0000003e000e7c02 */ /* 0x000fe20008000f00 */
[----:B-123-5:R-:W-:Y:S10]  /*17270*/  ENDCOLLECTIVE ;  /* 0x000000000000791b */ /* 0x02eff40003800000 */
.L_x_361:
[----:B------:R-:W-:Y:S05]  /*17280*/  BRA `(.L_x_362) ;  /* 0xffffff3000d07947 */ /* 0x000fea000383ffff */
.L_x_63:
[----:B-1----:R-:W-:-:S04]  /*17290*/  IMAD.U32 R3, RZ, RZ, UR47 ;  /* 0x0000002fff037e24 */ /* 0x002fc8000f8e00ff */
[----:B------:R1:W3:Y:S03]  /*172a0*/  SYNCS.PHASECHK.TRANS64.TRYWAIT P2, [R3+URZ+0x344c0], R222 ;  /* 0x0344c0de030075a7 */ /* 0x0002e6000804017f */
[----:B---3--:R-:W-:Y:S05]  /*172b0*/  @!P2 NANOSLEEP.SYNCS 0x989680 ;  /* 0x009896800000a95d */ /* 0x008fea0003900000 */
[----:B------:R-:W3:Y:S02]  /*172c0*/  @!P2 SYNCS.PHASECHK.TRANS64 P2, [R3+URZ+0x344c0], R222 ;  /* 0x0344c0de0300a5a7 */ /* 0x000ee4000804007f */
[----:B---3--:R-:W-:Y:S05]  /*172d0*/  @!P2 BRA `(.L_x_63) ;  /* 0xfffffffc00eca947 */ /* 0x008fea000383ffff */
[----:B------:R-:W-:Y:S05]  /*172e0*/  BRA `(.L_x_363) ;  /* 0xffffff3000e07947 */ /* 0x000fea000383ffff */
.L_x_69:
[----:B-1----:R-:W-:-:S04]  /*172f0*/  MOV R12, UR47 ;  /* 0x0000002f000c7c02 */ /* 0x002fc80008000f00 */
[----:B------:R1:W2:Y:S03]  /*17300*/  SYNCS.PHASECHK.TRANS64.TRYWAIT P3, [R12+URZ+0x344c8], R222 ;  /* 0x0344c8de0c0075a7 */ /* 0x0002a6000806017f */
[----:B--2---:R-:W-:Y:S05]  /*17310*/  @!P3 NANOSLEEP.SYNCS 0x989680 ;  /* 0x009896800000b95d */ /* 0x004fea0003900000 */
[----:B------:R-:W2:Y:S02]  /*17320*/  @!P3 SYNCS.PHASECHK.TRANS64 P3, [R12+URZ+0x344c8], R222 ;  /* 0x0344c8de0c00b5a7 */ /* 0x000ea4000806007f */
[----:B--2---:R-:W-:Y:S05]  /*17330*/  @!P3 BRA `(.L_x_69) ;  /* 0xfffffffc00ecb947 */ /* 0x004fea000383ffff */
[----:B------:R-:W-:Y:S05]  /*17340*/  BRA `(.L_x_364) ;  /* 0xffffff3800807947 */ /* 0x000fea000383ffff */
.L_x_74:
[----:B-1----:R-:W-:-:S04]  /*17350*/  IMAD.U32 R12, RZ, RZ, UR47 ;  /* 0x0000002fff0c7e24 */ /* 0x002fc8000f8e00ff */
[----:B------:R1:W2:Y:S03]  /*17360*/  SYNCS.PHASECHK.TRANS64.TRYWAIT P3, [R12+URZ+0x344d0], R222 ;  /* 0x0344d0de0c0075a7 */ /* 0x0002a6000806017f */
[----:B--2---:R-:W-:Y:S05]  /*17370*/  @!P3 NANOSLEEP.SYNCS 0x989680 ;  /* 0x009896800000b95d */ /* 0x004fea0003900000 */
[----:B------:R-:W2:Y:S02]  /*17380*/  @!P3 SYNCS.PHASECHK.TRANS64 P3, [R12+URZ+0x344d0], R222 ;  /* 0x0344d0de0c00b5a7 */ /* 0x000ea4000806007f */
[----:B--2---:R-:W-:Y:S05]  /*17390*/  @!P3 BRA `(.L_x_74) ;  /* 0xfffffffc00ecb947 */ /* 0x004fea000383ffff */
[----:B------:R-:W-:Y:S05]  /*173a0*/  BRA `(.L_x_365) ;  /* 0xffffff3c00c87947 */ /* 0x000fea000383ffff */
.L_x_79:
[----:B-1----:R-:W-:-:S04]  /*173b0*/  MOV R13, UR47 ;  /* 0x0000002f000d7c02 */ /* 0x002fc80008000f00 */
[----:B------:R1:W2:Y:S03]  /*173c0*/  SYNCS.PHASECHK.TRANS64.TRYWAIT P3, [R13+URZ+0x344d8], R222 ;  /* 0x0344d8de0d0075a7 */ /* 0x0002a6000806017f */
[----:B--2---:R-:W-:Y:S05]  /*173d0*/  @!P3 NANOSLEEP.SYNCS 0x989680 ;  /* 0x009896800000b95d */ /* 0x004fea0003900000 */
[----:B------:R-:W2:Y:S02]  /*173e0*/  @!P3 SYNCS.PHASECHK.TRANS64 P3, [R13+URZ+0x344d8], R222 ;  /* 0x0344d8de0d00b5a7 */ /* 0x000ea4000806007f */
[----:B--2---:R-:W-:Y:S05]  /*173f0*/  @!P3 BRA `(.L_x_79) ;  /* 0xfffffffc00ecb947 */ /* 0x004fea000383ffff */
[----:B------:R-:W-:Y:S05]  /*17400*/  BRA `(.L_x_366) ;  /* 0xffffff4400107947 */ /* 0x000fea000383ffff */
.L_x_84:
[----:B-1----:R-:W-:-:S04]  /*17410*/  IMAD.U32 R13, RZ, RZ, UR47 ;  /* 0x0000002fff0d7e24 */ /* 0x002fc8000f8e00ff */
[----:B------:R1:W2:Y:S03]  /*17420*/  SYNCS.PHASECHK.TRANS64.TRYWAIT P3, [R13+URZ+0x344c0], R20 ;  /* 0x0344c0140d0075a7 */ /* 0x0002a6000806017f */
[----:B--2---:R-:W-:Y:S05]  /*17430*/  @!P3 NANOSLEEP.SYNCS 0x989680 ;  /* 0x009896800000b95d */ /* 0x004fea0003900000 */
[----:B------:R-:W2:Y:S02]  /*17440*/  @!P3 SYNCS.PHASECHK.TRANS64 P3, [R13+URZ+0x344c0], R20 ;  /* 0x0344c0140d00b5a7 */ /* 0x000ea4000806007f */
[----:B--2---:R-:W-:Y:S05]  /*17450*/  @!P3 BRA `(.L_x_84) ;  /* 0xfffffffc00ecb947 */ /* 0x004fea000383ffff */
[----:B------:R-:W-:Y:S05]  /*17460*/  BRA `(.L_x_367) ;  /* 0xffffff4800607947 */ /* 0x000fea000383ffff */
.L_x_89:
[----:B-1----:R-:W-:-:S04]  /*17470*/  MOV R13, UR47 ;  /* 0x0000002f000d7c02 */ /* 0x002fc80008000f00 */
[----:B------:R1:W2:Y:S03]  /*17480*/  SYNCS.PHASECHK.TRANS64.TRYWAIT P3, [R13+URZ+0x344c8], R20 ;  /* 0x0344c8140d0075a7 */ /* 0x0002a6000806017f */
[----:B--2---:R-:W-:Y:S05]  /*17490*/  @!P3 NANOSLEEP.SYNCS 0x989680 ;  /* 0x009896800000b95d */ /* 0x004fea0003900000 */
[----:B------:R-:W2:Y:S02]  /*174a0*/  @!P3 SYNCS.PHASECHK.TRANS64 P3, [R13+URZ+0x344c8], R20 ;  /* 0x0344c8140d00b5a7 */ /* 0x000ea4000806007f */
[----:B--2---:R-:W-:Y:S05]  /*174b0*/  @!P3 BRA `(.L_x_89) ;  /* 0xfffffffc00ecb947 */ /* 0x004fea000383ffff */
[----:B------:R-:W-:Y:S05]  /*174c0*/  BRA `(.L_x_368) ;  /* 0xffffff4c00e87947 */ /* 0x000fea000383ffff */
.L_x_94:
[----:B-1----:R-:W-:-:S04]  /*174d0*/  IMAD.U32 R13, RZ, RZ, UR47 ;  /* 0x0000002fff0d7e24 */ /* 0x002fc8000f8e00ff */
[----:B------:R1:W2:Y:S03]  /*174e0*/  SYNCS.PHASECHK.TRANS64.TRYWAIT P3, [R13+URZ+0x344d0], R20 ;  /* 0x0344d0140d0075a7 */ /* 0x0002a6000806017f */
[----:B--2---:R-:W-:Y:S05]  /*174f0*/  @!P3 NANOSLEEP.SYNCS 0x989680 ;  /* 0x009896800000b95d */ /* 0x004fea0003900000 */
[----:B------:R-:W2:Y:S02]  /*17500*/  @!P3 SYNCS.PHASECHK.TRANS64 P3, [R13+URZ+0x344d0], R20 ;  /* 0x0344d0140d00b5a7 */ /* 0x000ea4000806007f */
[----:B--2---:R-:W-:Y:S05]  /*17510*/  @!P3 BRA `(.L_x_94) ;  /* 0xfffffffc00ecb947 */ /* 0x004fea000383ffff */
[----:B------:R-:W-:Y:S05]  /*17520*/  BRA `(.L_x_369) ;  /* 0xffffff5400287947 */ /* 0x000fea000383ffff */
.L_x_99:
[----:B-1----:R-:W-:-:S04]  /*17530*/  MOV R13, UR47 ;  /* 0x0000002f000d7c02 */ /* 0x002fc80008000f00 */
[----:B------:R1:W2:Y:S03]  /*17540*/  SYNCS.PHASECHK.TRANS64.TRYWAIT P3, [R13+URZ+0x344d8], R20 ;  /* 0x0344d8140d0075a7 */ /* 0x0002a6000806017f */
[----:B--2---:R-:W-:Y:S05]  /*17550*/  @!P3 NANOSLEEP.SYNCS 0x989680 ;  /* 0x009896800000b95d */ /* 0x004fea0003900000 */
[----:B------:R-:W2:Y:S02]  /*17560*/  @!P3 SYNCS.PHASECHK.TRANS64 P3, [R13+URZ+0x344d8], R20 ;  /* 0x0344d8140d00b5a7 */ /* 0x000ea4000806007f */
[----:B--2---:R-:W-:Y:S05]  /*17570*/  @!P3 BRA `(.L_x_99) ;  /* 0xfffffffc00ecb947 */ /* 0x004fea000383ffff */
[----:B------:R-:W-:Y:S05]  /*17580*/  BRA `(.L_x_370) ;  /* 0xffffff5800687947 */ /* 0x000fea000383ffff */
.L_x_104:
[----:B-1----:R-:W-:-:S04]  /*17590*/  IMAD.U32 R13, RZ, RZ, UR47 ;  /* 0x0000002fff0d7e24 */ /* 0x002fc8000f8e00ff */
[----:B------:R1:W2:Y:S03]  /*175a0*/  SYNCS.PHASECHK.TRANS64.TRYWAIT P3, [R13+URZ+0x344c0], R222 ;  /* 0x0344c0de0d0075a7 */ /* 0x0002a6000806017f */
[----:B--2---:R-:W-:Y:S05]  /*175b0*/  @!P3 NANOSLEEP.SYNCS 0x989680 ;  /* 0x009896800000b95d */ /* 0x004fea0003900000 */
[----:B------:R-:W2:Y:S02]  /*175c0*/  @!P3 SYNCS.PHASECHK.TRANS64 P3, [R13+URZ+0x344c0], R222 ;  /* 0x0344c0de0d00b5a7 */ /* 0x000ea4000806007f */
[----:B--2---:R-:W-:Y:S05]  /*175d0*/  @!P3 BRA `(.L_x_104) ;  /* 0xfffffffc00ecb947 */ /* 0x004fea000383ffff */
[----:B------:R-:W-:Y:S05]  /*175e0*/  BRA `(.L_x_371) ;  /* 0xffffff5c00a87947 */ /* 0x000fea000383ffff */
.L_x_109:
[----:B-1----:R-:W-:-:S04]  /*175f0*/  MOV R13, UR47 ;  /* 0x0000002f000d7c02 */ /* 0x002fc80008000f00 */
[----:B------:R1:W2:Y:S03]  /*17600*/  SYNCS.PHASECHK.TRANS64.TRYWAIT P3, [R13+URZ+0x344c8], R222 ;  /* 0x0344c8de0d0075a7 */ /* 0x0002a6000806017f */
[----:B--2---:R-:W-:Y:S05]  /*17610*/  @!P3 NANOSLEEP.SYNCS 0x989680 ;  /* 0x009896800000b95d */ /* 0x004fea0003900000 */
[----:B------:R-:W2:Y:S02]  /*17620*/  @!P3 SYNCS.PHASECHK.TRANS64 P3, [R13+URZ+0x344c8], R222 ;  /* 0x0344c8de0d00b5a7 */ /* 0x000ea4000806007f */
[----:B--2---:R-:W-:Y:S05]  /*17630*/  @!P3 BRA `(.L_x_109) ;  /* 0xfffffffc00ecb947 */ /* 0x004fea000383ffff */
[----:B------:R-:W-:Y:S05]  /*17640*/  BRA `(.L_x_372) ;  /* 0xffffff6400287947 */ /* 0x000fea000383ffff */
.L_x_114:
[----:B-1----:R-:W-:-:S04]  /*17650*/  IMAD.U32 R13, RZ, RZ, UR47 ;  /* 0x0000002fff0d7e24 */ /* 0x002fc8000f8e00ff */
[----:B------:R1:W2:Y:S03]  /*17660*/  SYNCS.PHASECHK.TRANS64.TRYWAIT P3, [R13+URZ+0x344d0], R222 ;  /* 0x0344d0de0d0075a7 */ /* 0x0002a6000806017f */
[----:B--2---:R-:W-:Y:S05]  /*17670*/  @!P3 NANOSLEEP.SYNCS 0x989680 ;  /* 0x009896800000b95d */ /* 0x004fea0003900000 */
[----:B------:R-:W2:Y:S02]  /*17680*/  @!P3 SYNCS.PHASECHK.TRANS64 P3, [R13+URZ+0x344d0], R222 ;  /* 0x0344d0de0d00b5a7 */ /* 0x000ea4000806007f */
[----:B--2---:R-:W-:Y:S05]  /*17690*/  @!P3 BRA `(.L_x_114) ;  /* 0xfffffffc00ecb947 */ /* 0x004fea000383ffff */
[----:B------:R-:W-:Y:S05]  /*176a0*/  BRA `(.L_x_373) ;  /* 0xffffff6800687947 */ /* 0x000fea000383ffff */
.L_x_119:
[----:B-1----:R-:W-:-:S04]  /*176b0*/  MOV R13, UR47 ;  /* 0x0000002f000d7c02 */ /* 0x002fc80008000f00 */
[----:B------:R1:W2:Y:S03]  /*176c0*/  SYNCS.PHASECHK.TRANS64.TRYWAIT P3, [R13+URZ+0x344d8], R222 ;  /* 0x0344d8de0d0075a7 */ /* 0x0002a6000806017f */
[----:B--2---:R-:W-:Y:S05]  /*176d0*/  @!P3 NANOSLEEP.SYNCS 0x989680 ;  /* 0x009896800000b95d */ /* 0x004fea0003900000 */
[----:B------:R-:W2:Y:S02]  /*176e0*/  @!P3 SYNCS.PHASECHK.TRANS64 P3, [R13+URZ+0x344d8], R222 ;  /* 0x0344d8de0d00b5a7 */ /* 0x000ea4000806007f */
[----:B--2---:R-:W-:Y:S05]  /*176f0*/  @!P3 BRA `(.L_x_119) ;  /* 0xfffffffc00ecb947 */ /* 0x004fea000383ffff */
[----:B------:R-:W-:Y:S05]  /*17700*/  BRA `(.L_x_374) ;  /* 0xffffff6c00a87947 */ /* 0x000fea000383ffff */
.L_x_124:
[----:B-1----:R-:W-:-:S04]  /*17710*/  IMAD.U32 R13, RZ, RZ, UR47 ;  /* 0x0000002fff0d7e24 */ /* 0x002fc8000f8e00ff */
[----:B------:R1:W2:Y:S03]  /*17720*/  SYNCS.PHASECHK.TRANS64.TRYWAIT P3, [R13+URZ+0x344c0], R20 ;  /* 0x0344c0140d0075a7 */ /* 0x0002a6000806017f */
[----:B--2---:R-:W-:Y:S05]  /*17730*/  @!P3 NANOSLEEP.SYNCS 0x989680 ;  /* 0x009896800000b95d */ /* 0x004fea0003900000 */
[----:B------:R-:W2:Y:S02]  /*17740*/  @!P3 SYNCS.PHASECHK.TRANS64 P3, [R13+URZ+0x344c0], R20 ;  /* 0x0344c0140d00b5a7 */ /* 0x000ea4000806007f */
[----:B--2---:R-:W-:Y:S05]  /*17750*/  @!P3 BRA `(.L_x_124) ;  /* 0xfffffffc00ecb947 */ /* 0x004fea000383ffff */
[----:B------:R-:W-:Y:S05]  /*17760*/  BRA `(.L_x_375) ;  /* 0xffffff7000e87947 */ /* 0x000fea000383ffff */
.L_x_129:
[----:B-1----:R-:W-:-:S04]  /*17770*/  MOV R13, UR47 ;  /* 0x0000002f000d7c02 */ /* 0x002fc80008000f00 */
[----:B------:R1:W2:Y:S03]  /*17780*/  SYNCS.PHASECHK.TRANS64.TRYWAIT P3, [R13+URZ+0x344c8], R20 ;  /* 0x0344c8140d0075a7 */ /* 0x0002a6000806017f */
[----:B--2---:R-:W-:Y:S05]  /*17790*/  @!P3 NANOSLEEP.SYNCS 0x989680 ;  /* 0x009896800000b95d */ /* 0x004fea0003900000 */
[----:B------:R-:W2:Y:S02]  /*177a0*/  @!P3 SYNCS.PHASECHK.TRANS64 P3, [R13+URZ+0x344c8], R20 ;  /* 0x0344c8140d00b5a7 */ /* 0x000ea4000806007f */
[----:B--2---:R-:W-:Y:S05]  /*177b0*/  @!P3 BRA `(.L_x_129) ;  /* 0xfffffffc00ecb947 */ /* 0x004fea000383ffff */
[----:B------:R-:W-:Y:S05]  /*177c0*/  BRA `(.L_x_376) ;  /* 0xffffff7800687947 */ /* 0x000fea000383ffff */
.L_x_134:
[----:B-1----:R-:W-:-:S04]  /*177d0*/  IMAD.U32 R13, RZ, RZ, UR47 ;  /* 0x0000002fff0d7e24 */ /* 0x002fc8000f8e00ff */
[----:B------:R1:W2:Y:S03]  /*177e0*/  SYNCS.PHASECHK.TRANS64.TRYWAIT P3, [R13+URZ+0x344d0], R20 ;  /* 0x0344d0140d0075a7 */ /* 0x0002a6000806017f */
[----:B--2---:R-:W-:Y:S05]  /*177f0*/  @!P3 NANOSLEEP.SYNCS 0x989680 ;  /* 0x009896800000b95d */ /* 0x004fea0003900000 */
[----:B------:R-:W2:Y:S02]  /*17800*/  @!P3 SYNCS.PHASECHK.TRANS64 P3, [R13+URZ+0x344d0], R20 ;  /* 0x0344d0140d00b5a7 */ /* 0x000ea4000806007f */
[----:B--2---:R-:W-:Y:S05]  /*17810*/  @!P3 BRA `(.L_x_134) ;  /* 0xfffffffc00ecb947 */ /* 0x004fea000383ffff */
[----:B------:R-:W-:Y:S05]  /*17820*/  BRA `(.L_x_377) ;  /* 0xffffff7c00a87947 */ /* 0x000fea000383ffff */
.L_x_139:
[----:B-1----:R-:W-:-:S04]  /*17830*/  MOV R13, UR47 ;  /* 0x0000002f000d7c02 */ /* 0x002fc80008000f00 */
[----:B------:R1:W2:Y:S03]  /*17840*/  SYNCS.PHASECHK.TRANS64.TRYWAIT P3, [R13+URZ+0x344d8], R20 ;  /* 0x0344d8140d0075a7 */ /* 0x0002a6000806017f */
[----:B--2---:R-:W-:Y:S05]  /*17850*/  @!P3 NANOSLEEP.SYNCS 0x989680 ;  /* 0x009896800000b95d */ /* 0x004fea0003900000 */
[----:B------:R-:W2:Y:S02]  /*17860*/  @!P3 SYNCS.PHASECHK.TRANS64 P3, [R13+URZ+0x344d8], R20 ;  /* 0x0344d8140d00b5a7 */ /* 0x000ea4000806007f */
[----:B--2---:R-:W-:Y:S05]  /*17870*/  @!P3 BRA `(.L_x_139) ;  /* 0xfffffffc00ecb947 */ /* 0x004fea000383ffff */
[----:B------:R-:W-:Y:S05]  /*17880*/  BRA `(.L_x_378) ;  /* 0xffffff8000e87947 */ /* 0x000fea000383ffff */
.L_x_144:
[----:B-1----:R-:W-:-:S04]  /*17890*/  IMAD.U32 R3, RZ, RZ, UR4 ;  /* 0x00000004ff037e24 */ /* 0x002fc8000f8e00ff */
[----:B------:R1:W2:Y:S03]  /*178a0*/  SYNCS.PHASECHK.TRANS64.TRYWAIT P2, [R3+URZ+0x34400], R0 ;  /* 0x03440000030075a7 */ /* 0x0002a6000804017f */
[----:B--2---:R-:W-:Y:S05]  /*178b0*/  @!P2 NANOSLEEP.SYNCS 0x989680 ;  /* 0x009896800000a95d */ /* 0x004fea0003900000 */
[----:B------:R-:W2:Y:S02]  /*178c0*/  @!P2 SYNCS.PHASECHK.TRANS64 P2, [R3+URZ+0x34400], R0 ;  /* 0x034400000300a5a7 */ /* 0x000ea4000804007f */
[----:B--2---:R-:W-:Y:S05]  /*178d0*/  @!P2 BRA `(.L_x_144) ;  /* 0xfffffffc00eca947 */ /* 0x004fea000383ffff */
[----:B------:R-:W-:Y:S05]  /*178e0*/  BRA `(.L_x_379) ;  /* 0xffffff8800407947 */ /* 0x000fea000383ffff */
.L_x_148:
[----:B-1----:R-:W-:-:S04]  /*178f0*/  MOV R3, UR4 ;  /* 0x0000000400037c02 */ /* 0x002fc80008000f00 */
[----:B------:R1:W2:Y:S03]  /*17900*/  SYNCS.PHASECHK.TRANS64.TRYWAIT P2, [R3+URZ+0x34400], R2 ;  /* 0x03440002030075a7 */ /* 0x0002a6000804017f */
[----:B--2---:R-:W-:Y:S05]  /*17910*/  @!P2 NANOSLEEP.SYNCS 0x989680 ;  /* 0x009896800000a95d */ /* 0x004fea0003900000 */
[----:B------:R-:W2:Y:S02]  /*17920*/  @!P2 SYNCS.PHASECHK.TRANS64 P2, [R3+URZ+0x34400], R2 ;  /* 0x034400020300a5a7 */ /* 0x000ea4000804007f */
[----:B--2---:R-:W-:Y:S05]  /*17930*/  @!P2 BRA `(.L_x_148) ;  /* 0xfffffffc00eca947 */ /* 0x004fea000383ffff */
[----:B------:R-:W-:Y:S05]  /*17940*/  BRA `(.L_x_380) ;  /* 0xffffff8800e07947 */ /* 0x000fea000383ffff */
.L_x_166:
[----:B-1----:R-:W-:-:S04]  /*17950*/  IMAD.U32 R3, RZ, RZ, UR6 ;  /* 0x00000006ff037e24 */ /* 0x002fc8000f8e00ff */
[----:B------:R1:W2:Y:S03]  /*17960*/  SYNCS.PHASECHK.TRANS64.TRYWAIT P0, [R3+URZ+0x34508], R0 ;  /* 0x03450800030075a7 */ /* 0x0002a6000800017f */
[----:B--2---:R-:W-:Y:S05]  /*17970*/  @!P0 NANOSLEEP.SYNCS 0x989680 ;  /* 0x009896800000895d */ /* 0x004fea0003900000 */
[----:B------:R-:W2:Y:S02]  /*17980*/  @!P0 SYNCS.PHASECHK.TRANS64 P0, [R3+URZ+0x34508], R0 ;  /* 0x03450800030085a7 */ /* 0x000ea4000800007f */
[----:B--2---:R-:W-:Y:S05]  /*17990*/  @!P0 BRA `(.L_x_166) ;  /* 0xfffffffc00ec8947 */ /* 0x004fea000383ffff */
[----:B------:R-:W-:Y:S05]  /*179a0*/  BRA `(.L_x_381) ;  /* 0xffffff9800407947 */ /* 0x000fea000383ffff */
.L_x_168:
[----:B-1----:R-:W-:-:S04]  /*179b0*/  MOV R6, UR7 ;  /* 0x0000000700067c02 */ /* 0x002fc80008000f00 */
[----:B------:R1:W2:Y:S03]  /*179c0*/  SYNCS.PHASECHK.TRANS64.TRYWAIT P0, [R6+URZ+0x34400], R3 ;  /* 0x03440003060075a7 */ /* 0x0002a6000800017f */
[----:B--2---:R-:W-:Y:S05]  /*179d0*/  @!P0 NANOSLEEP.SYNCS 0x989680 ;  /* 0x009896800000895d */ /* 0x004fea0003900000 */
[----:B------:R-:W2:Y:S02]  /*179e0*/  @!P0 SYNCS.PHASECHK.TRANS64 P0, [R6+URZ+0x34400], R3 ;  /* 0x03440003060085a7 */ /* 0x000ea4000800007f */
[----:B--2---:R-:W-:Y:S05]  /*179f0*/  @!P0 BRA `(.L_x_168) ;  /* 0xfffffffc00ec8947 */ /* 0x004fea000383ffff */
[----:B------:R-:W-:Y:S05]  /*17a00*/  BRA `(.L_x_382) ;  /* 0xffffff9800687947 */ /* 0x000fea000383ffff */
.L_x_174:
[----:B--2---:R-:W-:-:S04]  /*17a10*/  IMAD.U32 R3, RZ, RZ, UR6 ;  /* 0x00000006ff037e24 */ /* 0x004fc8000f8e00ff */
[----:B------:R2:W3:Y:S03]  /*17a20*/  SYNCS.PHASECHK.TRANS64.TRYWAIT P1, [R3+URZ+0x344e0], R8 ;  /* 0x0344e008030075a7 */ /* 0x0004e6000802017f */
[----:B---3--:R-:W-:Y:S05]  /*17a30*/  @!P1 NANOSLEEP.SYNCS 0x989680 ;  /* 0x009896800000995d */ /* 0x008fea0003900000 */
[----:B------:R-:W3:Y:S02]  /*17a40*/  @!P1 SYNCS.PHASECHK.TRANS64 P1, [R3+URZ+0x344e0], R8 ;  /* 0x0344e008030095a7 */ /* 0x000ee4000802007f */
[----:B---3--:R-:W-:Y:S05]  /*17a50*/  @!P1 BRA `(.L_x_174) ;  /* 0xfffffffc00ec9947 */ /* 0x008fea000383ffff */
[----:B------:R-:W-:Y:S05]  /*17a60*/  BRA `(.L_x_383) ;  /* 0xffffff9c00147947 */ /* 0x000fea000383ffff */
.L_x_180:
[----:B--2---:R-:W-:-:S04]  /*17a70*/  MOV R3, UR6 ;  /* 0x0000000600037c02 */ /* 0x004fc80008000f00 */
[----:B------:R2:W4:Y:S03]  /*17a80*/  SYNCS.PHASECHK.TRANS64.TRYWAIT P1, [R3+URZ+0x344e8], R8 ;  /* 0x0344e808030075a7 */ /* 0x000526000802017f */
[----:B----4-:R-:W-:Y:S05]  /*17a90*/  @!P1 NANOSLEEP.SYNCS 0x989680 ;  /* 0x009896800000995d */ /* 0x010fea0003900000 */
[----:B------:R-:W4:Y:S02]  /*17aa0*/  @!P1 SYNCS.PHASECHK.TRANS64 P1, [R3+URZ+0x344e8], R8 ;  /* 0x0344e808030095a7 */ /* 0x000f24000802007f */
[----:B----4-:R-:W-:Y:S05]  /*17ab0*/  @!P1 BRA `(.L_x_180) ;  /* 0xfffffffc00ec9947 */ /* 0x010fea000383ffff */
[----:B------:R-:W-:Y:S05]  /*17ac0*/  BRA `(.L_x_384) ;  /* 0xffffff9c00507947 */ /* 0x000fea000383ffff */
.L_x_186:
[----:B--2---:R-:W-:-:S04]  /*17ad0*/  IMAD.U32 R3, RZ, RZ, UR6 ;  /* 0x00000006ff037e24 */ /* 0x004fc8000f8e00ff */
[----:B------:R2:W1:Y:S03]  /*17ae0*/  SYNCS.PHASECHK.TRANS64.TRYWAIT P1, [R3+URZ+0x344f0], R8 ;  /* 0x0344f008030075a7 */ /* 0x000466000802017f */
[----:B-1----:R-:W-:Y:S05]  /*17af0*/  @!P1 NANOSLEEP.SYNCS 0x989680 ;  /* 0x009896800000995d */ /* 0x002fea0003900000 */
[----:B------:R-:W1:Y:S02]  /*17b00*/  @!P1 SYNCS.PHASECHK.TRANS64 P1, [R3+URZ+0x344f0], R8 ;  /* 0x0344f008030095a7 */ /* 0x000e64000802007f */
[----:B-1----:R-:W-:Y:S05]  /*17b10*/  @!P1 BRA `(.L_x_186) ;  /* 0xfffffffc00ec9947 */ /* 0x002fea000383ffff */
[----:B------:R-:W-:Y:S05]  /*17b20*/  BRA `(.L_x_385) ;  /* 0xffffff9c00947947 */ /* 0x000fea000383ffff */
.L_x_192:
[----:B--2---:R-:W-:-:S04]  /*17b30*/  MOV R3, UR6 ;  /* 0x0000000600037c02 */ /* 0x004fc80008000f00 */
[----:B------:R2:W1:Y:S03]  /*17b40*/  SYNCS.PHASECHK.TRANS64.TRYWAIT P1, [R3+URZ+0x344f8], R8 ;  /* 0x0344f808030075a7 */ /* 0x000466000802017f */
[----:B-1----:R-:W-:Y:S05]  /*17b50*/  @!P1 NANOSLEEP.SYNCS 0x989680 ;  /* 0x009896800000995d */ /* 0x002fea0003900000 */
[----:B------:R-:W1:Y:S02]  /*17b60*/  @!P1 SYNCS.PHASECHK.TRANS64 P1, [R3+URZ+0x344f8], R8 ;  /* 0x0344f808030095a7 */ /* 0x000e64000802007f */
[----:B-1----:R-:W-:Y:S05]  /*17b70*/  @!P1 BRA `(.L_x_192) ;  /* 0xfffffffc00ec9947 */ /* 0x002fea000383ffff */
[----:B------:R-:W-:Y:S05]  /*17b80*/  BRA `(.L_x_386) ;  /* 0xffffff9c00d87947 */ /* 0x000fea000383ffff */
.L_x_198:
[----:B-12---:R-:W-:-:S04]  /*17b90*/  IMAD.U32 R3, RZ, RZ, UR6 ;  /* 0x00000006ff037e24 */ /* 0x006fc8000f8e00ff */
[----:B------:R1:W2:Y:S03]  /*17ba0*/  SYNCS.PHASECHK.TRANS64.TRYWAIT P1, [R3+URZ+0x344e0], R2 ;  /* 0x0344e002030075a7 */ /* 0x0002a6000802017f */
[----:B--2---:R-:W-:Y:S05]  /*17bb0*/  @!P1 NANOSLEEP.SYNCS 0x989680 ;  /* 0x009896800000995d */ /* 0x004fea0003900000 */
[----:B------:R-:W2:Y:S02]  /*17bc0*/  @!P1 SYNCS.PHASECHK.TRANS64 P1, [R3+URZ+0x344e0], R2 ;  /* 0x0344e002030095a7 */ /* 0x000ea4000802007f */
[----:B--2---:R-:W-:Y:S05]  /*17bd0*/  @!P1 BRA `(.L_x_198) ;  /* 0xfffffffc00ec9947 */ /* 0x004fea000383ffff */
[----:B------:R-:W-:Y:S05]  /*17be0*/  BRA `(.L_x_387) ;  /* 0xffffffa000247947 */ /* 0x000fea000383ffff */
.L_x_204:
[----:B-123--:R-:W-:-:S04]  /*17bf0*/  MOV R3, UR6 ;  /* 0x0000000600037c02 */ /* 0x00efc80008000f00 */
[----:B------:R1:W2:Y:S03]  /*17c00*/  SYNCS.PHASECHK.TRANS64.TRYWAIT P1, [R3+URZ+0x344e8], R2 ;  /* 0x0344e802030075a7 */ /* 0x0002a6000802017f */
[----:B--2---:R-:W-:Y:S05]  /*17c10*/  @!P1 NANOSLEEP.SYNCS 0x989680 ;  /* 0x009896800000995d */ /* 0x004fea0003900000 */
[----:B------:R-:W2:Y:S02]  /*17c20*/  @!P1 SYNCS.PHASECHK.TRANS64 P1, [R3+URZ+0x344e8], R2 ;  /* 0x0344e802030095a7 */ /* 0x000ea4000802007f */
[----:B--2---:R-:W-:Y:S05]  /*17c30*/  @!P1 BRA `(.L_x_204) ;  /* 0xfffffffc00ec9947 */ /* 0x004fea000383ffff */
[----:B------:R-:W-:Y:S05]  /*17c40*/  BRA `(.L_x_388) ;  /* 0xffffffa000587947 */ /* 0x000fea000383ffff */
.L_x_210:
[----:B-1234-:R-:W-:-:S04]  /*17c50*/  IMAD.U32 R3, RZ, RZ, UR6 ;  /* 0x00000006ff037e24 */ /* 0x01efc8000f8e00ff */
[----:B------:R1:W2:Y:S03]  /*17c60*/  SYNCS.PHASECHK.TRANS64.TRYWAIT P1, [R3+URZ+0x344f0], R2 ;  /* 0x0344f002030075a7 */ /* 0x0002a6000802017f */
[----:B--2---:R-:W-:Y:S05]  /*17c70*/  @!P1 NANOSLEEP.SYNCS 0x989680 ;  /* 0x009896800000995d */ /* 0x004fea0003900000 */
[----:B------:R-:W2:Y:S02]  /*17c80*/  @!P1 SYNCS.PHASECHK.TRANS64 P1, [R3+URZ+0x344f0], R2 ;  /* 0x0344f002030095a7 */ /* 0x000ea4000802007f */
[----:B--2---:R-:W-:Y:S05]  /*17c90*/  @!P1 BRA `(.L_x_210) ;  /* 0xfffffffc00ec9947 */ /* 0x004fea000383ffff */
[----:B------:R-:W-:Y:S05]  /*17ca0*/  BRA `(.L_x_389) ;  /* 0xffffffa000907947 */ /* 0x000fea000383ffff */
.L_x_216:
[----:B-1234-:R-:W-:-:S04]  /*17cb0*/  MOV R3, UR6 ;  /* 0x0000000600037c02 */ /* 0x01efc80008000f00 */
[----:B------:R1:W2:Y:S03]  /*17cc0*/  SYNCS.PHASECHK.TRANS64.TRYWAIT P1, [R3+URZ+0x344f8], R2 ;  /* 0x0344f802030075a7 */ /* 0x0002a6000802017f */
[----:B--2---:R-:W-:Y:S05]  /*17cd0*/  @!P1 NANOSLEEP.SYNCS 0x989680 ;  /* 0x009896800000995d */ /* 0x004fea0003900000 */
[----:B------:R-:W2:Y:S02]  /*17ce0*/  @!P1 SYNCS.PHASECHK.TRANS64 P1, [R3+URZ+0x344f8], R2 ;  /* 0x0344f802030095a7 */ /* 0x000ea4000802007f */
[----:B--2---:R-:W-:Y:S05]  /*17cf0*/  @!P1 BRA `(.L_x_216) ;  /* 0xfffffffc00ec9947 */ /* 0x004fea000383ffff */
[----:B------:R-:W-:Y:S05]  /*17d00*/  BRA `(.L_x_390) ;  /* 0xffffffa000c87947 */ /* 0x000fea000383ffff */
.L_x_222:
[----:B-1234-:R-:W-:-:S04]  /*17d10*/  IMAD.U32 R3, RZ, RZ, UR6 ;  /* 0x00000006ff037e24 */ /* 0x01efc8000f8e00ff */
[----:B------:R1:W2:Y:S03]  /*17d20*/  SYNCS.PHASECHK.TRANS64.TRYWAIT P1, [R3+URZ+0x344e0], R8 ;  /* 0x0344e008030075a7 */ /* 0x0002a6000802017f */
[----:B--2---:R-:W-:Y:S05]  /*17d30*/  @!P1 NANOSLEEP.SYNCS 0x989680 ;  /* 0x009896800000995d */ /* 0x004fea0003900000 */
[----:B------:R-:W2:Y:S02]  /*17d40*/  @!P1 SYNCS.PHASECHK.TRANS64 P1, [R3+URZ+0x344e0], R8 ;  /* 0x0344e008030095a7 */ /* 0x000ea4000802007f */
[----:B--2---:R-:W-:Y:S05]  /*17d50*/  @!P1 BRA `(.L_x_222) ;  /* 0xfffffffc00ec9947 */ /* 0x004fea000383ffff */
[----:B------:R-:W-:Y:S05]  /*17d60*/  BRA `(.L_x_391) ;  /* 0xffffffa400047947 */ /* 0x000fea000383ffff */
.L_x_228:
[----:B-1234-:R-:W-:-:S04]  /*17d70*/  MOV R3, UR6 ;  /* 0x0000000600037c02 */ /* 0x01efc80008000f00 */
[----:B------:R1:W2:Y:S03]  /*17d80*/  SYNCS.PHASECHK.TRANS64.TRYWAIT P1, [R3+URZ+0x344e8], R8 ;  /* 0x0344e808030075a7 */ /* 0x0002a6000802017f */
[----:B--2---:R-:W-:Y:S05]  /*17d90*/  @!P1 NANOSLEEP.SYNCS 0x989680 ;  /* 0x009896800000995d */ /* 0x004fea0003900000 */
[----:B------:R-:W2:Y:S02]  /*17da0*/  @!P1 SYNCS.PHASECHK.TRANS64 P1, [R3+URZ+0x344e8], R8 ;  /* 0x0344e808030095a7 */ /* 0x000ea4000802007f */
[----:B--2---:R-:W-:Y:S05]  /*17db0*/  @!P1 BRA `(.L_x_228) ;  /* 0xfffffffc00ec9947 */ /* 0x004fea000383ffff */
[----:B------:R-:W-:Y:S05]  /*17dc0*/  BRA `(.L_x_392) ;  /* 0xffffffa400387947 */ /* 0x000fea000383ffff */
.L_x_234:
[----:B-1234-:R-:W-:-:S04]  /*17dd0*/  IMAD.U32 R3, RZ, RZ, UR6 ;  /* 0x00000006ff037e24 */ /* 0x01efc8000f8e00ff */
[----:B------:R1:W2:Y:S03]  /*17de0*/  SYNCS.PHASECHK.TRANS64.TRYWAIT P1, [R3+URZ+0x344f0], R8 ;  /* 0x0344f008030075a7 */ /* 0x0002a6000802017f */
[----:B--2---:R-:W-:Y:S05]  /*17df0*/  @!P1 NANOSLEEP.SYNCS 0x989680 ;  /* 0x009896800000995d */ /* 0x004fea0003900000 */
[----:B------:R-:W2:Y:S02]  /*17e00*/  @!P1 SYNCS.PHASECHK.TRANS64 P1, [R3+URZ+0x344f0], R8 ;  /* 0x0344f008030095a7 */ /* 0x000ea4000802007f */
[----:B--2---:R-:W-:Y:S05]  /*17e10*/  @!P1 BRA `(.L_x_234) ;  /* 0xfffffffc00ec9947 */ /* 0x004fea000383ffff */
[----:B------:R-:W-:Y:S05]  /*17e20*/  BRA `(.L_x_393) ;  /* 0xffffffa400707947 */ /* 0x000fea000383ffff */
.L_x_240:
[----:B-1234-:R-:W-:-:S04]  /*17e30*/  MOV R3, UR6 ;  /* 0x0000000600037c02 */ /* 0x01efc80008000f00 */
[----:B------:R1:W2:Y:S03]  /*17e40*/  SYNCS.PHASECHK.TRANS64.TRYWAIT P1, [R3+URZ+0x344f8], R8 ;  /* 0x0344f808030075a7 */ /* 0x0002a6000802017f */
[----:B--2---:R-:W-:Y:S05]  /*17e50*/  @!P1 NANOSLEEP.SYNCS 0x989680 ;  /* 0x009896800000995d */ /* 0x004fea0003900000 */
[----:B------:R-:W2:Y:S02]  /*17e60*/  @!P1 SYNCS.PHASECHK.TRANS64 P1, [R3+URZ+0x344f8], R8 ;  /* 0x0344f808030095a7 */ /* 0x000ea4000802007f */
[----:B--2---:R-:W-:Y:S05]  /*17e70*/  @!P1 BRA `(.L_x_240) ;  /* 0xfffffffc00ec9947 */ /* 0x004fea000383ffff */
[----:B------:R-:W-:Y:S05]  /*17e80*/  BRA `(.L_x_394) ;  /* 0xffffffa400a87947 */ /* 0x000fea000383ffff */
.L_x_246:
[----:B-1234-:R-:W-:-:S04]  /*17e90*/  IMAD.U32 R3, RZ, RZ, UR6 ;  /* 0x00000006ff037e24 */ /* 0x01efc8000f8e00ff */
[----:B------:R1:W2:Y:S03]  /*17ea0*/  SYNCS.PHASECHK.TRANS64.TRYWAIT P1, [R3+URZ+0x344e0], R2 ;  /* 0x0344e002030075a7 */ /* 0x0002a6000802017f */
[----:B--2---:R-:W-:Y:S05]  /*17eb0*/  @!P1 NANOSLEEP.SYNCS 0x989680 ;  /* 0x009896800000995d */ /* 0x004fea0003900000 */
[----:B------:R-:W2:Y:S02]  /*17ec0*/  @!P1 SYNCS.PHASECHK.TRANS64 P1, [R3+URZ+0x344e0], R2 ;  /* 0x0344e002030095a7 */ /* 0x000ea4000802007f */
[----:B--2---:R-:W-:Y:S05]  /*17ed0*/  @!P1 BRA `(.L_x_246) ;  /* 0xfffffffc00ec9947 */ /* 0x004fea000383ffff */
[----:B------:R-:W-:Y:S05]  /*17ee0*/  BRA `(.L_x_395) ;  /* 0xffffffa400e47947 */ /* 0x000fea000383ffff */
.L_x_252:
[----:B-1234-:R-:W-:-:S04]  /*17ef0*/  MOV R3, UR6 ;  /* 0x0000000600037c02 */ /* 0x01efc80008000f00 */
[----:B------:R1:W2:Y:S03]  /*17f00*/  SYNCS.PHASECHK.TRANS64.TRYWAIT P1, [R3+URZ+0x344e8], R2 ;  /* 0x0344e802030075a7 */ /* 0x0002a6000802017f */
[----:B--2---:R-:W-:Y:S05]  /*17f10*/  @!P1 NANOSLEEP.SYNCS 0x989680 ;  /* 0x009896800000995d */ /* 0x004fea0003900000 */
[----:B------:R-:W2:Y:S02]  /*17f20*/  @!P1 SYNCS.PHASECHK.TRANS64 P1, [R3+URZ+0x344e8], R2 ;  /* 0x0344e802030095a7 */ /* 0x000ea4000802007f */
[----:B--2---:R-:W-:Y:S05]  /*17f30*/  @!P1 BRA `(.L_x_252) ;  /* 0xfffffffc00ec9947 */ /* 0x004fea000383ffff */
[----:B------:R-:W-:Y:S05]  /*17f40*/  BRA `(.L_x_396) ;  /* 0xffffffa800187947 */ /* 0x000fea000383ffff */
.L_x_258:
[----:B-1234-:R-:W-:-:S04]  /*17f50*/  IMAD.U32 R3, RZ, RZ, UR6 ;  /* 0x00000006ff037e24 */ /* 0x01efc8000f8e00ff */
[----:B------:R1:W2:Y:S03]  /*17f60*/  SYNCS.PHASECHK.TRANS64.TRYWAIT P1, [R3+URZ+0x344f0], R2 ;  /* 0x0344f002030075a7 */ /* 0x0002a6000802017f */
[----:B--2---:R-:W-:Y:S05]  /*17f70*/  @!P1 NANOSLEEP.SYNCS 0x989680 ;  /* 0x009896800000995d */ /* 0x004fea0003900000 */
[----:B------:R-:W2:Y:S02]  /*17f80*/  @!P1 SYNCS.PHASECHK.TRANS64 P1, [R3+URZ+0x344f0], R2 ;  /* 0x0344f002030095a7 */ /* 0x000ea4000802007f */
[----:B--2---:R-:W-:Y:S05]  /*17f90*/  @!P1 BRA `(.L_x_258) ;  /* 0xfffffffc00ec9947 */ /* 0x004fea000383ffff */
[----:B------:R-:W-:Y:S05]  /*17fa0*/  BRA `(.L_x_397) ;  /* 0xffffffa800547947 */ /* 0x000fea000383ffff */
.L_x_264:
[----:B-1234-:R-:W-:-:S04]  /*17fb0*/  MOV R3, UR6 ;  /* 0x0000000600037c02 */ /* 0x01efc80008000f00 */
[----:B------:R1:W2:Y:S03]  /*17fc0*/  SYNCS.PHASECHK.TRANS64.TRYWAIT P1, [R3+URZ+0x344f8], R2 ;  /* 0x0344f802030075a7 */ /* 0x0002a6000802017f */
[----:B--2---:R-:W-:Y:S05]  /*17fd0*/  @!P1 NANOSLEEP.SYNCS 0x989680 ;  /* 0x009896800000995d */ /* 0x004fea0003900000 */
[----:B------:R-:W2:Y:S02]  /*17fe0*/  @!P1 SYNCS.PHASECHK.TRANS64 P1, [R3+URZ+0x344f8], R2 ;  /* 0x0344f802030095a7 */ /* 0x000ea4000802007f */
[----:B--2---:R-:W-:Y:S05]  /*17ff0*/  @!P1 BRA `(.L_x_264) ;  /* 0xfffffffc00ec9947 */ /* 0x004fea000383ffff */
[----:B------:R-:W-:Y:S05]  /*18000*/  BRA `(.L_x_398) ;  /* 0xffffffa800907947 */ /* 0x000fea000383ffff */
.L_x_279:
[----:B-1----:R-:W-:-:S04]  /*18010*/  IMAD.U32 R3, RZ, RZ, UR6 ;  /* 0x00000006ff037e24 */ /* 0x002fc8000f8e00ff */
[----:B------:R1:W2:Y:S03]  /*18020*/  SYNCS.PHASECHK.TRANS64.TRYWAIT P0, [R3+URZ+0x344e0], R8 ;  /* 0x0344e008030075a7 */ /* 0x0002a6000800017f */
[----:B--2---:R-:W-:Y:S05]  /*18030*/  @!P0 NANOSLEEP.SYNCS 0x989680 ;  /* 0x009896800000895d */ /* 0x004fea0003900000 */
[----:B------:R-:W2:Y:S02]  /*18040*/  @!P0 SYNCS.PHASECHK.TRANS64 P0, [R3+URZ+0x344e0], R8 ;  /* 0x0344e008030085a7 */ /* 0x000ea4000800007f */
[----:B--2---:R-:W-:Y:S05]  /*18050*/  @!P0 BRA `(.L_x_279) ;  /* 0xfffffffc00ec8947 */ /* 0x004fea000383ffff */
[----:B------:R-:W-:Y:S05]  /*18060*/  BRA `(.L_x_399) ;  /* 0xffffffb000187947 */ /* 0x000fea000383ffff */
.L_x_281:
[----:B-1----:R-:W-:-:S04]  /*18070*/  MOV R3, UR6 ;  /* 0x0000000600037c02 */ /* 0x002fc80008000f00 */
[----:B------:R1:W2:Y:S03]  /*18080*/  SYNCS.PHASECHK.TRANS64.TRYWAIT P0, [R3+URZ+0x344e8], R8 ;  /* 0x0344e808030075a7 */ /* 0x0002a6000800017f */
[----:B--2---:R-:W-:Y:S05]  /*18090*/  @!P0 NANOSLEEP.SYNCS 0x989680 ;  /* 0x009896800000895d */ /* 0x004fea0003900000 */
[----:B------:R-:W2:Y:S02]  /*180a0*/  @!P0 SYNCS.PHASECHK.TRANS64 P0, [R3+URZ+0x344e8], R8 ;  /* 0x0344e808030085a7 */ /* 0x000ea4000800007f */
[----:B--2---:R-:W-:Y:S05]  /*180b0*/  @!P0 BRA `(.L_x_281) ;  /* 0xfffffffc00ec8947 */ /* 0x004fea000383ffff */
[----:B------:R-:W-:Y:S05]  /*180c0*/  BRA `(.L_x_400) ;  /* 0xffffffb000107947 */ /* 0x000fea000383ffff */
.L_x_283:
[----:B-1----:R-:W-:-:S04]  /*180d0*/  IMAD.U32 R3, RZ, RZ, UR6 ;  /* 0x00000006ff037e24 */ /* 0x002fc8000f8e00ff */
[----:B------:R1:W2:Y:S03]  /*180e0*/  SYNCS.PHASECHK.TRANS64.TRYWAIT P0, [R3+URZ+0x344f0], R8 ;  /* 0x0344f008030075a7 */ /* 0x0002a6000800017f */
[----:B--2---:R-:W-:Y:S05]  /*180f0*/  @!P0 NANOSLEEP.SYNCS 0x989680 ;  /* 0x009896800000895d */ /* 0x004fea0003900000 */
[----:B------:R-:W2:Y:S02]  /*18100*/  @!P0 SYNCS.PHASECHK.TRANS64 P0, [R3+URZ+0x344f0], R8 ;  /* 0x0344f008030085a7 */ /* 0x000ea4000800007f */
[----:B--2---:R-:W-:Y:S05]  /*18110*/  @!P0 BRA `(.L_x_283) ;  /* 0xfffffffc00ec8947 */ /* 0x004fea000383ffff */
[----:B------:R-:W-:Y:S05]  /*18120*/  BRA `(.L_x_401) ;  /* 0xffffffb000087947 */ /* 0x000fea000383ffff */
.L_x_295:
[----:B------:R-:W-:Y:S01]  /*18130*/  BSSY B1, `(.L_x_402) ;  /* 0x0000006000017945 */ /* 0x000fe20003800000 */
[----:B------:R-:W-:-:S07]  /*18140*/  MOV R15, 0xffffffff ;  /* 0xffffffff000f7802 */ /* 0x000fce0000000f00 */
[----:B------:R-:W-:Y:S05]  /*18150*/  WARPSYNC.COLLECTIVE R15, `(.L_x_403) ;  /* 0x000000000f0c7348 */ /* 0x000fea0003c00000 */
[----:B------:R-:W-:Y:S02]  /*18160*/  ELECT P6, UR62, PT ;  /* 0x00000000003e782f */ /* 0x000fe400038c0000 */
[----:B------:R-:W-:Y:S01]  /*18170*/  MOV R14, UR62 ;  /* 0x0000003e000e7c02 */ /* 0x000fe20008000f00 */
[----:B------:R-:W-:Y:S10]  /*18180*/  ENDCOLLECTIVE ;  /* 0x000000000000791b */ /* 0x000ff40003800000 */
.L_x_403:
[----:B------:R-:W-:Y:S05]  /*18190*/  BSYNC B1 ;  /* 0x0000000000017941 */ /* 0x000fea0003800000 */
.L_x_402:
[----:B------:R-:W-:Y:S05]  /*181a0*/  BRA `(.L_x_404) ;  /* 0xffffffb800f87947 */ /* 0x000fea000383ffff */
.L_x_298:
[----:B--2---:R2:W3:Y:S02]  /*181b0*/  SYNCS.PHASECHK.TRANS64.TRYWAIT P0, [R8+URZ+0x344a0], R5 ;  /* 0x0344a005080075a7 */ /* 0x0044e4000800017f */
[----:B---3--:R-:W-:Y:S05]  /*181c0*/  @!P0 NANOSLEEP.SYNCS 0x989680 ;  /* 0x009896800000895d */ /* 0x008fea0003900000 */
[----:B------:R-:W3:Y:S02]  /*181d0*/  @!P0 SYNCS.PHASECHK.TRANS64 P0, [R8+URZ+0x344a0], R5 ;  /* 0x0344a005080085a7 */ /* 0x000ee4000800007f */
[----:B---3--:R-:W-:Y:S05]  /*181e0*/  @!P0 BRA `(.L_x_298) ;  /* 0xfffffffc00f08947 */ /* 0x008fea000383ffff */
[----:B------:R-:W-:Y:S05]  /*181f0*/  BRA `(.L_x_405) ;  /* 0xffffffbc00207947 */ /* 0x000fea000383ffff */
.L_x_304:
[----:B-1----:R1:W3:Y:S02]  /*18200*/  SYNCS.PHASECHK.TRANS64.TRYWAIT P0, [R3+URZ+0x34400], R2 ;  /* 0x03440002030075a7 */ /* 0x0022e4000800017f */
[----:B---3--:R-:W-:Y:S05]  /*18210*/  @!P0 NANOSLEEP.SYNCS 0x989680 ;  /* 0x009896800000895d */ /* 0x008fea0003900000 */
[----:B------:R-:W3:Y:S02]  /*18220*/  @!P0 SYNCS.PHASECHK.TRANS64 P0, [R3+URZ+0x34400], R2 ;  /* 0x03440002030085a7 */ /* 0x000ee4000800007f */
[----:B---3--:R-:W-:Y:S05]  /*18230*/  @!P0 BRA `(.L_x_304) ;  /* 0xfffffffc00f08947 */ /* 0x008fea000383ffff */
[----:B------:R-:W-:Y:S05]  /*18240*/  BRA `(.L_x_406) ;  /* 0xffffffbc00ec7947 */ /* 0x000fea000383ffff */
.L_x_307:
[----:B------:R-:W-:Y:S01]  /*18250*/  BSSY B1, `(.L_x_407) ;  /* 0x0000006000017945 */ /* 0x000fe20003800000 */
[----:B------:R-:W-:-:S07]  /*18260*/  IMAD.MOV.U32 R15, RZ, RZ, -0x1 ;  /* 0xffffffffff0f7424 */ /* 0x000fce00078e00ff */
[----:B-1---5:R-:W-:Y:S05]  /*18270*/  WARPSYNC.COLLECTIVE R15, `(.L_x_408) ;  /* 0x000000000f0c7348 */ /* 0x022fea0003c00000 */
[----:B------:R-:W-:Y:S02]  /*18280*/  ELECT P6, UR62, PT ;  /* 0x00000000003e782f */ /* 0x000fe400038c0000 */
[----:B------:R-:W-:Y:S01]  /*18290*/  MOV R14, UR62 ;  /* 0x0000003e000e7c02 */ /* 0x000fe20008000f00 */
[----:B-1---5:R-:W-:Y:S10]  /*182a0*/  ENDCOLLECTIVE ;  /* 0x000000000000791b */ /* 0x022ff40003800000 */
.L_x_408:
[----:B------:R-:W-:Y:S05]  /*182b0*/  BSYNC B1 ;  /* 0x0000000000017941 */ /* 0x000fea0003800000 */
.L_x_407:
[----:B------:R-:W-:Y:S05]  /*182c0*/  BRA `(.L_x_409) ;  /* 0xffffffc000347947 */ /* 0x000fea000383ffff */
.L_x_310:
[----:B------:R-:W-:Y:S01]  /*182d0*/  BSSY B1, `(.L_x_410) ;  /* 0x0000005000017945 */ /* 0x000fe20003800000 */
[----:B--2---:R-:W-:-:S07]  /*182e0*/  MOV R15, 0xffffffff ;  /* 0xffffffff000f7802 */ /* 0x004fce0000000f00 */
[----:B-1---5:R-:W-:Y:S05]  /*182f0*/  WARPSYNC.COLLECTIVE R15, `(.L_x_411) ;  /* 0x000000000f087348 */ /* 0x022fea0003c00000 */
[----:B------:R-:W-:Y:S01]  /*18300*/  NOP ;  /* 0x0000000000007918 */ /* 0x000fe20000000000 */
[----:B-1---5:R-:W-:Y:S01]  /*18310*/  ENDCOLLECTIVE ;  /* 0x000000000000791b */ /* 0x022fe20003800000 */
.L_x_411:
[----:B------:R-:W-:Y:S05]  /*18320*/  BSYNC B1 ;  /* 0x0000000000017941 */ /* 0x000fea0003800000 */
.L_x_410:
[----:B------:R-:W-:-:S07]  /*18330*/  IMAD.MOV.U32 R15, RZ, RZ, -0x1 ;  /* 0xffffffffff0f7424 */ /* 0x000fce00078e00ff */
[----:B------:R-:W-:Y:S05]  /*18340*/  WARPSYNC.COLLECTIVE R15, `(.L_x_412) ;  /* 0x000000000f0c7348 */ /* 0x000fea0003c00000 */
[----:B------:R-:W-:Y:S02]  /*18350*/  ELECT P6, UR62, PT ;  /* 0x00000000003e782f */ /* 0x000fe400038c0000 */
[----:B------:R-:W-:Y:S01]  /*18360*/  MOV R14, UR62 ;  /* 0x0000003e000e7c02 */ /* 0x000fe20008000f00 */
[----:B------:R-:W-:Y:S10]  /*18370*/  ENDCOLLECTIVE ;  /* 0x000000000000791b */ /* 0x000ff40003800000 */
.L_x_412:
[----:B------:R-:W-:Y:S05]  /*18380*/  BRA `(.L_x_413) ;  /* 0xffffffc4003c7947 */ /* 0x000fea000383ffff */
.L_x_313:
[----:B------:R-:W-:Y:S01]  /*18390*/  BSSY B0, `(.L_x_414) ;  /* 0x0000006000007945 */ /* 0x000fe20003800000 */
[----:B------:R-:W-:-:S07]  /*183a0*/  MOV R15, 0xffffffff ;  /* 0xffffffff000f7802 */ /* 0x000fce0000000f00 */
[----:B-----5:R-:W-:Y:S05]  /*183b0*/  WARPSYNC.COLLECTIVE R15, `(.L_x_415) ;  /* 0x000000000f0c7348 */ /* 0x020fea0003c00000 */
[----:B-----5:R-:W-:Y:S02]  /*183c0*/  ELECT P6, UR62, PT ;  /* 0x00000000003e782f */ /* 0x020fe400038c0000 */
[----:B------:R-:W-:Y:S01]  /*183d0*/  MOV R14, UR62 ;  /* 0x0000003e000e7c02 */ /* 0x000fe20008000f00 */
[----:B------:R-:W-:Y:S10]  /*183e0*/  ENDCOLLECTIVE ;  /* 0x000000000000791b */ /* 0x000ff40003800000 */
.L_x_415:
[----:B------:R-:W-:Y:S05]  /*183f0*/  BSYNC B0 ;  /* 0x0000000000007941 */ /* 0x000fea0003800000 */
.L_x_414:
[----:B------:R-:W-:Y:S05]  /*18400*/  BRA `(.L_x_416) ;  /* 0xffffffc4008c7947 */ /* 0x000fea000383ffff */
.L_x_317:
[----:B-1----:R1:W2:Y:S02]  /*18410*/  SYNCS.PHASECHK.TRANS64.TRYWAIT P0, [R7+URZ], R2 ;  /* 0x00000002070075a7 */ /* 0x0022a4000800017f */
[----:B--2---:R-:W-:Y:S05]  /*18420*/  @!P0 NANOSLEEP.SYNCS 0x989680 ;  /* 0x009896800000895d */ /* 0x004fea0003900000 */
[----:B------:R-:W2:Y:S02]  /*18430*/  @!P0 SYNCS.PHASECHK.TRANS64 P0, [R7+URZ], R2 ;  /* 0x00000002070085a7 */ /* 0x000ea4000800007f */
[----:B--2---:R-:W-:Y:S05]  /*18440*/  @!P0 BRA `(.L_x_317) ;  /* 0xfffffffc00f08947 */ /* 0x004fea000383ffff */
[----:B------:R-:W-:Y:S05]  /*18450*/  BRA `(.L_x_417) ;  /* 0xffffffc400c87947 */ /* 0x000fea000383ffff */
.L_x_318:
[----:B-1----:R1:W2:Y:S02]  /*18460*/  SYNCS.PHASECHK.TRANS64.TRYWAIT P0, [R9+URZ], R4 ;  /* 0x00000004090075a7 */ /* 0x0022a4000800017f */
[----:B--2---:R-:W-:Y:S05]  /*18470*/  @!P0 NANOSLEEP.SYNCS 0x989680 ;  /* 0x009896800000895d */ /* 0x004fea0003900000 */
[----:B------:R-:W2:Y:S02]  /*18480*/  @!P0 SYNCS.PHASECHK.TRANS64 P0, [R9+URZ], R4 ;  /* 0x00000004090085a7 */ /* 0x000ea4000800007f */
[----:B--2---:R-:W-:Y:S05]  /*18490*/  @!P0 BRA `(.L_x_318) ;  /* 0xfffffffc00f08947 */ /* 0x004fea000383ffff */
[----:B------:R-:W-:Y:S05]  /*184a0*/  BRA `(.L_x_418) ;  /* 0xffffffc400d87947 */ /* 0x000fea000383ffff */
.L_x_319:
[----:B--2---:R2:W3:Y:S02]  /*184b0*/  SYNCS.PHASECHK.TRANS64.TRYWAIT P0, [R6+URZ], R5 ;  /* 0x00000005060075a7 */ /* 0x0044e4000800017f */
[----:B---3--:R-:W-:Y:S05]  /*184c0*/  @!P0 NANOSLEEP.SYNCS 0x989680 ;  /* 0x009896800000895d */ /* 0x008fea0003900000 */
[----:B------:R-:W3:Y:S02]  /*184d0*/  @!P0 SYNCS.PHASECHK.TRANS64 P0, [R6+URZ], R5 ;  /* 0x00000005060085a7 */ /* 0x000ee4000800007f */
[----:B---3--:R-:W-:Y:S05]  /*184e0*/  @!P0 BRA `(.L_x_319) ;  /* 0xfffffffc00f08947 */ /* 0x008fea000383ffff */
[----:B------:R-:W-:Y:S05]  /*184f0*/  BRA `(.L_x_419) ;  /* 0xffffffc400e07947 */ /* 0x000fea000383ffff */
.L_x_337:
[----:B-1----:R1:W3:Y:S02]  /*18500*/  SYNCS.PHASECHK.TRANS64.TRYWAIT P2, [R12+URZ+0x34440], R3 ;  /* 0x034440030c0075a7 */ /* 0x0022e4000804017f */
[----:B---3--:R-:W-:Y:S05]  /*18510*/  @!P2 NANOSLEEP.SYNCS 0x989680 ;  /* 0x009896800000a95d */ /* 0x008fea0003900000 */
[----:B------:R-:W3:Y:S02]  /*18520*/  @!P2 SYNCS.PHASECHK.TRANS64 P2, [R12+URZ+0x34440], R3 ;  /* 0x034440030c00a5a7 */ /* 0x000ee4000804007f */
[----:B---3--:R-:W-:Y:S05]  /*18530*/  @!P2 BRA `(.L_x_337) ;  /* 0xfffffffc00f0a947 */ /* 0x008fea000383ffff */
[----:B------:R-:W-:Y:S05]  /*18540*/  BRA `(.L_x_420) ;  /* 0xffffffe000fc7947 */ /* 0x000fea000383ffff */
.L_x_343:
[----:B-1----:R1:W2:Y:S02]  /*18550*/  SYNCS.PHASECHK.TRANS64.TRYWAIT P0, [R3+URZ+0x34440], R0 ;  /* 0x03444000030075a7 */ /* 0x0022a4000800017f */
[----:B--2---:R-:W-:Y:S05]  /*18560*/  @!P0 NANOSLEEP.SYNCS 0x989680 ;  /* 0x009896800000895d */ /* 0x004fea0003900000 */
[----:B------:R-:W2:Y:S02]  /*18570*/  @!P0 SYNCS.PHASECHK.TRANS64 P0, [R3+URZ+0x34440], R0 ;  /* 0x03444000030085a7 */ /* 0x000ea4000800007f */
[----:B--2---:R-:W-:Y:S05]  /*18580*/  @!P0 BRA `(.L_x_343) ;  /* 0xfffffffc00f08947 */ /* 0x004fea000383ffff */
[----:B------:R-:W-:Y:S05]  /*18590*/  BRA `(.L_x_421) ;  /* 0xffffffe400647947 */ /* 0x000fea000383ffff */
.L_x_345:
[----:B-1----:R1:W2:Y:S02]  /*185a0*/  SYNCS.PHASECHK.TRANS64.TRYWAIT P0, [R3+URZ+0x34440], R0 ;  /* 0x03444000030075a7 */ /* 0x0022a4000800017f */
[----:B--2---:R-:W-:Y:S05]  /*185b0*/  @!P0 NANOSLEEP.SYNCS 0x989680 ;  /* 0x009896800000895d */ /* 0x004fea0003900000 */
[----:B------:R-:W2:Y:S02]  /*185c0*/  @!P0 SYNCS.PHASECHK.TRANS64 P0, [R3+URZ+0x34440], R0 ;  /* 0x03444000030085a7 */ /* 0x000ea4000800007f */
[----:B--2---:R-:W-:Y:S05]  /*185d0*/  @!P0 BRA `(.L_x_345) ;  /* 0xfffffffc00f08947 */ /* 0x004fea000383ffff */
[----:B------:R-:W-:Y:S05]  /*185e0*/  BRA `(.L_x_422) ;  /* 0xffffffe4007c7947 */ /* 0x000fea000383ffff */
.L_x_347:
[----:B-1----:R1:W2:Y:S02]  /*185f0*/  SYNCS.PHASECHK.TRANS64.TRYWAIT P0, [R3+URZ+0x34440], R0 ;  /* 0x03444000030075a7 */ /* 0x0022a4000800017f */
[----:B--2---:R-:W-:Y:S05]  /*18600*/  @!P0 NANOSLEEP.SYNCS 0x989680 ;  /* 0x009896800000895d */ /* 0x004fea0003900000 */
[----:B------:R-:W2:Y:S02]  /*18610*/  @!P0 SYNCS.PHASECHK.TRANS64 P0, [R3+URZ+0x34440], R0 ;  /* 0x03444000030085a7 */ /* 0x000ea4000800007f */
[----:B--2---:R-:W-:Y:S05]  /*18620*/  @!P0 BRA `(.L_x_347) ;  /* 0xfffffffc00f08947 */ /* 0x004fea000383ffff */
[----:B------:R-:W-:Y:S05]  /*18630*/  BRA `(.L_x_423) ;  /* 0xffffffe400947947 */ /* 0x000fea000383ffff */
.L_x_349:
[----:B-1----:R1:W2:Y:S02]  /*18640*/  SYNCS.PHASECHK.TRANS64.TRYWAIT P0, [R3+URZ+0x34440], R0 ;  /* 0x03444000030075a7 */ /* 0x0022a4000800017f */
[----:B--2---:R-:W-:Y:S05]  /*18650*/  @!P0 NANOSLEEP.SYNCS 0x989680 ;  /* 0x009896800000895d */ /* 0x004fea0003900000 */
[----:B------:R-:W2:Y:S02]  /*18660*/  @!P0 SYNCS.PHASECHK.TRANS64 P0, [R3+URZ+0x34440], R0 ;  /* 0x03444000030085a7 */ /* 0x000ea4000800007f */
[----:B--2---:R-:W-:Y:S05]  /*18670*/  @!P0 BRA `(.L_x_349) ;  /* 0xfffffffc00f08947 */ /* 0x004fea000383ffff */
[----:B------:R-:W-:Y:S05]  /*18680*/  BRA `(.L_x_424) ;  /* 0xffffffe400ac7947 */ /* 0x000fea000383ffff */
.L_x_351:
[----:B-1----:R1:W2:Y:S02]  /*18690*/  SYNCS.PHASECHK.TRANS64.TRYWAIT P0, [R3+URZ+0x34440], R0 ;  /* 0x03444000030075a7 */ /* 0x0022a4000800017f */
[----:B--2---:R-:W-:Y:S05]  /*186a0*/  @!P0 NANOSLEEP.SYNCS 0x989680 ;  /* 0x009896800000895d */ /* 0x004fea0003900000 */
[----:B------:R-:W2:Y:S02]  /*186b0*/  @!P0 SYNCS.PHASECHK.TRANS64 P0, [R3+URZ+0x34440], R0 ;  /* 0x03444000030085a7 */ /* 0x000ea4000800007f */
[----:B--2---:R-:W-:Y:S05]  /*186c0*/  @!P0 BRA `(.L_x_351) ;  /* 0xfffffffc00f08947 */ /* 0x004fea000383ffff */
[----:B------:R-:W-:Y:S05]  /*186d0*/  BRA `(.L_x_425) ;  /* 0xffffffe400c47947 */ /* 0x000fea000383ffff */
.L_x_353:
[----:B-1----:R1:W2:Y:S02]  /*186e0*/  SYNCS.PHASECHK.TRANS64.TRYWAIT P0, [R3+URZ+0x34440], R0 ;  /* 0x03444000030075a7 */ /* 0x0022a4000800017f */
[----:B--2---:R-:W-:Y:S05]  /*186f0*/  @!P0 NANOSLEEP.SYNCS 0x989680 ;  /* 0x009896800000895d */ /* 0x004fea0003900000 */
[----:B------:R-:W2:Y:S02]  /*18700*/  @!P0 SYNCS.PHASECHK.TRANS64 P0, [R3+URZ+0x34440], R0 ;  /* 0x03444000030085a7 */ /* 0x000ea4000800007f */
[----:B--2---:R-:W-:Y:S05]  /*18710*/  @!P0 BRA `(.L_x_353) ;  /* 0xfffffffc00f08947 */ /* 0x004fea000383ffff */
[----:B------:R-:W-:Y:S05]  /*18720*/  BRA `(.L_x_426) ;  /* 0xffffffe400dc7947 */ /* 0x000fea000383ffff */
.L_x_355:
[----:B-1----:R1:W2:Y:S02]  /*18730*/  SYNCS.PHASECHK.TRANS64.TRYWAIT P0, [R3+URZ+0x34440], R0 ;  /* 0x03444000030075a7 */ /* 0x0022a4000800017f */
[----:B--2---:R-:W-:Y:S05]  /*18740*/  @!P0 NANOSLEEP.SYNCS 0x989680 ;  /* 0x009896800000895d */ /* 0x004fea0003900000 */
[----:B------:R-:W2:Y:S02]  /*18750*/  @!P0 SYNCS.PHASECHK.TRANS64 P0, [R3+URZ+0x34440], R0 ;  /* 0x03444000030085a7 */ /* 0x000ea4000800007f */
[----:B--2---:R-:W-:Y:S05]  /*18760*/  @!P0 BRA `(.L_x_355) ;  /* 0xfffffffc00f08947 */ /* 0x004fea000383ffff */
[----:B------:R-:W-:Y:S05]  /*18770*/  BRA `(.L_x_427) ;  /* 0xffffffe400f47947 */ /* 0x000fea000383ffff */
        .weak           $__internal_0_$__cuda_sm20_div_u64
        .type           $__internal_0_$__cuda_sm20_div_u64,@function
        .size           $__internal_0_$__cuda_sm20_div_u64,(.L_x_334 - $__internal_0_$__cuda_sm20_div_u64)
$__internal_0_$__cuda_sm20_div_u64:
[----:B------:R-:W1:Y:S08]  /*18780*/  I2F.U64.RP R3, R22 ;  /* 0x0000001600037312 */ /* 0x000e700000309000 */
[----:B-1----:R-:W1:Y:S02]  /*18790*/  MUFU.RCP R3, R3 ;  /* 0x0000000300037308 */ /* 0x002e640000001000 */
[----:B-1----:R-:W-:-:S06]  /*187a0*/  VIADD R16, R3, 0x1ffffffe ;  /* 0x1ffffffe03107836 */ /* 0x002fcc0000000000 */
[----:B------:R-:W1:Y:S02]  /*187b0*/  F2I.U64.TRUNC R16, R16 ;  /* 0x0000001000107311 */ /* 0x000e64000020d800 */
[----:B-1----:R-:W-:-:S04]  /*187c0*/  IMAD.WIDE.U32 R18, R16, R22, RZ ;  /* 0x0000001610127225 */ /* 0x002fc800078e00ff */
[C---:B------:R-:W-:Y:S01]  /*187d0*/  IMAD R11, R16.reuse, R23, R19 ;  /* 0x00000017100b7224 */ /* 0x040fe200078e0213 */
[----:B------:R-:W-:Y:S01]  /*187e0*/  IADD3 R13, P1, RZ, -R18, RZ ;  /* 0x80000012ff0d7210 */ /* 0x000fe20007f3e0ff */
[----:B------:R-:W-:Y:S02]  /*187f0*/  IMAD.MOV.U32 R19, RZ, RZ, R16 ;  /* 0x000000ffff137224 */ /* 0x000fe400078e0010 */
[----:B------:R-:W-:Y:S02]  /*18800*/  IMAD R11, R17, R22, R11 ;  /* 0x00000016110b7224 */ /* 0x000fe400078e020b */
[----:B------:R-:W-:-:S03]  /*18810*/  IMAD.HI.U32 R18, R16, R13, RZ ;  /* 0x0000000d10127227 */ /* 0x000fc600078e00ff */
[----:B------:R-:W-:-:S05]  /*18820*/  IADD3.X R11, RZ, ~R11, RZ, P1, !PT ;  /* 0x8000000bff0b7210 */ /* 0x000fca0000ffe4ff */
[----:B------:R-:W-:-:S04]  /*18830*/  IMAD.WIDE.U32 R18, P1, R16, R11, R18 ;  /* 0x0000000b10127225 */ /* 0x000fc80007820012 */
[C---:B------:R-:W-:Y:S02]  /*18840*/  IMAD R25, R17.reuse, R11, RZ ;  /* 0x0000000b11197224 */ /* 0x040fe400078e02ff */
[----:B------:R-:W-:-:S04]  /*18850*/  IMAD.HI.U32 R18, P2, R17, R13, R18 ;  /* 0x0000000d11127227 */ /* 0x000fc80007840012 */
[----:B------:R-:W-:Y:S01]  /*18860*/  IMAD.HI.U32 R3, R17, R11, RZ ;  /* 0x0000000b11037227 */ /* 0x000fe200078e00ff */
[----:B------:R-:W-:-:S04]  /*18870*/  IADD3 R19, P3, R25, R18, RZ ;  /* 0x0000001219137210 */ /* 0x000fc80007f7e0ff */
[----:B------:R-:W-:Y:S01]  /*18880*/  IADD3.X R3, R3, R17, RZ, P1, !PT ;  /* 0x0000001103037210 */ /* 0x000fe20000ffe4ff */
[----:B------:R-:W-:-:S03]  /*18890*/  IMAD.WIDE.U32 R16, R19, R22, RZ ;  /* 0x0000001613107225 */ /* 0x000fc600078e00ff */
[----:B------:R-:W-:Y:S01]  /*188a0*/  IADD3.X R3, RZ, RZ, R3, P3, P2 ;  /* 0x000000ffff037210 */ /* 0x000fe20001fe4403 */
[----:B------:R-:W-:Y:S01]  /*188b0*/  IMAD R14, R19, R23, R17 ;  /* 0x00000017130e7224 */ /* 0x000fe200078e0211 */
[----:B------:R-:W-:Y:S01]  /*188c0*/  IADD3 R11, P1, RZ, -R16, RZ ;  /* 0x80000010ff0b7210 */ /* 0x000fe20007f3e0ff */
[----:B------:R-:W-:Y:S02]  /*188d0*/  IMAD.MOV.U32 R17, RZ, RZ, RZ ;  /* 0x000000ffff117224 */ /* 0x000fe400078e00ff */
[----:B------:R-:W-:Y:S02]  /*188e0*/  IMAD R14, R3, R22, R14 ;  /* 0x00000016030e7224 */ /* 0x000fe400078e020e */
[----:B------:R-:W-:-:S04]  /*188f0*/  IMAD.HI.U32 R18, R19, R11, RZ ;  /* 0x0000000b13127227 */ /* 0x000fc800078e00ff */
[----:B------:R-:W-:-:S04]  /*18900*/  IMAD.X R14, RZ, RZ, ~R14, P1 ;  /* 0x000000ffff0e7224 */ /* 0x000fc800008e0e0e */
[----:B------:R-:W-:-:S04]  /*18910*/  IMAD.WIDE.U32 R18, P1, R19, R14, R18 ;  /* 0x0000000e13127225 */ /* 0x000fc80007820012 */
[C---:B------:R-:W-:Y:S02]  /*18920*/  IMAD R16, R3.reuse, R14, RZ ;  /* 0x0000000e03107224 */ /* 0x040fe400078e02ff */
[----:B------:R-:W-:-:S04]  /*18930*/  IMAD.HI.U32 R11, P2, R3, R11, R18 ;  /* 0x0000000b030b7227 */ /* 0x000fc80007840012 */
[----:B------:R-:W-:Y:S01]  /*18940*/  IMAD.HI.U32 R14, R3, R14, RZ ;  /* 0x0000000e030e7227 */ /* 0x000fe200078e00ff */
[----:B------:R-:W-:-:S04]  /*18950*/  IADD3 R11, P3, R16, R11, RZ ;  /* 0x0000000b100b7210 */ /* 0x000fc80007f7e0ff */
[----:B------:R-:W-:Y:S01]  /*18960*/  IADD3.X R3, R14, R3, RZ, P1, !PT ;  /* 0x000000030e037210 */ /* 0x000fe20000ffe4ff */
[----:B------:R-:W-:-:S03]  /*18970*/  IMAD.HI.U32 R16, R11, UR14, RZ ;  /* 0x0000000e0b107c27 */ /* 0x000fc6000f8e00ff */
[----:B------:R-:W-:Y:S01]  /*18980*/  IADD3.X R3, RZ, RZ, R3, P3, P2 ;  /* 0x000000ffff037210 */ /* 0x000fe20001fe4403 */
[----:B------:R-:W-:-:S04]  /*18990*/  IMAD.WIDE.U32 R16, R11, UR21, R16 ;  /* 0x000000150b107c25 */ /* 0x000fc8000f8e0010 */
[C---:B------:R-:W-:Y:S02]  /*189a0*/  IMAD R14, R3.reuse, UR21, RZ ;  /* 0x00000015030e7c24 */ /* 0x040fe4000f8e02ff */
[----:B------:R-:W-:-:S04]  /*189b0*/  IMAD.HI.U32 R11, P1, R3, UR14, R16 ;  /* 0x0000000e030b7c27 */ /* 0x000fc8000f820010 */
[----:B------:R-:W-:Y:S01]  /*189c0*/  IMAD.HI.U32 R3, R3, UR21, RZ ;  /* 0x0000001503037c27 */ /* 0x000fe2000f8e00ff */
[----:B------:R-:W-:-:S04]  /*189d0*/  IADD3 R11, P2, R14, R11, RZ ;  /* 0x0000000b0e0b7210 */ /* 0x000fc80007f5e0ff */
[----:B------:R-:W-:Y:S01]  /*189e0*/  IADD3.X R3, R3, RZ, RZ, P1, !PT ;  /* 0x000000ff03037210 */ /* 0x000fe20000ffe4ff */
[----:B------:R-:W-:-:S04]  /*189f0*/  IMAD.WIDE.U32 R16, R11, R22, RZ ;  /* 0x000000160b107225 */ /* 0x000fc800078e00ff */
[----:B------:R-:W-:Y:S01]  /*18a00*/  IMAD.X R3, RZ, RZ, R3, P2 ;  /* 0x000000ffff037224 */ /* 0x000fe200010e0603 */
[----:B------:R-:W-:Y:S01]  /*18a10*/  IADD3 R16, P2, -R16, UR14, RZ ;  /* 0x0000000e10107c10 */ /* 0x000fe2000ff5e1ff */
[----:B------:R-:W-:-:S03]  /*18a20*/  IMAD R14, R11, R23, R17 ;  /* 0x000000170b0e7224 */ /* 0x000fc600078e0211 */
[-C--:B------:R-:W-:Y:S01]  /*18a30*/  ISETP.GE.U32.AND P1, PT, R16, R22.reuse, PT ;  /* 0x000000161000720c */ /* 0x080fe20003f26070 */
[----:B------:R-:W-:Y:S02]  /*18a40*/  IMAD R3, R3, R22, R14 ;  /* 0x0000001603037224 */ /* 0x000fe400078e020e */
[----:B------:R-:W-:-:S03]  /*18a50*/  VIADD R14, R11, 0x1 ;  /* 0x000000010b0e7836 */ /* 0x000fc60000000000 */
[----:B------:R-:W-:Y:S02]  /*18a60*/  IADD3.X R18, ~R3, UR21, RZ, P2, !PT ;  /* 0x0000001503127c10 */ /* 0x000fe400097fe5ff */
[----:B------:R-:W-:Y:S02]  /*18a70*/  IADD3 R3, P2, -R22, R16, RZ ;  /* 0x0000001016037210 */ /* 0x000fe40007f5e1ff */
[----:B------:R-:W-:Y:S02]  /*18a80*/  ISETP.GE.U32.AND.EX P1, PT, R18, R23, PT, P1 ;  /* 0x000000171200720c */ /* 0x000fe40003f26110 */
[----:B------:R-:W-:Y:S02]  /*18a90*/  IADD3.X R13, ~R23, R18, RZ, P2, !PT ;  /* 0x00000012170d7210 */ /* 0x000fe400017fe5ff */
[----:B------:R-:W-:Y:S02]  /*18aa0*/  SEL R3, R3, R16, P1 ;  /* 0x0000001003037207 */ /* 0x000fe40000800000 */
[----:B------:R-:W-:-:S02]  /*18ab0*/  SEL R13, R13, R18, P1 ;  /* 0x000000120d0d7207 */ /* 0x000fc40000800000 */
[----:B------:R-:W-:Y:S02]  /*18ac0*/  SEL R14, R14, R11, P1 ;  /* 0x0000000b0e0e7207 */ /* 0x000fe40000800000 */
[----:B------:R-:W-:Y:S02]  /*18ad0*/  ISETP.GE.U32.AND P1, PT, R3, R22, PT ;  /* 0x000000160300720c */ /* 0x000fe40003f26070 */
[----:B------:R-:W-:Y:S02]  /*18ae0*/  ISETP.NE.U32.AND P2, PT, R22, RZ, PT ;  /* 0x000000ff1600720c */ /* 0x000fe40003f45070 */
[----:B------:R-:W-:Y:S02]  /*18af0*/  IADD3 R3, R14, 0x1, RZ ;  /* 0x000000010e037810 */ /* 0x000fe40007ffe0ff */
[----:B------:R-:W-:Y:S01]  /*18b00*/  ISETP.GE.U32.AND.EX P1, PT, R13, R23, PT, P1 ;  /* 0x000000170d00720c */ /* 0x000fe20003f26110 */
[----:B------:R-:W-:Y:S01]  /*18b10*/  IMAD.MOV.U32 R13, RZ, RZ, 0x0 ;  /* 0x00000000ff0d7424 */ /* 0x000fe200078e00ff */
[----:B------:R-:W-:-:S02]  /*18b20*/  ISETP.NE.AND.EX P2, PT, R23, RZ, PT, P2 ;  /* 0x000000ff1700720c */ /* 0x000fc40003f45320 */
[----:B------:R-:W-:-:S04]  /*18b30*/  SEL R3, R3, R14, P1 ;  /* 0x0000000e03037207 */ /* 0x000fc80000800000 */
[----:B------:R-:W-:Y:S01]  /*18b40*/  SEL R3, R3, 0xffffffff, P2 ;  /* 0xffffffff03037807 */ /* 0x000fe20001000000 */
[----:B------:R-:W-:Y:S06]  /*18b50*/  RET.REL.NODEC R12 `(_ZN7cutlass13device_kernelINS_4gemm6kernel13GemmUniversalINS1_17GroupProblemShapeIN4cute5tupleIJiiiEEEEENS1_10collective13CollectiveMmaINS1_39MainloopSm90ArrayTmaGmmaWarpSpecializedILi4ENS6_IJNS5_1CILi1EEESD_SD_EEENS1_52KernelPtrArrayTmaWarpSpecializedPingpongFP8FastAccumEEENS6_IJNSC_ILi256EEENSC_ILi128EEESI_EEENS_12float_e4m3_tEPNS6_IJlSD_NSC_ILi0EEEEEESK_SN_NS5_8TiledMMAINS5_8MMA_AtomIJNS5_4SM904GMMA31MMA_64x128x32_F32E4M3E4M3_SS_TNILNSR_7ScaleInE1ELST_1EEEEEENS5_6LayoutISE_NS6_IJSL_SL_SL_EEEEENS6_IJNS5_10UnderscoreESZ_SZ_EEEEENS5_13SM90_TMA_LOADENS5_14ComposedLayoutINS5_7SwizzleILi3ELi4ELi3EEENS5_18smem_ptr_flag_bitsILi8EEENSW_INS6_IJNSC_ILi8EEESI_EEENS6_IJSI_SD_EEEEEEEvNS5_8identityES12_S1C_vS1D_EENS_8epilogue10collective18CollectiveEpilogueINS1F_30Sm90PtrArrayTmaWarpSpecializedILi4ELi2ELi16ELb1ELb0ELi2EEEJSJ_NS6_IJNSC_ILi64EEENSC_ILi32EEEEEENS_6half_tEPNS6_IJSD_lSL_EEES1N_S1P_NS1F_6fusion15FusionCallbacksIS1J_NS1Q_17LinearCombinationIS1N_fS1N_fLNS_15FloatRoundStyleE2EEESJ_S1M_JEEES12_NS13_IS15_NS16_ILi16EEENSW_INS6_IJS1K_S18_EEENS6_IJSD_S1K_EEEEEEENS5_17SM75_U16x8_LDSM_TENS5_14SM90_TMA_STOREES20_NS5_17SM90_U16x8_STSM_TENS5_9Copy_AtomIJNS5_17SM90_U32x4_STSM_NES1N_EEEvEEEvvEEEEvNT_6ParamsE) ;  /* 0xfffffe740c287950 */ /* 0x000fec0003c3ffff */
.L_x_334:
[----:B------:R-:W-:Y:S01]  /*18b60*/  UMOV UR30, UR24 ;  /* 0x00000018001e7c82 */ /* 0x000fe20008000000 */
[----:B------:R-:W-:Y:S02]  /*18b70*/  UMOV UR31, UR27 ;  /* 0x0000001b001f7c82 */ /* 0x000fe40008000000 */
[----:B------:R-:W1:Y:S08]  /*18b80*/  I2F.U64.RP R11, UR30 ;  /* 0x0000001e000b7d12 */ /* 0x000e700008309000 */
[----:B-1----:R-:W1:Y:S02]  /*18b90*/  MUFU.RCP R11, R11 ;  /* 0x0000000b000b7308 */ /* 0x002e640000001000 */
[----:B-1----:R-:W-:-:S06]  /*18ba0*/  IADD3 R2, R11, 0x1ffffffe, RZ ;  /* 0x1ffffffe0b027810 */ /* 0x002fcc0007ffe0ff */
[----:B------:R-:W1:Y:S02]  /*18bb0*/  F2I.U64.TRUNC R2, R2 ;  /* 0x0000000200027311 */ /* 0x000e64000020d800 */
[----:B-1----:R-:W-:Y:S01]  /*18bc0*/  R2UR UR30, R2 ;  /* 0x00000000021e72ca */ /* 0x002fe200000e0000 */
[----:B------:R-:W-:Y:S01]  /*18bd0*/  IMAD.MOV.U32 R2, RZ, RZ, R12 ;  /* 0x000000ffff027224 */ /* 0x000fe200078e000c */
[----:B------:R-:W-:Y:S02]  /*18be0*/  R2UR UR31, R3 ;  /* 0x00000000031f72ca */ /* 0x000fe400000e0000 */
[----:B------:R-:W-:-:S09]  /*18bf0*/  MOV R3, 0x0 ;  /* 0x0000000000037802 */ /* 0x000fd20000000f00 */
[----:B------:R-:W-:-:S04]  /*18c00*/  UIMAD.WIDE.U32 UR32, UR30, UR24, URZ ;  /* 0x000000181e2072a5 */ /* 0x000fc8000f8e003f */
[----:B------:R-:W-:Y:S02]  /*18c10*/  UIMAD UR33, UR30, UR27, UR33 ;  /* 0x0000001b1e2172a4 */ /* 0x000fe4000f8e0221 */
[----:B------:R-:W-:Y:S02]  /*18c20*/  UIADD3 UR36, UP1, URZ, -UR32, URZ ;  /* 0x800000203f247290 */ /* 0x000fe4000ff3e03f */
[----:B------:R-:W-:Y:S02]  /*18c30*/  UIMAD UR34, UR31, UR24, UR33 ;  /* 0x000000181f2272a4 */ /* 0x000fe4000f8e0221 */
[----:B------:R-:W-:Y:S02]  /*18c40*/  UIMAD.WIDE.U32 UR32, UR30, UR36, URZ ;  /* 0x000000241e2072a5 */ /* 0x000fe4000f8e003f */
[----:B------:R-:W-:-:S05]  /*18c50*/  UIADD3.X UR37, URZ, ~UR34, URZ, UP1, !UPT ;  /* 0x800000223f257290 */ /* 0x000fca0008ffe43f */
[----:B------:R-:W-:Y:S01]  /*18c60*/  UMOV UR32, UR33 ;  /* 0x0000002100207c82 */ /* 0x000fe20008000000 */
[----:B------:R-:W-:Y:S02]  /*18c70*/  UMOV UR33, UR30 ;  /* 0x0000001e00217c82 */ /* 0x000fe40008000000 */
[----:B------:R-:W-:Y:S02]  /*18c80*/  UIMAD.WIDE.U32 UR34, UP1, UR30, UR37, UR32 ;  /* 0x000000251e2272a5 */ /* 0x000fe4000f820020 */
[----:B------:R-:W-:Y:S02]  /*18c90*/  UIMAD.WIDE.U32 UR32, UR31, UR37, URZ ;  /* 0x000000251f2072a5 */ /* 0x000fe4000f8e003f */
[----:B------:R-:W-:Y:S02]  /*18ca0*/  UIMAD.WIDE.U32 UR34, UP2, UR31, UR36, UR34 ;  /* 0x000000241f2272a5 */ /* 0x000fe4000f840022 */
[----:B------:R-:W-:Y:S02]  /*18cb0*/  UIMAD UR37, UR31, UR37, URZ ;  /* 0x000000251f2572a4 */ /* 0x000fe4000f8e023f */
[----:B------:R-:W-:-:S02]  /*18cc0*/  UIADD3.X UR32, UR33, UR31, URZ, UP1, !UPT ;  /* 0x0000001f21207290 */ /* 0x000fc40008ffe43f */
[----:B------:R-:W-:-:S04]  /*18cd0*/  UIADD3 UR35, UP4, UR37, UR35, URZ ;  /* 0x0000002325237290 */ /* 0x000fc8000ff9e03f */
[----:B------:R-:W-:Y:S02]  /*18ce0*/  UIMAD.WIDE.U32 UR30, UR35, UR24, URZ ;  /* 0x00000018231e72a5 */ /* 0x000fe4000f8e003f */
[----:B------:R-:W-:Y:S02]  /*18cf0*/  UIADD3.X UR36, URZ, URZ, UR32, UP4, UP2 ;  /* 0x0000003f3f247290 */ /* 0x000fe4000a7e4420 */
[----:B------:R-:W-:Y:S02]  /*18d00*/  UIMAD UR31, UR35, UR27, UR31 ;  /* 0x0000001b231f72a4 */ /* 0x000fe4000f8e021f */
[----:B------:R-:W-:Y:S02]  /*18d10*/  UIADD3 UR37, UP1, URZ, -UR30, URZ ;  /* 0x8000001e3f257290 */ /* 0x000fe4000ff3e03f */
[----:B------:R-:W-:Y:S02]  /*18d20*/  UIMAD UR32, UR36, UR24, UR31 ;  /* 0x00000018242072a4 */ /* 0x000fe4000f8e021f */
[----:B------:R-:W-:-:S02]  /*18d30*/  UIMAD.WIDE.U32 UR30, UR35, UR37, URZ ;  /* 0x00000025231e72a5 */ /* 0x000fc4000f8e003f */
[----:B------:R-:W-:-:S05]  /*18d40*/  UIADD3.X UR40, URZ, ~UR32, URZ, UP1, !UPT ;  /* 0x800000203f287290 */ /* 0x000fca0008ffe43f */
[----:B------:R-:W-:Y:S01]  /*18d50*/  UMOV UR34, UR31 ;  /* 0x0000001f00227c82 */ /* 0x000fe20008000000 */
[----:B------:R-:W-:Y:S02]  /*18d60*/  UIMAD.WIDE.U32 UR30, UR36, UR40, URZ ;  /* 0x00000028241e72a5 */ /* 0x000fe4000f8e003f */
[----:B------:R-:W-:Y:S02]  /*18d70*/  UIMAD.WIDE.U32 UR32, UP1, UR35, UR40, UR34 ;  /* 0x00000028232072a5 */ /* 0x000fe4000f820022 */
[----:B------:R-:W-:Y:S02]  /*18d80*/  UIMAD UR34, UR36, UR40, URZ ;  /* 0x00000028242272a4 */ /* 0x000fe4000f8e023f */
[----:B------:R-:W-:Y:S02]  /*18d90*/  UIMAD.WIDE.U32 UR32, UP2, UR36, UR37, UR32 ;  /* 0x00000025242072a5 */ /* 0x000fe4000f840020 */
[----:B------:R-:W-:Y:S02]  /*18da0*/  UIADD3.X UR36, UR31, UR36, URZ, UP1, !UPT ;  /* 0x000000241f247290 */ /* 0x000fe40008ffe43f */
[----:B------:R-:W-:-:S04]  /*18db0*/  UIADD3 UR34, UP4, UR34, UR33, URZ ;  /* 0x0000002122227290 */ /* 0x000fc8000ff9e03f */
[----:B------:R-:W-:Y:S02]  /*18dc0*/  UIMAD.WIDE.U32 UR32, UR34, UR25, URZ ;  /* 0x00000019222072a5 */ /* 0x000fe4000f8e003f */
[----:B------:R-:W-:-:S05]  /*18dd0*/  UIADD3.X UR36, URZ, URZ, UR36, UP4, UP2 ;  /* 0x0000003f3f247290 */ /* 0x000fca000a7e4424 */
[----:B------:R-:W-:Y:S01]  /*18de0*/  UMOV UR32, UR33 ;  /* 0x0000002100207c82 */ /* 0x000fe20008000000 */
[----:B------:R-:W-:Y:S02]  /*18df0*/  UMOV UR33, URZ ;  /* 0x0000003f00217c82 */ /* 0x000fe40008000000 */
[----:B------:R-:W-:Y:S02]  /*18e00*/  UIMAD.WIDE.U32 UR30, UR34, UR26, UR32 ;  /* 0x0000001a221e72a5 */ /* 0x000fe4000f8e0020 */
[----:B------:R-:W-:Y:S02]  /*18e10*/  UIMAD UR34, UR36, UR26, URZ ;  /* 0x0000001a242272a4 */ /* 0x000fe4000f8e023f */
[----:B------:R-:W-:Y:S02]  /*18e20*/  UIMAD.WIDE.U32 UR30, UP1, UR36, UR25, UR30 ;  /* 0x00000019241e72a5 */ /* 0x000fe4000f82001e */
[----:B------:R-:W-:Y:S02]  /*18e30*/  UIMAD.WIDE.U32 UR32, UR36, UR26, URZ ;  /* 0x0000001a242072a5 */ /* 0x000fe4000f8e003f */
[----:B------:R-:W-:-:S02]  /*18e40*/  UIADD3 UR34, UP2, UR34, UR31, URZ ;  /* 0x0000001f22227290 */ /* 0x000fc4000ff5e03f */
[----:B------:R-:W-:Y:S02]  /*18e50*/  UIADD3.X UR32, UR33, URZ, URZ, UP1, !UPT ;  /* 0x0000003f21207290 */ /* 0x000fe40008ffe43f */
[----:B------:R-:W-:Y:S02]  /*18e60*/  UIMAD.WIDE.U32 UR30, UR34, UR24, URZ ;  /* 0x00000018221e72a5 */ /* 0x000fe4000f8e003f */
[----:B------:R-:W-:Y:S02]  /*18e70*/  UIADD3.X UR32, URZ, UR32, URZ, UP2, !UPT ;  /* 0x000000203f207290 */ /* 0x000fe400097fe43f */
[----:B------:R-:W-:Y:S02]  /*18e80*/  UIMAD UR31, UR34, UR27, UR31 ;  /* 0x0000001b221f72a4 */ /* 0x000fe4000f8e021f */
[----:B------:R-:W-:Y:S02]  /*18e90*/  UIADD3 UR33, UP2, -UR30, UR25, URZ ;  /* 0x000000191e217290 */ /* 0x000fe4000ff5e13f */
[----:B------:R-:W-:-:S02]  /*18ea0*/  UIMAD UR31, UR32, UR24, UR31 ;  /* 0x00000018201f72a4 */ /* 0x000fc4000f8e021f */
[----:B------:R-:W-:Y:S02]  /*18eb0*/  UISETP.GE.U32.AND UP1, UPT, UR33, UR24, UPT ;  /* 0x000000182100728c */ /* 0x000fe4000bf26070 */
[----:B------:R-:W-:Y:S02]  /*18ec0*/  UIADD3.X UR32, ~UR31, UR26, URZ, UP2, !UPT ;  /* 0x0000001a1f207290 */ /* 0x000fe400097fe53f */
[----:B------:R-:W-:Y:S02]  /*18ed0*/  UIADD3 UR26, UP2, -UR24, UR33, URZ ;  /* 0x00000021181a7290 */ /* 0x000fe4000ff5e13f */
[----:B------:R-:W-:Y:S02]  /*18ee0*/  UISETP.GE.U32.AND.EX UP1, UPT, UR32, UR27, UPT, UP1 ;  /* 0x0000001b2000728c */ /* 0x000fe4000bf26110 */
[----:B------:R-:W-:Y:S02]  /*18ef0*/  UIADD3 UR30, UR34, 0x1, URZ ;  /* 0x00000001221e7890 */ /* 0x000fe4000fffe03f */
[----:B------:R-:W-:-:S02]  /*18f00*/  UIADD3.X UR31, ~UR27, UR32, URZ, UP2, !UPT ;  /* 0x000000201b1f7290 */ /* 0x000fc400097fe53f */
[----:B------:R-:W-:Y:S02]  /*18f10*/  USEL UR26, UR26, UR33, UP1 ;  /* 0x000000211a1a7287 */ /* 0x000fe40008800000 */
[----:B------:R-:W-:Y:S02]  /*18f20*/  USEL UR31, UR31, UR32, UP1 ;  /* 0x000000201f1f7287 */ /* 0x000fe40008800000 */
[----:B------:R-:W-:Y:S02]  /*18f30*/  USEL UR34, UR30, UR34, UP1 ;  /* 0x000000221e227287 */ /* 0x000fe40008800000 */
[----:B------:R-:W-:Y:S02]  /*18f40*/  UISETP.GE.U32.AND UP1, UPT, UR26, UR24, UPT ;  /* 0x000000181a00728c */ /* 0x000fe4000bf26070 */
[----:B------:R-:W-:Y:S02]  /*18f50*/  UISETP.NE.U32.AND UP2, UPT, UR24, URZ, UPT ;  /* 0x0000003f1800728c */ /* 0x000fe4000bf45070 */
[----:B------:R-:W-:-:S02]  /*18f60*/  UIADD3 UR26, UR34, 0x1, URZ ;  /* 0x00000001221a7890 */ /* 0x000fc4000fffe03f */
[----:B------:R-:W-:Y:S02]  /*18f70*/  UISETP.GE.U32.AND.EX UP1, UPT, UR31, UR27, UPT, UP1 ;  /* 0x0000001b1f00728c */ /* 0x000fe4000bf26110 */
[----:B------:R-:W-:Y:S02]  /*18f80*/  UISETP.NE.AND.EX UP2, UPT, UR27, URZ, UPT, UP2 ;  /* 0x0000003f1b00728c */ /* 0x000fe4000bf45320 */
[----:B------:R-:W-:-:S04]  /*18f90*/  USEL UR26, UR26, UR34, UP1 ;  /* 0x000000221a1a7287 */ /* 0x000fc80008800000 */
[----:B------:R-:W-:Y:S01]  /*18fa0*/  USEL UR27, UR26, 0xffffffff, UP2 ;  /* 0xffffffff1a1b7887 */ /* 0x000fe20009000000 */
[----:B------:R-:W-:Y:S11]  /*18fb0*/  RET.REL.NODEC R2 `(_ZN7cutlass13device_kernelINS_4gemm6kernel13GemmUniversalINS1_17GroupProblemShapeIN4cute5tupleIJiiiEEEEENS1_10collective13CollectiveMmaINS1_39MainloopSm90ArrayTmaGmmaWarpSpecializedILi4ENS6_IJNS5_1CILi1EEESD_SD_EEENS1_52KernelPtrArrayTmaWarpSpecializedPingpongFP8FastAccumEEENS6_IJNSC_ILi256EEENSC_ILi128EEESI_EEENS_12float_e4m3_tEPNS6_IJlSD_NSC_ILi0EEEEEESK_SN_NS5_8TiledMMAINS5_8MMA_AtomIJNS5_4SM904GMMA31MMA_64x128x32_F32E4M3E4M3_SS_TNILNSR_7ScaleInE1ELST_1EEEEEENS5_6LayoutISE_NS6_IJSL_SL_SL_EEEEENS6_IJNS5_10UnderscoreESZ_SZ_EEEEENS5_13SM90_TMA_LOADENS5_14ComposedLayoutINS5_7SwizzleILi3ELi4ELi3EEENS5_18smem_ptr_flag_bitsILi8EEENSW_INS6_IJNSC_ILi8EEESI_EEENS6_IJSI_SD_EEEEEEEvNS5_8identityES12_S1C_vS1D_EENS_8epilogue10collective18CollectiveEpilogueINS1F_30Sm90PtrArrayTmaWarpSpecializedILi4ELi2ELi16ELb1ELb0ELi2EEEJSJ_NS6_IJNSC_ILi64EEENSC_ILi32EEEEEENS_6half_tEPNS6_IJSD_lSL_EEES1N_S1P_NS1F_6fusion15FusionCallbacksIS1J_NS1Q_17LinearCombinationIS1N_fS1N_fLNS_15FloatRoundStyleE2EEESJ_S1M_JEEES12_NS13_IS15_NS16_ILi16EEENSW_INS6_IJS1K_S18_EEENS6_IJSD_S1K_EEEEEEENS5_17SM75_U16x8_LDSM_TENS5_14SM90_TMA_STOREES20_NS5_17SM90_U16x8_STSM_TENS5_9Copy_AtomIJNS5_17SM90_U32x4_STSM_NES1N_EEEvEEEvvEEEEvNT_6ParamsE) ;  /* 0xfffffe7002107950 */ /* 0x000ff60003c3ffff */
.L_x_428:
[----:B------:R-:W-:-:S00]  /*18fc0*/  BRA `(.L_x_428) ;  /* 0xfffffffc00fc7947 */ /* 0x000fc0000383ffff */
[----:B------:R-:W-:-:S00]  /*18fd0*/  NOP ;  /* 0x0000000000007918 */ /* 0x000fc00000000000 */
        /* <DEDUP_REMOVED lines=10> */
.L_x_429:


//--------------------- .nv.global.init           --------------------------
	.section	.nv.global.init,"aw",@progbits
.nv.global.init:
	.type		$str$24,@object
	.size		$str$24,($str$25 - $str$24)
$str$24:
        /*0000*/ 	.byte	0x28, 0x61, 0x64, 0x64, 0x72, 0x65, 0x73, 0x73, 0x20, 0x26, 0x20, 0x6d, 0x61, 0x73, 0x6b, 0x29
        /*0010*/ 	.byte	0x20, 0x3d, 0x3d, 0x20, 0x30, 0x00
	.type		$str$25,@object
	.size		$str$25,(__unnamed_1 - $str$25)
$str$25:
        /*0016*/ 	.byte	0x2f, 0x74, 0x6d, 0x70, 0x2f, 0x63, 0x75, 0x74, 0x6c, 0x61, 0x73, 0x73, 0x5f, 0x73, 0x77, 0x65
        /*0026*/ 	.byte	0x65, 0x70, 0x5f, 0x73, 0x72, 0x63, 0x2f, 0x69, 0x6e, 0x63, 0x6c, 0x75, 0x64, 0x65, 0x2f, 0x63
        /*0036*/ 	.byte	0x75, 0x74, 0x65, 0x2f, 0x70, 0x6f, 0x69, 0x6e, 0x74, 0x65, 0x72, 0x5f, 0x66, 0x6c, 0x61, 0x67
        /*0046*/ 	.byte	0x67, 0x65, 0x64, 0x2e, 0x68, 0x70, 0x70, 0x00
	.type		__unnamed_1,@object
	.size		__unnamed_1,(.L_0 - __unnamed_1)
__unnamed_1:
        /* <DEDUP_REMOVED lines=28> */
        /*020e*/ 	.byte	0x3e, 0x3e, 0x3e, 0x3e, 0x3e, 0x5d, 0x00
.L_0:


//--------------------- .nv.shared._ZN7cutlass13device_kernelINS_4gemm6kernel13GemmUniversalINS1_17GroupProblemShapeIN4cute5tupleIJiiiEEEEENS1_10collective13CollectiveMmaINS1_39MainloopSm90ArrayTmaGmmaWarpSpecializedILi4ENS6_IJNS5_1CILi1EEESD_SD_EEENS1_52KernelPtrArrayTmaWarpSpecializedPingpongFP8FastAccumEEENS6_IJNSC_ILi256EEENSC_ILi128EEESI_EEENS_12float_e4m3_tEPNS6_IJlSD_NSC_ILi0EEEEEESK_SN_NS5_8TiledMMAINS5_8MMA_AtomIJNS5_4SM904GMMA31MMA_64x128x32_F32E4M3E4M3_SS_TNILNSR_7ScaleInE1ELST_1EEEEEENS5_6LayoutISE_NS6_IJSL_SL_SL_EEEEENS6_IJNS5_10UnderscoreESZ_SZ_EEEEENS5_13SM90_TMA_LOADENS5_14ComposedLayoutINS5_7SwizzleILi3ELi4ELi3EEENS5_18smem_ptr_flag_bitsILi8EEENSW_INS6_IJNSC_ILi8EEESI_EEENS6_IJSI_SD_EEEEEEEvNS5_8identityES12_S1C_vS1D_EENS_8epilogue10collective18CollectiveEpilogueINS1F_30Sm90PtrArrayTmaWarpSpecializedILi4ELi2ELi16ELb1ELb0ELi2EEEJSJ_NS6_IJNSC_ILi64EEENSC_ILi32EEEEEENS_6half_tEPNS6_IJSD_lSL_EEES1N_S1P_NS1F_6fusion15FusionCallbacksIS1J_NS1Q_17LinearCombinationIS1N_fS1N_fLNS_15FloatRoundStyleE2EEESJ_S1M_JEEES12_NS13_IS15_NS16_ILi16EEENSW_INS6_IJS1K_S18_EEENS6_IJSD_S1K_EEEEEEENS5_17SM75_U16x8_LDSM_TENS5_14SM90_TMA_STOREES20_NS5_17SM90_U16x8_STSM_TENS5_9Copy_AtomIJNS5_17SM90_U32x4_STSM_NES1N_EEEvEEEvvEEEEvNT_6ParamsE --------------------------
	.section	.nv.shared._ZN7cutlass13device_kernelINS_4gemm6kernel13GemmUniversalINS1_17GroupProblemShapeIN4cute5tupleIJiiiEEEEENS1_10collective13CollectiveMmaINS1_39MainloopSm90ArrayTmaGmmaWarpSpecializedILi4ENS6_IJNS5_1CILi1EEESD_SD_EEENS1_52KernelPtrArrayTmaWarpSpecializedPingpongFP8FastAccumEEENS6_IJNSC_ILi256EEENSC_ILi128EEESI_EEENS_12float_e4m3_tEPNS6_IJlSD_NSC_ILi0EEEEEESK_SN_NS5_8TiledMMAINS5_8MMA_AtomIJNS5_4SM904GMMA31MMA_64x128x32_F32E4M3E4M3_SS_TNILNSR_7ScaleInE1ELST_1EEEEEENS5_6LayoutISE_NS6_IJSL_SL_SL_EEEEENS6_IJNS5_10UnderscoreESZ_SZ_EEEEENS5_13SM90_TMA_LOADENS5_14ComposedLayoutINS5_7SwizzleILi3ELi4ELi3EEENS5_18smem_ptr_flag_bitsILi8EEENSW_INS6_IJNSC_ILi8EEESI_EEENS6_IJSI_SD_EEEEEEEvNS5_8identityES12_S1C_vS1D_EENS_8epilogue10collective18CollectiveEpilogueINS1F_30Sm90PtrArrayTmaWarpSpecializedILi4ELi2ELi16ELb1ELb0ELi2EEEJSJ_NS6_IJNSC_ILi64EEENSC_ILi32EEEEEENS_6half_tEPNS6_IJSD_lSL_EEES1N_S1P_NS1F_6fusion15FusionCallbacksIS1J_NS1Q_17LinearCombinationIS1N_fS1N_fLNS_15FloatRoundStyleE2EEESJ_S1M_JEEES12_NS13_IS15_NS16_ILi16EEENSW_INS6_IJS1K_S18_EEENS6_IJSD_S1K_EEEEEEENS5_17SM75_U16x8_LDSM_TENS5_14SM90_TMA_STOREES20_NS5_17SM90_U16x8_STSM_TENS5_9Copy_AtomIJNS5_17SM90_U32x4_STSM_NES1N_EEEvEEEvvEEEEvNT_6ParamsE,"aw",@nobits
	.sectionflags	@""
	.align	16
	.zero		1024


//--------------------- .nv.shared.reserved.0     --------------------------
	.section	.nv.shared.reserved.0,"aw",@nobits
	.weak		__nv_reservedSMEM_offset_0_alias
	.size		__nv_reservedSMEM_offset_0_alias, 0, 0
	.other		__nv_reservedSMEM_offset_0_alias,@"STO_CUDA_RESERVED_SHARED STV_DEFAULT"
__nv_reservedSMEM_offset_0_alias:
	.zero		0


//--------------------- .nv.global                --------------------------
	.section	.nv.global,"aw",@nobits
.nv.global:
	.type		_ZN39_INTERNAL_c92c7c8d_4_k_cu_dfd709d3_28354cute1_E,@object
	.size		_ZN39_INTERNAL_c92c7c8d_4_k_cu_dfd709d3_28354cute1_E,(_ZN39_INTERNAL_c92c7c8d_4_k_cu_dfd709d3_28354cuda3std3__45__cpo6cbeginE - _ZN39_INTERNAL_c92c7c8d_4_k_cu_dfd709d3_28354cute1_E)
_ZN39_INTERNAL_c92c7c8d_4_k_cu_dfd709d3_28354cute1_E:
	.zero		1
	.type		_ZN39_INTERNAL_c92c7c8d_4_k_cu_dfd709d3_28354cuda3std3__45__cpo6cbeginE,@object
	.size		_ZN39_INTERNAL_c92c7c8d_4_k_cu_dfd709d3_28354cuda3std3__45__cpo6cbeginE,(_ZN39_INTERNAL_c92c7c8d_4_k_cu_dfd709d3_28354cuda3std3__48in_placeE - _ZN39_INTERNAL_c92c7c8d_4_k_cu_dfd709d3_28354cuda3std3__45__cpo6cbeginE)
_ZN39_INTERNAL_c92c7c8d_4_k_cu_dfd709d3_28354cuda3std3__45__cpo6cbeginE:
	.zero		1
	.type		_ZN39_INTERNAL_c92c7c8d_4_k_cu_dfd709d3_28354cuda3std3__48in_placeE,@object
	.size		_ZN39_INTERNAL_c92c7c8d_4_k_cu_dfd709d3_28354cuda3std3__48in_placeE,(_ZN39_INTERNAL_c92c7c8d_4_k_cu_dfd709d3_28354cuda3std6ranges3__45__cpo9iter_moveE - _ZN39_INTERNAL_c92c7c8d_4_k_cu_dfd709d3_28354cuda3std3__48in_placeE)
_ZN39_INTERNAL_c92c7c8d_4_k_cu_dfd709d3_28354cuda3std3__48in_placeE:
	.zero		1
	.type		_ZN39_INTERNAL_c92c7c8d_4_k_cu_dfd709d3_28354cuda3std6ranges3__45__cpo9iter_moveE,@object
	.size		_ZN39_INTERNAL_c92c7c8d_4_k_cu_dfd709d3_28354cuda3std6ranges3__45__cpo9iter_moveE,(_ZN39_INTERNAL_c92c7c8d_4_k_cu_dfd709d3_28354cuda3std3__45__cpo5beginE - _ZN39_INTERNAL_c92c7c8d_4_k_cu_dfd709d3_28354cuda3std6ranges3__45__cpo9iter_moveE)
_ZN39_INTERNAL_c92c7c8d_4_k_cu_dfd709d3_28354cuda3std6ranges3__45__cpo9iter_moveE:
	.zero		1
	.type		_ZN39_INTERNAL_c92c7c8d_4_k_cu_dfd709d3_28354cuda3std3__45__cpo5beginE,@object
	.size		_ZN39_INTERNAL_c92c7c8d_4_k_cu_dfd709d3_28354cuda3std3__45__cpo5beginE,(_ZN39_INTERNAL_c92c7c8d_4_k_cu_dfd709d3_28354cuda3std3__441_GLOBAL__N__c92c7c8d_4_k_cu_dfd709d3_28356ignoreE - _ZN39_INTERNAL_c92c7c8d_4_k_cu_dfd709d3_28354cuda3std3__45__cpo5beginE)
_ZN39_INTERNAL_c92c7c8d_4_k_cu_dfd709d3_28354cuda3std3__45__cpo5beginE:
	.zero		1
	.type		_ZN39_INTERNAL_c92c7c8d_4_k_cu_dfd709d3_28354cuda3std3__441_GLOBAL__N__c92c7c8d_4_k_cu_dfd709d3_28356ignoreE,@object
	.size		_ZN39_INTERNAL_c92c7c8d_4_k_cu_dfd709d3_28354cuda3std3__441_GLOBAL__N__c92c7c8d_4_k_cu_dfd709d3_28356ignoreE,(_ZN39_INTERNAL_c92c7c8d_4_k_cu_dfd709d3_28354cute7productE - _ZN39_INTERNAL_c92c7c8d_4_k_cu_dfd709d3_28354cuda3std3__441_GLOBAL__N__c92c7c8d_4_k_cu_dfd709d3_28356ignoreE)
_ZN39_INTERNAL_c92c7c8d_4_k_cu_dfd709d3_28354cuda3std3__441_GLOBAL__N__c92c7c8d_4_k_cu_dfd709d3_28356ignoreE:
	.zero		1
	.type		_ZN39_INTERNAL_c92c7c8d_4_k_cu_dfd709d3_28354cute7productE,@object
	.size		_ZN39_INTERNAL_c92c7c8d_4_k_cu_dfd709d3_28354cute7productE,(_ZN39_INTERNAL_c92c7c8d_4_k_cu_dfd709d3_28354cuda3std3__45__cpo3endE - _ZN39_INTERNAL_c92c7c8d_4_k_cu_dfd709d3_28354cute7productE)
_ZN39_INTERNAL_c92c7c8d_4_k_cu_dfd709d3_28354cute7productE:
	.zero		1
	.type		_ZN39_INTERNAL_c92c7c8d_4_k_cu_dfd709d3_28354cuda3std3__45__cpo3endE,@object
	.size		_ZN39_INTERNAL_c92c7c8d_4_k_cu_dfd709d3_28354cuda3std3__45__cpo3endE,(_ZN39_INTERNAL_c92c7c8d_4_k_cu_dfd709d3_28354cuda3std3__419piecewise_constructE - _ZN39_INTERNAL_c92c7c8d_4_k_cu_dfd709d3_28354cuda3std3__45__cpo3endE)
_ZN39_INTERNAL_c92c7c8d_4_k_cu_dfd709d3_28354cuda3std3__45__cpo3endE:
	.zero		1
	.type		_ZN39_INTERNAL_c92c7c8d_4_k_cu_dfd709d3_28354cuda3std3__419piecewise_constructE,@object
	.size		_ZN39_INTERNAL_c92c7c8d_4_k_cu_dfd709d3_28354cuda3std3__419piecewise_constructE,(_ZN39_INTERNAL_c92c7c8d_4_k_cu_dfd709d3_28354cuda3std3__45__cpo4cendE - _ZN39_INTERNAL_c92c7c8d_4_k_cu_dfd709d3_28354cuda3std3__419piecewise_constructE)
_ZN39_INTERNAL_c92c7c8d_4_k_cu_dfd709d3_28354cuda3std3__419piecewise_constructE:
	.zero		1
	.type		_ZN39_INTERNAL_c92c7c8d_4_k_cu_dfd709d3_28354cuda3std3__45__cpo4cendE,@object
	.size		_ZN39_INTERNAL_c92c7c8d_4_k_cu_dfd709d3_28354cuda3std3__45__cpo4cendE,(_ZN39_INTERNAL_c92c7c8d_4_k_cu_dfd709d3_28354cuda3std6ranges3__45__cpo4swapE - _ZN39_INTERNAL_c92c7c8d_4_k_cu_dfd709d3_28354cuda3std3__45__cpo4cendE)
_ZN39_INTERNAL_c92c7c8d_4_k_cu_dfd709d3_28354cuda3std3__45__cpo4cendE:
	.zero		1
	.type		_ZN39_INTERNAL_c92c7c8d_4_k_cu_dfd709d3_28354cuda3std6ranges3__45__cpo4swapE,@object
	.size		_ZN39_INTERNAL_c92c7c8d_4_k_cu_dfd709d3_28354cuda3std6ranges3__45__cpo4swapE,(.L_8 - _ZN39_INTERNAL_c92c7c8d_4_k_cu_dfd709d3_28354cuda3std6ranges3__45__cpo4swapE)
_ZN39_INTERNAL_c92c7c8d_4_k_cu_dfd709d3_28354cuda3std6ranges3__45__cpo4swapE:
	.zero		1
.L_8:


//--------------------- .nv.constant0._ZN7cutlass13device_kernelINS_4gemm6kernel13GemmUniversalINS1_17GroupProblemShapeIN4cute5tupleIJiiiEEEEENS1_10collective13CollectiveMmaINS1_39MainloopSm90ArrayTmaGmmaWarpSpecializedILi4ENS6_IJNS5_1CILi1EEESD_SD_EEENS1_52KernelPtrArrayTmaWarpSpecializedPingpongFP8FastAccumEEENS6_IJNSC_ILi256EEENSC_ILi128EEESI_EEENS_12float_e4m3_tEPNS6_IJlSD_NSC_ILi0EEEEEESK_SN_NS5_8TiledMMAINS5_8MMA_AtomIJNS5_4SM904GMMA31MMA_64x128x32_F32E4M3E4M3_SS_TNILNSR_7ScaleInE1ELST_1EEEEEENS5_6LayoutISE_NS6_IJSL_SL_SL_EEEEENS6_IJNS5_10UnderscoreESZ_SZ_EEEEENS5_13SM90_TMA_LOADENS5_14ComposedLayoutINS5_7SwizzleILi3ELi4ELi3EEENS5_18smem_ptr_flag_bitsILi8EEENSW_INS6_IJNSC_ILi8EEESI_EEENS6_IJSI_SD_EEEEEEEvNS5_8identityES12_S1C_vS1D_EENS_8epilogue10collective18CollectiveEpilogueINS1F_30Sm90PtrArrayTmaWarpSpecializedILi4ELi2ELi16ELb1ELb0ELi2EEEJSJ_NS6_IJNSC_ILi64EEENSC_ILi32EEEEEENS_6half_tEPNS6_IJSD_lSL_EEES1N_S1P_NS1F_6fusion15FusionCallbacksIS1J_NS1Q_17LinearCombinationIS1N_fS1N_fLNS_15FloatRoundStyleE2EEESJ_S1M_JEEES12_NS13_IS15_NS16_ILi16EEENSW_INS6_IJS1K_S18_EEENS6_IJSD_S1K_EEEEEEENS5_17SM75_U16x8_LDSM_TENS5_14SM90_TMA_STOREES20_NS5_17SM90_U16x8_STSM_TENS5_9Copy_AtomIJNS5_17SM90_U32x4_STSM_NES1N_EEEvEEEvvEEEEvNT_6ParamsE --------------------------
	.section	.nv.constant0._ZN7cutlass13device_kernelINS_4gemm6kernel13GemmUniversalINS1_17GroupProblemShapeIN4cute5tupleIJiiiEEEEENS1_10collective13CollectiveMmaINS1_39MainloopSm90ArrayTmaGmmaWarpSpecializedILi4ENS6_IJNS5_1CILi1EEESD_SD_EEENS1_52KernelPtrArrayTmaWarpSpecializedPingpongFP8FastAccumEEENS6_IJNSC_ILi256EEENSC_ILi128EEESI_EEENS_12float_e4m3_tEPNS6_IJlSD_NSC_ILi0EEEEEESK_SN_NS5_8TiledMMAINS5_8MMA_AtomIJNS5_4SM904GMMA31MMA_64x128x32_F32E4M3E4M3_SS_TNILNSR_7ScaleInE1ELST_1EEEEEENS5_6LayoutISE_NS6_IJSL_SL_SL_EEEEENS6_IJNS5_10UnderscoreESZ_SZ_EEEEENS5_13SM90_TMA_LOADENS5_14ComposedLayoutINS5_7SwizzleILi3ELi4ELi3EEENS5_18smem_ptr_flag_bitsILi8EEENSW_INS6_IJNSC_ILi8EEESI_EEENS6_IJSI_SD_EEEEEEEvNS5_8identityES12_S1C_vS1D_EENS_8epilogue10collective18CollectiveEpilogueINS1F_30Sm90PtrArrayTmaWarpSpecializedILi4ELi2ELi16ELb1ELb0ELi2EEEJSJ_NS6_IJNSC_ILi64EEENSC_ILi32EEEEEENS_6half_tEPNS6_IJSD_lSL_EEES1N_S1P_NS1F_6fusion15FusionCallbacksIS1J_NS1Q_17LinearCombinationIS1N_fS1N_fLNS_15FloatRoundStyleE2EEESJ_S1M_JEEES12_NS13_IS15_NS16_ILi16EEENSW_INS6_IJS1K_S18_EEENS6_IJSD_S1K_EEEEEEENS5_17SM75_U16x8_LDSM_TENS5_14SM90_TMA_STOREES20_NS5_17SM90_U16x8_STSM_TENS5_9Copy_AtomIJNS5_17SM90_U32x4_STSM_NES1N_EEEvEEEvvEEEEvNT_6ParamsE,"a",@progbits
	.sectionflags	@""
	.align	4
.nv.constant0._ZN7cutlass13device_kernelINS_4gemm6kernel13GemmUniversalINS1_17GroupProblemShapeIN4cute5tupleIJiiiEEEEENS1_10collective13CollectiveMmaINS1_39MainloopSm90ArrayTmaGmmaWarpSpecializedILi4ENS6_IJNS5_1CILi1EEESD_SD_EEENS1_52KernelPtrArrayTmaWarpSpecializedPingpongFP8FastAccumEEENS6_IJNSC_ILi256EEENSC_ILi128EEESI_EEENS_12float_e4m3_tEPNS6_IJlSD_NSC_ILi0EEEEEESK_SN_NS5_8TiledMMAINS5_8MMA_AtomIJNS5_4SM904GMMA31MMA_64x128x32_F32E4M3E4M3_SS_TNILNSR_7ScaleInE1ELST_1EEEEEENS5_6LayoutISE_NS6_IJSL_SL_SL_EEEEENS6_IJNS5_10UnderscoreESZ_SZ_EEEEENS5_13SM90_TMA_LOADENS5_14ComposedLayoutINS5_7SwizzleILi3ELi4ELi3EEENS5_18smem_ptr_flag_bitsILi8EEENSW_INS6_IJNSC_ILi8EEESI_EEENS6_IJSI_SD_EEEEEEEvNS5_8identityES12_S1C_vS1D_EENS_8epilogue10collective18CollectiveEpilogueINS1F_30Sm90PtrArrayTmaWarpSpecializedILi4ELi2ELi16ELb1ELb0ELi2EEEJSJ_NS6_IJNSC_ILi64EEENSC_ILi32EEEEEENS_6half_tEPNS6_IJSD_lSL_EEES1N_S1P_NS1F_6fusion15FusionCallbacksIS1J_NS1Q_17LinearCombinationIS1N_fS1N_fLNS_15FloatRoundStyleE2EEESJ_S1M_JEEES12_NS13_IS15_NS16_ILi16EEENSW_INS6_IJS1K_S18_EEENS6_IJSD_S1K_EEEEEEENS5_17SM75_U16x8_LDSM_TENS5_14SM90_TMA_STOREES20_NS5_17SM90_U16x8_STSM_TENS5_9Copy_AtomIJNS5_17SM90_U32x4_STSM_NES1N_EEEvEEEvvEEEEvNT_6ParamsE:
	.zero		2432


//--------------------- SYMBOLS --------------------------

	.type		.nv.reservedSmem.offset0,@object
	.size		.nv.reservedSmem.offset0,0x4
	.type		__assertfail,@function
